// auto-generated by cutlass_sweep.fmha — config: {"arch": "sm_90", "direction": "fwd", "dtype": "fp16", "head_dim": 512, "mask": "residual", "schedule": "tma", "tile_kv": 64, "tile_q": 64}
#include "cutlass/cutlass.h"
#include "cute/tensor.hpp"
#include "cutlass/device_kernel.h"
#include "cutlass/kernel_hardware_info.h"
#include "88_hopper_fmha/collective/fmha_fusion.hpp"
#include "88_hopper_fmha/kernel/fmha_kernel_builder.hpp"

using namespace cute;
using Element = cutlass::half_t;
using TileShape = Shape<_64, _64, _512>;
using StrideQ = cute::tuple<int, _1, cute::tuple<int, int>>;
using StrideK = cute::tuple<int, _1, cute::tuple<int, int>>;
using StrideV = cute::tuple<int, cute::_1, cute::tuple<int, int>>;

using Kernel = typename cutlass::fmha::kernel::FmhaBuilder<
    Element, float, float,
    TileShape, StrideQ, StrideK, StrideV,
    cutlass::fmha::collective::ResidualFusion,
    cutlass::gemm::KernelTma
  >::Kernel;

auto* _anchor = &cutlass::device_kernel<Kernel>;


// ===== COMPILED SASS (sm_90a) =====

	.target	sm_90a

	.elftype	@"ET_EXEC"


//--------------------- .note.nv.tkinfo           --------------------------
	.section	.note.nv.tkinfo,"",@"SHT_NOTE"
	.sectionflags	@"SHF_NOTE_NV_TKINFO"
	.tkinfo
        /*0018*/ 	.word	0x00000002
        /*0030*/ 	.string	""
        /*0030*/ 	.string	"ptxas"
        /*0030*/ 	.string	"Cuda compilation tools, release 13.0, V13.0.88"
        /*0030*/ 	.string	"Build cuda_13.0.r13.0/compiler.36424714_0"
        /*0030*/ 	.string	"-arch sm_90a -m 64 "



//--------------------- .note.nv.cuinfo           --------------------------
	.section	.note.nv.cuinfo,"",@"SHT_NOTE"
	.sectionflags	@"SHF_NOTE_NV_CUINFO"
        /*0018*/ 	.short	0x0002
        /*001a*/ 	.short	0x005a
        /*001c*/ 	.short	0x0082
	.zero		2


//--------------------- .nv.info                  --------------------------
	.section	.nv.info,"",@"SHT_CUDA_INFO"
	.align	4


	//----- nvinfo : EIATTR_REGCOUNT
	.align		4
        /*0000*/ 	.byte	0x04, 0x2f
        /*0002*/ 	.short	(.L_16 - .L_15)
	.align		4
.L_15:
        /*0004*/ 	.word	index@(_ZN7cutlass13device_kernelINS_4fmha6kernel13FmhaKernelTmaINS1_10collective15FmhaMainloopTmaINS_6half_tEfN4cute5tupleIJNS7_1CILi64EEESA_NS9_ILi512EEEEEENS4_14ResidualFusionEJEEENS4_15FmhaFwdEpilogueIS6_fNS8_IJSA_SB_SA_EEEEEJEEEEEvNT_6ParamsE)
        /*0008*/ 	.word	0x000000ff


	//----- nvinfo : EIATTR_FRAME_SIZE
	.align		4
.L_16:
        /*000c*/ 	.byte	0x04, 0x11
        /*000e*/ 	.short	(.L_18 - .L_17)
	.align		4
.L_17:
        /*0010*/ 	.word	index@($__internal_0_$__cuda_sm20_rcp_rn_f32_slowpath)
        /*0014*/ 	.word	0x00000bf8


	//----- nvinfo : EIATTR_FRAME_SIZE
	.align		4
.L_18:
        /*0018*/ 	.byte	0x04, 0x11
        /*001a*/ 	.short	(.L_20 - .L_19)
	.align		4
.L_19:
        /*001c*/ 	.word	index@(_ZN7cutlass13device_kernelINS_4fmha6kernel13FmhaKernelTmaINS1_10collective15FmhaMainloopTmaINS_6half_tEfN4cute5tupleIJNS7_1CILi64EEESA_NS9_ILi512EEEEEENS4_14ResidualFusionEJEEENS4_15FmhaFwdEpilogueIS6_fNS8_IJSA_SB_SA_EEEEEJEEEEEvNT_6ParamsE)
        /*0020*/ 	.word	0x00000bf8


	//----- nvinfo : EIATTR_MIN_STACK_SIZE
	.align		4
.L_20:
        /*0024*/ 	.byte	0x04, 0x12
        /*0026*/ 	.short	(.L_22 - .L_21)
	.align		4
.L_21:
        /*0028*/ 	.word	index@(_ZN7cutlass13device_kernelINS_4fmha6kernel13FmhaKernelTmaINS1_10collective15FmhaMainloopTmaINS_6half_tEfN4cute5tupleIJNS7_1CILi64EEESA_NS9_ILi512EEEEEENS4_14ResidualFusionEJEEENS4_15FmhaFwdEpilogueIS6_fNS8_IJSA_SB_SA_EEEEEJEEEEEvNT_6ParamsE)
        /*002c*/ 	.word	0x00000bf8
.L_22:


//--------------------- .nv.compat                --------------------------
	.section	.nv.compat,"",@"SHT_CUDA_COMPAT_INFO"
	.align	4
        /*0000*/ 	.byte	0x02, 0x09, 0x01, 0x00, 0x02, 0x02, 0x04, 0x00, 0x02, 0x05, 0x05, 0x00, 0x03, 0x07, 0x01, 0x01
        /*0010*/ 	.byte	0x02, 0x03, 0x01, 0x00, 0x02, 0x06, 0x01, 0x00, 0x04, 0x0b, 0x08, 0x00, 0x00, 0x00, 0x00, 0x00
        /*0020*/ 	.byte	0x00, 0x00, 0x00, 0x00


//--------------------- .nv.info._ZN7cutlass13device_kernelINS_4fmha6kernel13FmhaKernelTmaINS1_10collective15FmhaMainloopTmaINS_6half_tEfN4cute5tupleIJNS7_1CILi64EEESA_NS9_ILi512EEEEEENS4_14ResidualFusionEJEEENS4_15FmhaFwdEpilogueIS6_fNS8_IJSA_SB_SA_EEEEEJEEEEEvNT_6ParamsE --------------------------
	.section	.nv.info._ZN7cutlass13device_kernelINS_4fmha6kernel13FmhaKernelTmaINS1_10collective15FmhaMainloopTmaINS_6half_tEfN4cute5tupleIJNS7_1CILi64EEESA_NS9_ILi512EEEEEENS4_14ResidualFusionEJEEENS4_15FmhaFwdEpilogueIS6_fNS8_IJSA_SB_SA_EEEEEJEEEEEvNT_6ParamsE,"",@"SHT_CUDA_INFO"
	.sectionflags	@""
	.align	4


	//----- nvinfo : EIATTR_CUDA_API_VERSION
	.align		4
        /*0000*/ 	.byte	0x04, 0x37
        /*0002*/ 	.short	(.L_24 - .L_23)
.L_23:
        /*0004*/ 	.word	0x00000082


	//----- nvinfo : EIATTR_KPARAM_INFO
	.align		4
.L_24:
        /*0008*/ 	.byte	0x04, 0x17
        /*000a*/ 	.short	(.L_26 - .L_25)
.L_25:
        /*000c*/ 	.word	0x00000000
        /*0010*/ 	.short	0x0000
        /*0012*/ 	.short	0x0070
        /*0014*/ 	.byte	0x00, 0xf0, 0x01, 0x20


	//----- nvinfo : EIATTR_SPARSE_MMA_MASK
	.align		4
.L_26:
        /*0018*/ 	.byte	0x03, 0x50
        /*001a*/ 	.short	0x0000


	//----- nvinfo : EIATTR_MAXREG_COUNT
	.align		4
        /*001c*/ 	.byte	0x03, 0x1b
        /*001e*/ 	.short	0x00ff


	//----- nvinfo : EIATTR_NUM_BARRIERS
	.align		4
        /*0020*/ 	.byte	0x02, 0x4c
        /*0022*/ 	.byte	0x02
	.zero		1


	//----- nvinfo : EIATTR_EXTERNS
	.align		4
        /*0024*/ 	.byte	0x04, 0x0f
        /*0026*/ 	.short	(.L_28 - .L_27)


	//   ....[0]....
	.align		4
.L_27:
        /*0028*/ 	.word	index@(__assertfail)


	//----- nvinfo : EIATTR_ANNOTATIONS
	.align		4
.L_28:
        /*002c*/ 	.byte	0x04, 0x55
        /*002e*/ 	.short	(.L_30 - .L_29)


	//   ....[0]....
.L_29:
        /*0030*/ 	.word	0x00000001
        /*0034*/ 	.byte	0xc0, 0x45, 0x00, 0x00, 0x01, 0x00, 0x00, 0x00, 0x00, 0x46, 0x00, 0x00, 0x01, 0x00, 0x00, 0x00
        /* <DEDUP_REMOVED lines=1592> */
        /*63c4*/ 	.byte	0x00, 0x21, 0x02, 0x00


	//----- nvinfo : EIATTR_MERCURY_ISA_VERSION
	.align		4
.L_30:
        /*63c8*/ 	.byte	0x03, 0x5f
        /*63ca*/ 	.short	0x0101


	//----- nvinfo : EIATTR_COOP_GROUP_MASK_REGIDS
	.align		4
        /*63cc*/ 	.byte	0x04, 0x29
        /*63ce*/ 	.short	(.L_32 - .L_31)


	//   ....[0]....
.L_31:
        /*63d0*/ 	.word	0xffffffff


	//   ....[1]....
        /*63d4*/ 	.word	0xffffffff


	//   ....[2]....
        /*63d8*/ 	.word	0xffffffff


	//   ....[3]....
        /*63dc*/ 	.word	0xffffffff


	//   ....[4]....
        /*63e0*/ 	.word	0xffffffff


	//   ....[5]....
        /*63e4*/ 	.word	0xffffffff


	//   ....[6]....
        /*63e8*/ 	.word	0xffffffff


	//   ....[7]....
        /*63ec*/ 	.word	0xffffffff


	//   ....[8]....
        /*63f0*/ 	.word	0xffffffff


	//   ....[9]....
        /*63f4*/ 	.word	0xffffffff


	//   ....[10]....
        /*63f8*/ 	.word	0xffffffff


	//   ....[11]....
        /*63fc*/ 	.word	0xffffffff


	//   ....[12]....
        /*6400*/ 	.word	0xffffffff


	//   ....[13]....
        /*6404*/ 	.word	0xffffffff


	//   ....[14]....
        /*6408*/ 	.word	0xffffffff


	//   ....[15]....
        /*640c*/ 	.word	0xffffffff


	//   ....[16]....
        /*6410*/ 	.word	0xffffffff


	//   ....[17]....
        /*6414*/ 	.word	0xffffffff


	//   ....[18]....
        /*6418*/ 	.word	0xffffffff


	//   ....[19]....
        /*641c*/ 	.word	0xffffffff


	//   ....[20]....
        /*6420*/ 	.word	0xffffffff


	//----- nvinfo : EIATTR_COOP_GROUP_INSTR_OFFSETS
	.align		4
.L_32:
        /*6424*/ 	.byte	0x04, 0x28
        /*6426*/ 	.short	(.L_34 - .L_33)


	//   ....[0]....
.L_33:
        /*6428*/ 	.word	0x00000060


	//   ....[1]....
        /*642c*/ 	.word	0x000001b0


	//   ....[2]....
        /*6430*/ 	.word	0x000002f0


	//   ....[3]....
        /*6434*/ 	.word	0x000004a0


	//   ....[4]....
        /*6438*/ 	.word	0x00000650


	//   ....[5]....
        /*643c*/ 	.word	0x00004180


	//   ....[6]....
        /*6440*/ 	.word	0x00004260


	//   ....[7]....
        /*6444*/ 	.word	0x00004270


	//   ....[8]....
        /*6448*/ 	.word	0x000042a0


	//   ....[9]....
        /*644c*/ 	.word	0x0000bd50


	//   ....[10]....
        /*6450*/ 	.word	0x0000bd80


	//   ....[11]....
        /*6454*/ 	.word	0x0000bdc0


	//   ....[12]....
        /*6458*/ 	.word	0x0000bdf0


	//   ....[13]....
        /*645c*/ 	.word	0x00016180


	//   ....[14]....
        /*6460*/ 	.word	0x00016200


	//   ....[15]....
        /*6464*/ 	.word	0x00016220


	//   ....[16]....
        /*6468*/ 	.word	0x00016250


	//   ....[17]....
        /*646c*/ 	.word	0x0001e860


	//   ....[18]....
        /*6470*/ 	.word	0x0001e8a0


	//   ....[19]....
        /*6474*/ 	.word	0x0001e8e0


	//   ....[20]....
        /*6478*/ 	.word	0x0001e8f0


	//----- nvinfo : EIATTR_SYSCALL_OFFSETS
	.align		4
.L_34:
        /*647c*/ 	.byte	0x04, 0x46
        /*647e*/ 	.short	(.L_36 - .L_35)


	//   ....[0]....
.L_35:
        /*6480*/ 	.word	0x00020cc0


	//   ....[1]....
        /*6484*/ 	.word	0x00020de0


	//----- nvinfo : EIATTR_MBARRIER_INSTR_OFFSETS
	.align		4
.L_36:
        /*6488*/ 	.byte	0x04, 0x39
        /*648a*/ 	.short	(.L_38 - .L_37)


	//   ....[0]....
.L_37:
        /*648c*/ 	.word	0x000002c0
        /*6490*/ 	.word	0x000000ff
        /*6494*/ 	.word	0x00050040
        /*6498*/ 	.short	0x0100
        /*649a*/ 	.byte	0x08
	.zero		1


	//   ....[1]....
        /*649c*/ 	.word	0x000002d0
        /*64a0*/ 	.word	0x000000ff
        /*64a4*/ 	.word	0x00050048
        /*64a8*/ 	.short	0x0100
        /*64aa*/ 	.byte	0x08
	.zero		1


	//   ....[2]....
        /*64ac*/ 	.word	0x00000410
        /*64b0*/ 	.word	0x000000ff
        /*64b4*/ 	.word	0x00050000
        /*64b8*/ 	.short	0x0100
        /*64ba*/ 	.byte	0x08
	.zero		1


	//   ....[3]....
        /*64bc*/ 	.word	0x00000420
        /*64c0*/ 	.word	0x000000ff
        /*64c4*/ 	.word	0x00050020
        /*64c8*/ 	.short	0x0100
        /*64ca*/ 	.byte	0x08
	.zero		1


	//   ....[4]....
        /*64cc*/ 	.word	0x00000430
        /*64d0*/ 	.word	0x000000ff
        /*64d4*/ 	.word	0x00050008
        /*64d8*/ 	.short	0x0100
        /*64da*/ 	.byte	0x08
	.zero		1


	//   ....[5]....
        /*64dc*/ 	.word	0x00000440
        /*64e0*/ 	.word	0x000000ff
        /*64e4*/ 	.word	0x00050028
        /*64e8*/ 	.short	0x0100
        /*64ea*/ 	.byte	0x08
	.zero		1


	//   ....[6]....
        /*64ec*/ 	.word	0x00000450
        /*64f0*/ 	.word	0x000000ff
        /*64f4*/ 	.word	0x00050010
        /*64f8*/ 	.short	0x0100
        /*64fa*/ 	.byte	0x08
	.zero		1


	//   ....[7]....
        /*64fc*/ 	.word	0x00000460
        /*6500*/ 	.word	0x000000ff
        /*6504*/ 	.word	0x00050030
        /*6508*/ 	.short	0x0100
        /*650a*/ 	.byte	0x08
	.zero		1


	//   ....[8]....
        /*650c*/ 	.word	0x00000470
        /*6510*/ 	.word	0x000000ff
        /*6514*/ 	.word	0x00050018
        /*6518*/ 	.short	0x0100
        /*651a*/ 	.byte	0x08
	.zero		1


	//   ....[9]....
        /*651c*/ 	.word	0x00000480
        /*6520*/ 	.word	0x000000ff
        /*6524*/ 	.word	0x00050038
        /*6528*/ 	.short	0x0100
        /*652a*/ 	.byte	0x08
	.zero		1


	//   ....[10]....
        /*652c*/ 	.word	0x000005c0
        /*6530*/ 	.word	0x000000ff
        /*6534*/ 	.word	0x00050050
        /*6538*/ 	.short	0x0100
        /*653a*/ 	.byte	0x08
	.zero		1


	//   ....[11]....
        /*653c*/ 	.word	0x000005d0
        /*6540*/ 	.word	0x000000ff
        /*6544*/ 	.word	0x00050070
        /*6548*/ 	.short	0x0100
        /*654a*/ 	.byte	0x08
	.zero		1


	//   ....[12]....
        /*654c*/ 	.word	0x000005e0
        /*6550*/ 	.word	0x000000ff
        /*6554*/ 	.word	0x00050058
        /*6558*/ 	.short	0x0100
        /*655a*/ 	.byte	0x08
	.zero		1


	//   ....[13]....
        /*655c*/ 	.word	0x000005f0
        /*6560*/ 	.word	0x000000ff
        /*6564*/ 	.word	0x00050078
        /*6568*/ 	.short	0x0100
        /*656a*/ 	.byte	0x08
	.zero		1


	//   ....[14]....
        /*656c*/ 	.word	0x00000600
        /*6570*/ 	.word	0x000000ff
        /*6574*/ 	.word	0x00050060
        /*6578*/ 	.short	0x0100
        /*657a*/ 	.byte	0x08
	.zero		1


	//   ....[15]....
        /*657c*/ 	.word	0x00000610
        /*6580*/ 	.word	0x000000ff
        /*6584*/ 	.word	0x00050080
        /*6588*/ 	.short	0x0100
        /*658a*/ 	.byte	0x08
	.zero		1


	//   ....[16]....
        /*658c*/ 	.word	0x00000620
        /*6590*/ 	.word	0x000000ff
        /*6594*/ 	.word	0x00050068
        /*6598*/ 	.short	0x0100
        /*659a*/ 	.byte	0x08
	.zero		1


	//   ....[17]....
        /*659c*/ 	.word	0x00000630
        /*65a0*/ 	.word	0x000000ff
        /*65a4*/ 	.word	0x00050088
        /*65a8*/ 	.short	0x0100
        /*65aa*/ 	.byte	0x08
	.zero		1


	//   ....[18]....
        /*65ac*/ 	.word	0x00000790
        /*65b0*/ 	.word	0x00000005
        /*65b4*/ 	.word	0x00050048
        /*65b8*/ 	.short	0x010a
        /*65ba*/ 	.byte	0x3f
	.zero		1


	//   ....[19]....
        /*65bc*/ 	.word	0x00000d20
        /*65c0*/ 	.word	0x00000000
        /*65c4*/ 	.word	0x00050020
        /*65c8*/ 	.short	0x010a
        /*65ca*/ 	.byte	0x3f
	.zero		1


	//   ....[20]....
        /*65cc*/ 	.word	0x000010f0
        /*65d0*/ 	.word	0x00000004
        /*65d4*/ 	.word	0x00050020
        /*65d8*/ 	.short	0x010a
        /*65da*/ 	.byte	0x3f
	.zero		1


	//   ....[21]....
        /*65dc*/ 	.word	0x000015b0
        /*65e0*/ 	.word	0x00000000
        /*65e4*/ 	.word	0x00050020
        /*65e8*/ 	.short	0x010a
        /*65ea*/ 	.byte	0x3f
	.zero		1


	//   ....[22]....
        /*65ec*/ 	.word	0x00001a20
        /*65f0*/ 	.word	0x00000005
        /*65f4*/ 	.word	0x00050020
        /*65f8*/ 	.short	0x010a
        /*65fa*/ 	.byte	0x3f
	.zero		1


	//   ....[23]....
        /*65fc*/ 	.word	0x00001ef0
        /*6600*/ 	.word	0x00000002
        /*6604*/ 	.word	0x00050040
        /*6608*/ 	.short	0x010a
        /*660a*/ 	.byte	0x3f
	.zero		1


	//   ....[24]....
        /*660c*/ 	.word	0x00001fa0
        /*6610*/ 	.word	0x00000000
        /*6614*/ 	.word	0x00050000
        /*6618*/ 	.short	0x010a
        /*661a*/ 	.byte	0x3f
	.zero		1


	//   ....[25]....
        /*661c*/ 	.word	0x00004430
        /*6620*/ 	.word	0x00000038
        /*6624*/ 	.word	0x00050008
        /*6628*/ 	.short	0x010a
        /*662a*/ 	.byte	0x3f
	.zero		1


	//   ....[26]....
        /*662c*/ 	.word	0x0000a370
        /*6630*/ 	.word	0x00000000
        /*6634*/ 	.word	0x00000000
        /*6638*/ 	.short	0x0101
        /*663a*/ 	.byte	0x3f
	.zero		1


	//   ....[27]....
        /*663c*/ 	.word	0x0000a480
        /*6640*/ 	.word	0x00000000
        /*6644*/ 	.word	0x00050000
        /*6648*/ 	.short	0x010a
        /*664a*/ 	.byte	0x3f
	.zero		1


	//   ....[28]....
        /*664c*/ 	.word	0x0000b690
        /*6650*/ 	.word	0x00000000
        /*6654*/ 	.word	0x00050020
        /*6658*/ 	.short	0x010a
        /*665a*/ 	.byte	0x3f
	.zero		1


	//   ....[29]....
        /*665c*/ 	.word	0x0000be20
        /*6660*/ 	.word	0x00000000
        /*6664*/ 	.word	0x00000000
        /*6668*/ 	.short	0x0101
        /*666a*/ 	.byte	0x3f
	.zero		1


	//   ....[30]....
        /*666c*/ 	.word	0x0000be60
        /*6670*/ 	.word	0x00000005
        /*6674*/ 	.word	0x00050000
        /*6678*/ 	.short	0x010a
        /*667a*/ 	.byte	0x3f
	.zero		1


	//   ....[31]....
        /*667c*/ 	.word	0x00013e50
        /*6680*/ 	.word	0x00000002
        /*6684*/ 	.word	0x00000000
        /*6688*/ 	.short	0x0101
        /*668a*/ 	.byte	0x3f
	.zero		1


	//   ....[32]....
        /*668c*/ 	.word	0x00013f00
        /*6690*/ 	.word	0x00000000
        /*6694*/ 	.word	0x00050020
        /*6698*/ 	.short	0x010a
        /*669a*/ 	.byte	0x3f
	.zero		1


	//   ....[33]....
        /*669c*/ 	.word	0x00014420
        /*66a0*/ 	.word	0x00000000
        /*66a4*/ 	.word	0x00050000
        /*66a8*/ 	.short	0x010a
        /*66aa*/ 	.byte	0x3f
	.zero		1


	//   ....[34]....
        /*66ac*/ 	.word	0x000156d0
        /*66b0*/ 	.word	0x00000000
        /*66b4*/ 	.word	0x00050020
        /*66b8*/ 	.short	0x010a
        /*66ba*/ 	.byte	0x3f
	.zero		1


	//   ....[35]....
        /*66bc*/ 	.word	0x00016280
        /*66c0*/ 	.word	0x00000002
        /*66c4*/ 	.word	0x00000000
        /*66c8*/ 	.short	0x0101
        /*66ca*/ 	.byte	0x3f
	.zero		1


	//   ....[36]....
        /*66cc*/ 	.word	0x000162c0
        /*66d0*/ 	.word	0x00000002
        /*66d4*/ 	.word	0x00050000
        /*66d8*/ 	.short	0x010a
        /*66da*/ 	.byte	0x3f
	.zero		1


	//   ....[37]....
        /*66dc*/ 	.word	0x0001e260
        /*66e0*/ 	.word	0x00000000
        /*66e4*/ 	.word	0x00000000
        /*66e8*/ 	.short	0x0101
        /*66ea*/ 	.byte	0x3f
	.zero		1


	//   ....[38]....
        /*66ec*/ 	.word	0x0001e310
        /*66f0*/ 	.word	0x00000000
        /*66f4*/ 	.word	0x00050020
        /*66f8*/ 	.short	0x010a
        /*66fa*/ 	.byte	0x3f
	.zero		1


	//   ....[39]....
        /*66fc*/ 	.word	0x00024830
        /*6700*/ 	.word	0x00000005
        /*6704*/ 	.word	0x00050048
        /*6708*/ 	.short	0x010a
        /*670a*/ 	.byte	0x3f
	.zero		1


	//   ....[40]....
        /*670c*/ 	.word	0x00024880
        /*6710*/ 	.word	0x00000000
        /*6714*/ 	.word	0x00050020
        /*6718*/ 	.short	0x010a
        /*671a*/ 	.byte	0x3f
	.zero		1


	//   ....[41]....
        /*671c*/ 	.word	0x000248d0
        /*6720*/ 	.word	0x00000004
        /*6724*/ 	.word	0x00050020
        /*6728*/ 	.short	0x010a
        /*672a*/ 	.byte	0x3f
	.zero		1


	//   ....[42]....
        /*672c*/ 	.word	0x00024920
        /*6730*/ 	.word	0x00000000
        /*6734*/ 	.word	0x00050020
        /*6738*/ 	.short	0x010a
        /*673a*/ 	.byte	0x3f
	.zero		1


	//   ....[43]....
        /*673c*/ 	.word	0x00024970
        /*6740*/ 	.word	0x00000005
        /*6744*/ 	.word	0x00050020
        /*6748*/ 	.short	0x010a
        /*674a*/ 	.byte	0x3f
	.zero		1


	//   ....[44]....
        /*674c*/ 	.word	0x000249f0
        /*6750*/ 	.word	0x00000000
        /*6754*/ 	.word	0x00050040
        /*6758*/ 	.short	0x010a
        /*675a*/ 	.byte	0x3f
	.zero		1


	//   ....[45]....
        /*675c*/ 	.word	0x00024a70
        /*6760*/ 	.word	0x00000000
        /*6764*/ 	.word	0x00050000
        /*6768*/ 	.short	0x010a
        /*676a*/ 	.byte	0x3f
	.zero		1


	//   ....[46]....
        /*676c*/ 	.word	0x00024af0
        /*6770*/ 	.word	0x00000018
        /*6774*/ 	.word	0x00050008
        /*6778*/ 	.short	0x010a
        /*677a*/ 	.byte	0x3f
	.zero		1


	//   ....[47]....
        /*677c*/ 	.word	0x00024b40
        /*6780*/ 	.word	0x00000000
        /*6784*/ 	.word	0x00050000
        /*6788*/ 	.short	0x010a
        /*678a*/ 	.byte	0x3f
	.zero		1


	//   ....[48]....
        /*678c*/ 	.word	0x00024b90
        /*6790*/ 	.word	0x00000000
        /*6794*/ 	.word	0x00050020
        /*6798*/ 	.short	0x010a
        /*679a*/ 	.byte	0x3f
	.zero		1


	//   ....[49]....
        /*679c*/ 	.word	0x00024be0
        /*67a0*/ 	.word	0x00000005
        /*67a4*/ 	.word	0x00050000
        /*67a8*/ 	.short	0x010a
        /*67aa*/ 	.byte	0x3f
	.zero		1


	//   ....[50]....
        /*67ac*/ 	.word	0x00024c30
        /*67b0*/ 	.word	0x00000000
        /*67b4*/ 	.word	0x00050020
        /*67b8*/ 	.short	0x010a
        /*67ba*/ 	.byte	0x3f
	.zero		1


	//   ....[51]....
        /*67bc*/ 	.word	0x00024c80
        /*67c0*/ 	.word	0x00000000
        /*67c4*/ 	.word	0x00050000
        /*67c8*/ 	.short	0x010a
        /*67ca*/ 	.byte	0x3f
	.zero		1


	//   ....[52]....
        /*67cc*/ 	.word	0x00024cd0
        /*67d0*/ 	.word	0x00000000
        /*67d4*/ 	.word	0x00050020
        /*67d8*/ 	.short	0x010a
        /*67da*/ 	.byte	0x3f
	.zero		1


	//   ....[53]....
        /*67dc*/ 	.word	0x00024d20
        /*67e0*/ 	.word	0x00000002
        /*67e4*/ 	.word	0x00050000
        /*67e8*/ 	.short	0x010a
        /*67ea*/ 	.byte	0x3f
	.zero		1


	//   ....[54]....
        /*67ec*/ 	.word	0x00024d70
        /*67f0*/ 	.word	0x00000000
        /*67f4*/ 	.word	0x00050020
        /*67f8*/ 	.short	0x010a
        /*67fa*/ 	.byte	0x3f
	.zero		1


	//----- nvinfo : EIATTR_NUM_MBARRIERS
	.align		4
.L_38:
        /*67fc*/ 	.byte	0x03, 0x38
        /*67fe*/ 	.short	0x0012


	//----- nvinfo : EIATTR_EXIT_INSTR_OFFSETS
	.align		4
        /*6800*/ 	.byte	0x04, 0x1c
        /*6802*/ 	.short	(.L_40 - .L_39)


	//   ....[0]....
.L_39:
        /*6804*/ 	.word	0x00024820


	//----- nvinfo : EIATTR_MAX_THREADS
	.align		4
.L_40:
        /*6808*/ 	.byte	0x04, 0x05
        /*680a*/ 	.short	(.L_42 - .L_41)
.L_41:
        /*680c*/ 	.word	0x00000080
        /*6810*/ 	.word	0x00000001
        /*6814*/ 	.word	0x00000001


	//----- nvinfo : EIATTR_CRS_STACK_SIZE
	.align		4
.L_42:
        /*6818*/ 	.byte	0x04, 0x1e
        /*681a*/ 	.short	(.L_44 - .L_43)
.L_43:
        /*681c*/ 	.word	0x00000000


	//----- nvinfo : EIATTR_CBANK_PARAM_SIZE
	.align		4
.L_44:
        /*6820*/ 	.byte	0x03, 0x19
        /*6822*/ 	.short	0x0870


	//----- nvinfo : EIATTR_PARAM_CBANK
	.align		4
        /*6824*/ 	.byte	0x04, 0x0a
        /*6826*/ 	.short	(.L_46 - .L_45)
	.align		4
.L_45:
        /*6828*/ 	.word	index@(.nv.constant0._ZN7cutlass13device_kernelINS_4fmha6kernel13FmhaKernelTmaINS1_10collective15FmhaMainloopTmaINS_6half_tEfN4cute5tupleIJNS7_1CILi64EEESA_NS9_ILi512EEEEEENS4_14ResidualFusionEJEEENS4_15FmhaFwdEpilogueIS6_fNS8_IJSA_SB_SA_EEEEEJEEEEEvNT_6ParamsE)
        /*682c*/ 	.short	0x0210
        /*682e*/ 	.short	0x0870


	//----- nvinfo : EIATTR_SW_WAR
	.align		4
.L_46:
        /*6830*/ 	.byte	0x04, 0x36
        /*6832*/ 	.short	(.L_48 - .L_47)
.L_47:
        /*6834*/ 	.word	0x00000008
.L_48:


//--------------------- .nv.callgraph             --------------------------
	.section	.nv.callgraph,"",@"SHT_CUDA_CALLGRAPH"
	.align	4
	.sectionentsize	8
	.align		4
        /*0000*/ 	.word	0x00000000
	.align		4
        /*0004*/ 	.word	0xffffffff
	.align		4
        /*0008*/ 	.word	index@(_ZN7cutlass13device_kernelINS_4fmha6kernel13FmhaKernelTmaINS1_10collective15FmhaMainloopTmaINS_6half_tEfN4cute5tupleIJNS7_1CILi64EEESA_NS9_ILi512EEEEEENS4_14ResidualFusionEJEEENS4_15FmhaFwdEpilogueIS6_fNS8_IJSA_SB_SA_EEEEEJEEEEEvNT_6ParamsE)
	.align		4
        /*000c*/ 	.word	index@(__assertfail)
	.align		4
        /*0010*/ 	.word	0x00000000
	.align		4
        /*0014*/ 	.word	0xfffffffe
	.align		4
        /*0018*/ 	.word	0x00000000
	.align		4
        /*001c*/ 	.word	0xfffffffd
	.align		4
        /*0020*/ 	.word	0x00000000
	.align		4
        /*0024*/ 	.word	0xfffffffc


//--------------------- .nv.constant4             --------------------------
	.section	.nv.constant4,"a",@progbits
	.align	8
	.align		8
.nv.constant4:
        /*0000*/ 	.dword	__assertfail
	.align		8
        /*0008*/ 	.dword	__unnamed_1
	.align		8
        /*0010*/ 	.dword	__unnamed_2
	.align		8
        /*0018*/ 	.dword	_ZN39_INTERNAL_0fc4883c_4_k_cu_e132d05f_30454cuda3std3__45__cpo5beginE
	.align		8
        /*0020*/ 	.dword	_ZN39_INTERNAL_0fc4883c_4_k_cu_e132d05f_30454cuda3std3__45__cpo3endE
	.align		8
        /*0028*/ 	.dword	_ZN39_INTERNAL_0fc4883c_4_k_cu_e132d05f_30454cuda3std3__45__cpo6cbeginE
	.align		8
        /*0030*/ 	.dword	_ZN39_INTERNAL_0fc4883c_4_k_cu_e132d05f_30454cuda3std3__45__cpo4cendE
	.align		8
        /*0038*/ 	.dword	_ZN39_INTERNAL_0fc4883c_4_k_cu_e132d05f_30454cuda3std3__441_GLOBAL__N__0fc4883c_4_k_cu_e132d05f_30456ignoreE
	.align		8
        /*0040*/ 	.dword	_ZN39_INTERNAL_0fc4883c_4_k_cu_e132d05f_30454cuda3std3__419piecewise_constructE
	.align		8
        /*0048*/ 	.dword	_ZN39_INTERNAL_0fc4883c_4_k_cu_e132d05f_30454cuda3std3__48in_placeE
	.align		8
        /*0050*/ 	.dword	_ZN39_INTERNAL_0fc4883c_4_k_cu_e132d05f_30454cuda3std6ranges3__45__cpo4swapE
	.align		8
        /*0058*/ 	.dword	_ZN39_INTERNAL_0fc4883c_4_k_cu_e132d05f_30454cuda3std6ranges3__45__cpo9iter_moveE
	.align		8
        /*0060*/ 	.dword	_ZN39_INTERNAL_0fc4883c_4_k_cu_e132d05f_30454cute7productE
	.align		8
        /*0068*/ 	.dword	_ZN39_INTERNAL_0fc4883c_4_k_cu_e132d05f_30454cute1_E
	.align		8
        /*0070*/ 	.dword	$str$23
	.align		8
        /*0078*/ 	.dword	$str$24


//--------------------- .text._ZN7cutlass13device_kernelINS_4fmha6kernel13FmhaKernelTmaINS1_10collective15FmhaMainloopTmaINS_6half_tEfN4cute5tupleIJNS7_1CILi64EEESA_NS9_ILi512EEEEEENS4_14ResidualFusionEJEEENS4_15FmhaFwdEpilogueIS6_fNS8_IJSA_SB_SA_EEEEEJEEEEEvNT_6ParamsE --------------------------
	.section	.text._ZN7cutlass13device_kernelINS_4fmha6kernel13FmhaKernelTmaINS1_10collective15FmhaMainloopTmaINS_6half_tEfN4cute5tupleIJNS7_1CILi64EEESA_NS9_ILi512EEEEEENS4_14ResidualFusionEJEEENS4_15FmhaFwdEpilogueIS6_fNS8_IJSA_SB_SA_EEEEEJEEEEEvNT_6ParamsE,"ax",@progbits
	.align	128
.text._ZN7cutlass13device_kernelINS_4fmha6kernel13FmhaKernelTmaINS1_10collective15FmhaMainloopTmaINS_6half_tEfN4cute5tupleIJNS7_1CILi64EEESA_NS9_ILi512EEEEEENS4_14ResidualFusionEJEEENS4_15FmhaFwdEpilogueIS6_fNS8_IJSA_SB_SA_EEEEEJEEEEEvNT_6ParamsE:
        .type           _ZN7cutlass13device_kernelINS_4fmha6kernel13FmhaKernelTmaINS1_10collective15FmhaMainloopTmaINS_6half_tEfN4cute5tupleIJNS7_1CILi64EEESA_NS9_ILi512EEEEEENS4_14ResidualFusionEJEEENS4_15FmhaFwdEpilogueIS6_fNS8_IJSA_SB_SA_EEEEEJEEEEEvNT_6ParamsE,@function
        .size           _ZN7cutlass13device_kernelINS_4fmha6kernel13FmhaKernelTmaINS1_10collective15FmhaMainloopTmaINS_6half_tEfN4cute5tupleIJNS7_1CILi64EEESA_NS9_ILi512EEEEEENS4_14ResidualFusionEJEEENS4_15FmhaFwdEpilogueIS6_fNS8_IJSA_SB_SA_EEEEEJEEEEEvNT_6ParamsE,(.L_x_121 - _ZN7cutlass13device_kernelINS_4fmha6kernel13FmhaKernelTmaINS1_10collective15FmhaMainloopTmaINS_6half_tEfN4cute5tupleIJNS7_1CILi64EEESA_NS9_ILi512EEEEEENS4_14ResidualFusionEJEEENS4_15FmhaFwdEpilogueIS6_fNS8_IJSA_SB_SA_EEEEEJEEEEEvNT_6ParamsE)
        .other          _ZN7cutlass13device_kernelINS_4fmha6kernel13FmhaKernelTmaINS1_10collective15FmhaMainloopTmaINS_6half_tEfN4cute5tupleIJNS7_1CILi64EEESA_NS9_ILi512EEEEEENS4_14ResidualFusionEJEEENS4_15FmhaFwdEpilogueIS6_fNS8_IJSA_SB_SA_EEEEEJEEEEEvNT_6ParamsE,@"STO_CUDA_ENTRY STV_DEFAULT"
_ZN7cutlass13device_kernelINS_4fmha6kernel13FmhaKernelTmaINS1_10collective15FmhaMainloopTmaINS_6half_tEfN4cute5tupleIJNS7_1CILi64EEESA_NS9_ILi512EEEEEENS4_14ResidualFusionEJEEENS4_15FmhaFwdEpilogueIS6_fNS8_IJSA_SB_SA_EEEEEJEEEEEvNT_6ParamsE:
[----:B------:R-:W1:Y:S01]  /*0000*/  LDC R1, c[0x0][0x28] ;  /* 0x00000a00ff017b82 */ /* 0x000e620000000800 */
[----:B------:R-:W2:Y:S01]  /*0010*/  S2R R6, SR_TID.X ;  /* 0x0000000000067919 */ /* 0x000ea20000002100 */
[----:B------:R-:W-:Y:S01]  /*0020*/  ELECT P0, URZ, PT ;  /* 0x00000000003f782f */ /* 0x000fe20003800000 */
[----:B------:R-:W-:Y:S01]  /*0030*/  BSSY B0, `(.L_x_0) ;  /* 0x0000017000007945 */ /* 0x000fe20003800000 */
[----:B-1----:R-:W-:Y:S02]  /*0040*/  IADD3 R1, R1, -0xbf8, RZ ;  /* 0xfffff40801017810 */ /* 0x002fe40007ffe0ff */
[----:B--2---:R-:W-:-:S05]  /*0050*/  SHF.R.U32.HI R251, RZ, 0x5, R6 ;  /* 0x00000005fffb7819 */ /* 0x004fca0000011606 */
[----:B------:R-:W1:Y:S02]  /*0060*/  SHFL.IDX PT, R0, R251, RZ, 0x1f ;  /* 0x00001ffffb007589 */ /* 0x000e6400000e0000 */
[----:B-1----:R-:W-:-:S13]  /*0070*/  ISETP.NE.OR P0, PT, R0, RZ, !P0 ;  /* 0x000000ff0000720c */ /* 0x002fda0004705670 */
[----:B------:R-:W-:Y:S05]  /*0080*/  @P0 BRA `(.L_x_1) ;  /* 0x0000000000440947 */ /* 0x000fea0003800000 */
[----:B------:R-:W1:Y:S02]  /*0090*/  LDC.64 R2, c[0x0][0x198] ;  /* 0x00006600ff027b82 */ /* 0x000e640000000a00 */
[C---:B-1----:R-:W-:Y:S02]  /*00a0*/  IADD3 R0, P0, R2.reuse, 0xf0, RZ ;  /* 0x000000f002007810 */ /* 0x042fe40007f1e0ff */
[C---:B------:R-:W-:Y:S02]  /*00b0*/  IADD3 R4, P1, R2.reuse, 0x1f0, RZ ;  /* 0x000001f002047810 */ /* 0x040fe40007f3e0ff */
[----:B------:R-:W-:Y:S02]  /*00c0*/  IADD3 R5, P2, R2, 0x2f0, RZ ;  /* 0x000002f002057810 */ /* 0x000fe40007f5e0ff */
[----:B------:R-:W-:Y:S01]  /*00d0*/  R2UR UR4, R0 ;  /* 0x00000000000472ca */ /* 0x000fe200000e0000 */
[--C-:B------:R-:W-:Y:S01]  /*00e0*/  IMAD.X R0, RZ, RZ, R3.reuse, P0 ;  /* 0x000000ffff007224 */ /* 0x100fe200000e0603 */
[----:B------:R-:W-:Y:S01]  /*00f0*/  R2UR UR6, R4 ;  /* 0x00000000040672ca */ /* 0x000fe200000e0000 */
[----:B------:R-:W-:Y:S01]  /*0100*/  IMAD.X R2, RZ, RZ, R3, P2 ;  /* 0x000000ffff027224 */ /* 0x000fe200010e0603 */
[----:B------:R-:W-:-:S02]  /*0110*/  IADD3.X R4, RZ, R3, RZ, P1, !PT ;  /* 0x00000003ff047210 */ /* 0x000fc40000ffe4ff */
[----:B------:R-:W-:Y:S02]  /*0120*/  R2UR UR5, R0 ;  /* 0x00000000000572ca */ /* 0x000fe400000e0000 */
[----:B------:R-:W-:Y:S02]  /*0130*/  R2UR UR7, R4 ;  /* 0x00000000040772ca */ /* 0x000fe400000e0000 */
[----:B------:R-:W-:Y:S02]  /*0140*/  R2UR UR8, R5 ;  /* 0x00000000050872ca */ /* 0x000fe400000e0000 */
[----:B------:R-:W-:-:S07]  /*0150*/  R2UR UR9, R2 ;  /* 0x00000000020972ca */ /* 0x000fce00000e0000 */
[----:B------:R1:W-:Y:S02]  /*0160*/  UTMACCTL.PF [UR4] ;  /* 0x00000000040079b9 */ /* 0x0003e40008040000 */
[----:B------:R1:W-:Y:S04]  /*0170*/  UTMACCTL.PF [UR6] ;  /* 0x00000000060079b9 */ /* 0x0003e80008040000 */
[----:B------:R1:W-:Y:S02]  /*0180*/  UTMACCTL.PF [UR8] ;  /* 0x00000000080079b9 */ /* 0x0003e40008040000 */
[----:B-1----:R-:W-:Y:S01]  /*0190*/  NOP ;  /* 0x0000000000007918 */ /* 0x002fe20000000000 */
.L_x_1:
[----:B------:R-:W-:Y:S05]  /*01a0*/  BSYNC B0 ;  /* 0x0000000000007941 */ /* 0x000fea0003800000 */
.L_x_0:
[----:B------:R-:W1:Y:S02]  /*01b0*/  SHFL.IDX PT, R0, R251, RZ, 0x1f ;  /* 0x00001ffffb007589 */ /* 0x000e6400000e0000 */
[----:B-1----:R-:W-:-:S13]  /*01c0*/  ISETP.NE.AND P0, PT, R0, RZ, PT ;  /* 0x000000ff0000720c */ /* 0x002fda0003f05270 */
[----:B------:R-:W-:Y:S05]  /*01d0*/  @P0 BRA `(.L_x_2) ;  /* 0x0000000000440947 */ /* 0x000fea0003800000 */
[----:B------:R-:W-:Y:S01]  /*01e0*/  ELECT P0, URZ, PT ;  /* 0x00000000003f782f */ /* 0x000fe20003800000 */
[----:B------:R-:W-:Y:S01]  /*01f0*/  UMOV UR4, 0x1 ;  /* 0x0000000100047882 */ /* 0x000fe20000000000 */
[----:B------:R-:W-:Y:S01]  /*0200*/  UMOV UR6, 0x80 ;  /* 0x0000008000067882 */ /* 0x000fe20000000000 */
[----:B------:R-:W-:-:S04]  /*0210*/  UIADD3 UR4, -UR4, 0x100000, URZ ;  /* 0x0010000004047890 */ /* 0x000fc8000fffe13f */
[----:B------:R-:W-:Y:S02]  /*0220*/  USHF.L.U32 UR5, UR4, 0xb, URZ ;  /* 0x0000000b04057899 */ /* 0x000fe4000800063f */
[----:B------:R-:W-:Y:S02]  /*0230*/  USHF.L.U32 UR4, UR4, 0x1, URZ ;  /* 0x0000000104047899 */ /* 0x000fe4000800063f */
[----:B------:R-:W-:-:S04]  /*0240*/  UIADD3 UR6, -UR6, 0x100000, URZ ;  /* 0x0010000006067890 */ /* 0x000fc8000fffe13f */
[----:B------:R-:W-:Y:S02]  /*0250*/  USHF.L.U32 UR7, UR6, 0xb, URZ ;  /* 0x0000000b06077899 */ /* 0x000fe4000800063f */
[----:B------:R-:W-:Y:S01]  /*0260*/  USHF.L.U32 UR6, UR6, 0x1, URZ ;  /* 0x0000000106067899 */ /* 0x000fe2000800063f */
[----:B------:R-:W1:Y:S01]  /*0270*/  @P0 S2R R3, SR_CgaCtaId ;  /* 0x0000000000030919 */ /* 0x000e620000008800 */
[----:B------:R-:W-:-:S04]  /*0280*/  @P0 MOV R0, 0x400 ;  /* 0x0000040000000802 */ /* 0x000fc80000000f00 */
[----:B-1----:R-:W-:-:S04]  /*0290*/  @P0 LEA R0, R3, R0, 0x18 ;  /* 0x0000000003000211 */ /* 0x002fc800078ec0ff */
[----:B------:R-:W-:Y:S01]  /*02a0*/  @P0 R2UR UR8, R0 ;  /* 0x00000000000802ca */ /* 0x000fe200000e0000 */
[----:B------:R-:W1:-:S12]  /*02b0*/  FENCE.VIEW.ASYNC.S ;  /* 0x00000000000073c6 */ /* 0x000e580000000000 */
[----:B-1----:R1:W2:Y:S01]  /*02c0*/  SYNCS.EXCH.64 URZ, [UR8+0x50040], UR4 ;  /* 0x05004004083f75b2 */ /* 0x0022a20008000100 */
[----:B------:R1:W3:Y:S01]  /*02d0*/  SYNCS.EXCH.64 URZ, [UR8+0x50048], UR6 ;  /* 0x05004806083f75b2 */ /* 0x0002e20008000100 */
[----:B------:R-:W-:Y:S01]  /*02e0*/  NOP ;  /* 0x0000000000007918 */ /* 0x000fe20000000000 */
.L_x_2:
[----:B------:R-:W4:Y:S01]  /*02f0*/  SHFL.IDX PT, R0, R251, RZ, 0x1f ;  /* 0x00001ffffb007589 */ /* 0x000f2200000e0000 */
[----:B------:R-:W-:Y:S01]  /*0300*/  NOP ;  /* 0x0000000000007918 */ /* 0x000fe20000000000 */
[----:B----4-:R-:W-:-:S13]  /*0310*/  ISETP.NE.AND P0, PT, R0, RZ, PT ;  /* 0x000000ff0000720c */ /* 0x010fda0003f05270 */
[----:B------:R-:W-:Y:S05]  /*0320*/  @P0 BRA `(.L_x_3) ;  /* 0x00000000005c0947 */ /* 0x000fea0003800000 */
[----:B------:R-:W-:Y:S01]  /*0330*/  ELECT P0, URZ, PT ;  /* 0x00000000003f782f */ /* 0x000fe20003800000 */
[----:B-1----:R-:W-:Y:S01]  /*0340*/  UMOV UR4, 0x1 ;  /* 0x0000000100047882 */ /* 0x002fe20000000000 */
        /* <DEDUP_REMOVED lines=12> */
[----:B-1----:R4:W1:Y:S01]  /*0410*/  SYNCS.EXCH.64 URZ, [UR8+0x50000], UR4 ;  /* 0x05000004083f75b2 */ /* 0x0028620008000100 */
[----:B------:R4:W1:Y:S01]  /*0420*/  SYNCS.EXCH.64 URZ, [UR8+0x50020], UR6 ;  /* 0x05002006083f75b2 */ /* 0x0008620008000100 */
[----:B------:R4:W1:Y:S01]  /*0430*/  SYNCS.EXCH.64 URZ, [UR8+0x50008], UR4 ;  /* 0x05000804083f75b2 */ /* 0x0008620008000100 */
[----:B------:R4:W1:Y:S01]  /*0440*/  SYNCS.EXCH.64 URZ, [UR8+0x50028], UR6 ;  /* 0x05002806083f75b2 */ /* 0x0008620008000100 */
[----:B------:R4:W1:Y:S01]  /*0450*/  SYNCS.EXCH.64 URZ, [UR8+0x50010], UR4 ;  /* 0x05001004083f75b2 */ /* 0x0008620008000100 */
[----:B------:R4:W1:Y:S01]  /*0460*/  SYNCS.EXCH.64 URZ, [UR8+0x50030], UR6 ;  /* 0x05003006083f75b2 */ /* 0x0008620008000100 */
[----:B------:R4:W1:Y:S01]  /*0470*/  SYNCS.EXCH.64 URZ, [UR8+0x50018], UR4 ;  /* 0x05001804083f75b2 */ /* 0x0008620008000100 */
[----:B------:R4:W1:Y:S02]  /*0480*/  SYNCS.EXCH.64 URZ, [UR8+0x50038], UR6 ;  /* 0x05003806083f75b2 */ /* 0x0008640008000100 */
[----:B----4-:R-:W-:Y:S01]  /*0490*/  NOP ;  /* 0x0000000000007918 */ /* 0x010fe20000000000 */
.L_x_3:
        /* <DEDUP_REMOVED lines=27> */
.L_x_4:
[----:B------:R-:W4:Y:S01]  /*0650*/  SHFL.IDX PT, R251, R251, RZ, 0x1f ;  /* 0x00001ffffbfb7589 */ /* 0x000f2200000e0000 */
[----:B------:R-:W-:Y:S02]  /*0660*/  ELECT P0, URZ, PT ;  /* 0x00000000003f782f */ /* 0x000fe40003800000 */
[----:B------:R-:W-:Y:S01]  /*0670*/  SHF.R.S32.HI R0, RZ, 0x1f, R6 ;  /* 0x0000001fff007819 */ /* 0x000fe20000011406 */
[----:B------:R-:W-:Y:S01]  /*0680*/  NOP ;  /* 0x0000000000007918 */ /* 0x000fe20000000000 */
[----:B------:R-:W4:Y:S01]  /*0690*/  S2UR UR36, SR_CTAID.Y ;  /* 0x00000000002479c3 */ /* 0x000f220000002600 */
[----:B------:R-:W-:Y:S01]  /*06a0*/  BSSY B0, `(.L_x_5) ;  /* 0x000004f000007945 */ /* 0x000fe20003800000 */
[----:B------:R-:W-:Y:S02]  /*06b0*/  LEA.HI R0, R0, R6, RZ, 0x7 ;  /* 0x0000000600007211 */ /* 0x000fe400078f38ff */
[----:B------:R-:W-:Y:S02]  /*06c0*/  MOV R184, RZ ;  /* 0x000000ff00b87202 */ /* 0x000fe40000000f00 */
[----:B------:R-:W-:-:S02]  /*06d0*/  LOP3.LUT R0, R0, 0xffffff80, RZ, 0xc0, !PT ;  /* 0xffffff8000007812 */ /* 0x000fc400078ec0ff */
[----:B------:R-:W4:Y:S03]  /*06e0*/  S2UR UR37, SR_CTAID.Z ;  /* 0x00000000002579c3 */ /* 0x000f260000002700 */
[----:B------:R-:W-:-:S05]  /*06f0*/  IMAD.IADD R192, R6, 0x1, -R0 ;  /* 0x0000000106c07824 */ /* 0x000fca00078e0a00 */
[----:B-123--:R-:W-:Y:S01]  /*0700*/  BAR.SYNC.DEFER_BLOCKING 0x0 ;  /* 0x0000000000007b1d */ /* 0x00efe20000010000 */
[----:B----4-:R-:W-:-:S13]  /*0710*/  ISETP.EQ.AND P1, PT, R251, RZ, P0 ;  /* 0x000000fffb00720c */ /* 0x010fda0000722270 */
[----:B------:R-:W-:Y:S05]  /*0720*/  @!P1 BRA `(.L_x_6) ;  /* 0x0000000400189947 */ /* 0x000fea0003800000 */
[----:B------:R-:W1:Y:S01]  /*0730*/  S2R R3, SR_CgaCtaId ;  /* 0x0000000000037919 */ /* 0x000e620000008800 */
[----:B------:R-:W-:Y:S02]  /*0740*/  MOV R0, 0x400 ;  /* 0x0000040000007802 */ /* 0x000fe40000000f00 */
[----:B------:R-:W-:Y:S02]  /*0750*/  MOV R2, 0x1 ;  /* 0x0000000100027802 */ /* 0x000fe40000000f00 */
[----:B------:R-:W-:Y:S02]  /*0760*/  ISETP.NE.AND P3, PT, R192, RZ, PT ;  /* 0x000000ffc000720c */ /* 0x000fe40003f65270 */
[----:B-1----:R-:W-:Y:S02]  /*0770*/  LEA R5, R3, R0, 0x18 ;  /* 0x0000000003057211 */ /* 0x002fe400078ec0ff */
[----:B------:R-:W-:-:S04]  /*0780*/  SHF.L.U32 R0, R2, 0x1f, RZ ;  /* 0x0000001f02007819 */ /* 0x000fc800000006ff */
[----:B------:R-:W1:Y:S02]  /*0790*/  SYNCS.PHASECHK.TRANS64.TRYWAIT P2, [R5+URZ+0x50048], R0 ;  /* 0x05004800050075a7 */ /* 0x000e64000804017f */
[----:B-1----:R-:W-:Y:S05]  /*07a0*/  @!P2 BRA `(.L_x_7) ;  /* 0x000002400020a947 */ /* 0x002fea0003800000 */
.L_x_100:
[----:B------:R-:W-:Y:S05]  /*07b0*/  @P3 BRA `(.L_x_8) ;  /* 0x0000000000183947 */ /* 0x000fea0003800000 */
[----:B------:R-:W2:Y:S01]  /*07c0*/  S2R R2, SR_TID.X ;  /* 0x0000000000027919 */ /* 0x000ea20000002100 */
[----:B-1----:R-:W-:-:S04]  /*07d0*/  IMAD.MOV.U32 R0, RZ, RZ, 0x10000 ;  /* 0x00010000ff007424 */ /* 0x002fc800078e00ff */
[----:B------:R3:W-:Y:S01]  /*07e0*/  SYNCS.ARRIVE.TRANS64 RZ, [R5+URZ+0x50040], R0 ;  /* 0x0500400005ff79a7 */ /* 0x0007e2000800003f */
[----:B--2---:R-:W-:-:S13]  /*07f0*/  LOP3.LUT P2, RZ, R2, 0x1f, RZ, 0xc0, !PT ;  /* 0x0000001f02ff7812 */ /* 0x004fda000784c0ff */
[----:B---3--:R-:W-:Y:S05]  /*0800*/  @!P2 BRA `(.L_x_8) ;  /* 0x000000000004a947 */ /* 0x008fea0003800000 */
[----:B------:R-:W-:Y:S01]  /*0810*/  BPT.TRAP 0x1 ;  /* 0x000000040000795c */ /* 0x000fe20000300000 */
.L_x_8:
[----:B------:R-:W1:Y:S01]  /*0820*/  LDC.64 R2, c[0x0][0x198] ;  /* 0x00006600ff027b82 */ /* 0x000e620000000a00 */
[----:B------:R-:W-:Y:S01]  /*0830*/  R2UR UR8, R5 ;  /* 0x00000000050872ca */ /* 0x000fe200000e0000 */
[----:B------:R-:W-:Y:S01]  /*0840*/  UMOV UR6, 0x0 ;  /* 0x0000000000067882 */ /* 0x000fe20000000000 */
[----:B------:R-:W-:Y:S01]  /*0850*/  UMOV UR7, 0x10000000 ;  /* 0x1000000000077882 */ /* 0x000fe20000000000 */
[----:B------:R-:W-:Y:S01]  /*0860*/  UMOV UR10, URZ ;  /* 0x0000003f000a7c82 */ /* 0x000fe20008000000 */
[----:B------:R-:W-:Y:S01]  /*0870*/  UMOV UR12, UR36 ;  /* 0x00000024000c7c82 */ /* 0x000fe20008000000 */
[----:B------:R-:W-:Y:S01]  /*0880*/  UMOV UR13, UR37 ;  /* 0x00000025000d7c82 */ /* 0x000fe20008000000 */
[----:B------:R-:W-:Y:S01]  /*0890*/  UMOV UR18, 0x40 ;  /* 0x0000004000127882 */ /* 0x000fe20000000000 */
[----:B------:R-:W2:Y:S01]  /*08a0*/  S2UR UR11, SR_CTAID.X ;  /* 0x00000000000b79c3 */ /* 0x000ea20000002500 */
[----:B------:R-:W-:Y:S01]  /*08b0*/  UMOV UR20, UR36 ;  /* 0x0000002400147c82 */ /* 0x000fe20008000000 */
[----:B------:R-:W-:Y:S01]  /*08c0*/  UMOV UR21, UR37 ;  /* 0x0000002500157c82 */ /* 0x000fe20008000000 */
[----:B------:R-:W-:Y:S01]  /*08d0*/  UMOV UR50, 0x80 ;  /* 0x0000008000327882 */ /* 0x000fe20000000000 */
[----:B------:R-:W-:Y:S01]  /*08e0*/  UMOV UR52, UR36 ;  /* 0x0000002400347c82 */ /* 0x000fe20008000000 */
[----:B------:R-:W-:Y:S01]  /*08f0*/  UMOV UR53, UR37 ;  /* 0x0000002500357c82 */ /* 0x000fe20008000000 */
[----:B------:R-:W-:-:S02]  /*0900*/  UIADD3 UR9, UR8, 0x50040, URZ ;  /* 0x0005004008097890 */ /* 0x000fc4000fffe03f */
[----:B------:R-:W-:Y:S02]  /*0910*/  UIADD3 UR16, UR8, 0x2000, URZ ;  /* 0x0000200008107890 */ /* 0x000fe4000fffe03f */
[----:B------:R-:W-:Y:S02]  /*0920*/  UIADD3 UR48, UR8, 0x4000, URZ ;  /* 0x0000400008307890 */ /* 0x000fe4000fffe03f */
[----:B------:R-:W-:Y:S01]  /*0930*/  UIADD3 UR40, UR8, 0x6000, URZ ;  /* 0x0000600008287890 */ /* 0x000fe2000fffe03f */
[----:B------:R-:W-:Y:S01]  /*0940*/  UMOV UR17, UR9 ;  /* 0x0000000900117c82 */ /* 0x000fe20008000000 */
[----:B------:R-:W-:Y:S01]  /*0950*/  UIADD3 UR32, UR8, 0x8000, URZ ;  /* 0x0000800008207890 */ /* 0x000fe2000fffe03f */
[----:B-1----:R-:W-:Y:S01]  /*0960*/  IADD3 R0, P2, R2, 0xf0, RZ ;  /* 0x000000f002007810 */ /* 0x002fe20007f5e0ff */
[----:B------:R-:W-:Y:S01]  /*0970*/  UIADD3 UR24, UR8, 0xa000, URZ ;  /* 0x0000a00008187890 */ /* 0x000fe2000fffe03f */
[----:B------:R-:W-:Y:S02]  /*0980*/  UMOV UR49, UR9 ;  /* 0x0000000900317c82 */ /* 0x000fe40008000000 */
[----:B------:R-:W-:Y:S01]  /*0990*/  IADD3.X R2, RZ, R3, RZ, P2, !PT ;  /* 0x00000003ff027210 */ /* 0x000fe200017fe4ff */
[----:B------:R-:W-:Y:S01]  /*09a0*/  UMOV UR42, 0xc0 ;  /* 0x000000c0002a7882 */ /* 0x000fe20000000000 */
[----:B------:R-:W-:Y:S01]  /*09b0*/  R2UR UR4, R0 ;  /* 0x00000000000472ca */ /* 0x000fe200000e0000 */
[----:B------:R-:W-:Y:S01]  /*09c0*/  UMOV UR44, UR36 ;  /* 0x00000024002c7c82 */ /* 0x000fe20008000000 */
[----:B------:R-:W-:Y:S01]  /*09d0*/  R2UR UR5, R2 ;  /* 0x00000000020572ca */ /* 0x000fe200000e0000 */
[----:B--2---:R-:W-:Y:S01]  /*09e0*/  USHF.L.U32 UR11, UR11, 0x6, URZ ;  /* 0x000000060b0b7899 */ /* 0x004fe2000800063f */
[----:B------:R-:W-:Y:S01]  /*09f0*/  UMOV UR45, UR37 ;  /* 0x00000025002d7c82 */ /* 0x000fe20008000000 */
[----:B------:R-:W-:Y:S01]  /*0a00*/  UMOV UR41, UR9 ;  /* 0x0000000900297c82 */ /* 0x000fe20008000000 */
[----:B------:R-:W-:Y:S01]  /*0a10*/  UMOV UR34, 0x100 ;  /* 0x0000010000227882 */ /* 0x000fe20000000000 */
[----:B------:R-:W-:Y:S01]  /*0a20*/  UMOV UR33, UR9 ;  /* 0x0000000900217c82 */ /* 0x000fe20008000000 */
[----:B------:R-:W-:-:S02]  /*0a30*/  UMOV UR26, 0x140 ;  /* 0x00000140001a7882 */ /* 0x000fc40000000000 */
[----:B------:R-:W-:Y:S01]  /*0a40*/  UMOV UR19, UR11 ;  /* 0x0000000b00137c82 */ /* 0x000fe20008000000 */
[----:B------:R-:W-:Y:S01]  /*0a50*/  UMOV UR51, UR11 ;  /* 0x0000000b00337c82 */ /* 0x000fe20008000000 */
[----:B------:R-:W-:Y:S01]  /*0a60*/  UMOV UR43, UR11 ;  /* 0x0000000b002b7c82 */ /* 0x000fe20008000000 */
[----:B------:R-:W-:Y:S01]  /*0a70*/  UMOV UR35, UR11 ;  /* 0x0000000b00237c82 */ /* 0x000fe20008000000 */
[----:B------:R-:W-:Y:S01]  /*0a80*/  UMOV UR28, UR36 ;  /* 0x00000024001c7c82 */ /* 0x000fe20008000000 */
[----:B------:R1:W-:Y:S01]  /*0a90*/  UTMALDG.4D [UR8], [UR4], desc[UR6] ;  /* 0x00000608040075b4 */ /* 0x0003e20008019000 */
[----:B------:R-:W-:Y:S01]  /*0aa0*/  UMOV UR29, UR37 ;  /* 0x00000025001d7c82 */ /* 0x000fe20008000000 */
[----:B------:R-:W-:Y:S01]  /*0ab0*/  UMOV UR25, UR9 ;  /* 0x0000000900197c82 */ /* 0x000fe20008000000 */
[----:B------:R-:W-:Y:S01]  /*0ac0*/  UMOV UR27, UR11 ;  /* 0x0000000b001b7c82 */ /* 0x000fe20008000000 */
[----:B------:R2:W-:Y:S01]  /*0ad0*/  UTMALDG.4D [UR16], [UR4], desc[UR6] ;  /* 0x00000610040075b4 */ /* 0x0005e20008019000 */
[----:B------:R3:W-:Y:S01]  /*0ae0*/  UTMALDG.4D [UR48], [UR4], desc[UR6] ;  /* 0x00000630040075b4 */ /* 0x0007e20008019000 */
[----:B------:R3:W-:Y:S01]  /*0af0*/  UTMALDG.4D [UR40], [UR4], desc[UR6] ;  /* 0x00000628040075b4 */ /* 0x0007e20008019000 */
[----:B-1----:R-:W-:Y:S01]  /*0b00*/  UMOV UR10, 0x1c0 ;  /* 0x000001c0000a7882 */ /* 0x002fe20000000000 */
[----:B------:R3:W-:Y:S01]  /*0b10*/  UTMALDG.4D [UR32], [UR4], desc[UR6] ;  /* 0x00000620040075b4 */ /* 0x0007e20008019000 */
[----:B--2---:R-:W-:-:S02]  /*0b20*/  UIADD3 UR16, UR8, 0xc000, URZ ;  /* 0x0000c00008107890 */ /* 0x004fc4000fffe03f */
[----:B------:R-:W-:Y:S01]  /*0b30*/  UIADD3 UR8, UR8, 0xe000, URZ ;  /* 0x0000e00008087890 */ /* 0x000fe2000fffe03f */
[----:B------:R-:W-:Y:S01]  /*0b40*/  UMOV UR18, 0x180 ;  /* 0x0000018000127882 */ /* 0x000fe20000000000 */
[----:B------:R3:W-:Y:S05]  /*0b50*/  UTMALDG.4D [UR24], [UR4], desc[UR6] ;  /* 0x00000618040075b4 */ /* 0x0007ea0008019000 */
[----:B------:R3:W-:Y:S02]  /*0b60*/  UTMALDG.4D [UR16], [UR4], desc[UR6] ;  /* 0x00000610040075b4 */ /* 0x0007e40008019000 */
[----:B------:R3:W-:Y:S02]  /*0b70*/  UTMALDG.4D [UR8], [UR4], desc[UR6] ;  /* 0x00000608040075b4 */ /* 0x0007e40008019000 */
[----:B---3--:R-:W-:Y:S01]  /*0b80*/  NOP ;  /* 0x0000000000007918 */ /* 0x008fe20000000000 */
.L_x_6:
[----:B------:R-:W-:Y:S05]  /*0b90*/  BSYNC B0 ;  /* 0x0000000000007941 */ /* 0x000fea0003800000 */
.L_x_5:
[----:B------:R-:W1:Y:S01]  /*0ba0*/  LDC R10, c[0x0][0x28c] ;  /* 0x0000a300ff0a7b82 */ /* 0x000e620000000800 */
[----:B------:R-:W-:Y:S01]  /*0bb0*/  BSSY B0, `(.L_x_9) ;  /* 0x000012f000007945 */ /* 0x000fe20003800000 */
[----:B------:R-:W-:Y:S01]  /*0bc0*/  MOV R185, 0x1 ;  /* 0x0000000100b97802 */ /* 0x000fe20000000f00 */
[----:B------:R-:W-:Y:S01]  /*0bd0*/  IMAD.MOV.U32 R12, RZ, RZ, 0x1 ;  /* 0x00000001ff0c7424 */ /* 0x000fe200078e00ff */
[----:B------:R-:W-:Y:S01]  /*0be0*/  MOV R8, RZ ;  /* 0x000000ff00087202 */ /* 0x000fe20000000f00 */
[----:B-1----:R-:W-:-:S05]  /*0bf0*/  VIADD R194, R10, 0x3f ;  /* 0x0000003f0ac27836 */ /* 0x002fca0000000000 */
[----:B------:R-:W-:-:S04]  /*0c00*/  SHF.R.S32.HI R3, RZ, 0x1f, R194 ;  /* 0x0000001fff037819 */ /* 0x000fc800000114c2 */
[----:B------:R-:W-:-:S04]  /*0c10*/  LEA.HI R194, R3, R194, RZ, 0x6 ;  /* 0x000000c203c27211 */ /* 0x000fc800078f30ff */
[----:B------:R-:W-:-:S05]  /*0c20*/  SHF.R.S32.HI R9, RZ, 0x6, R194 ;  /* 0x00000006ff097819 */ /* 0x000fca00000114c2 */
[----:B------:R-:W-:Y:S01]  /*0c30*/  IMAD.SHL.U32 R9, R9, 0x2, RZ ;  /* 0x0000000209097824 */ /* 0x000fe200078e00ff */
[----:B------:R-:W-:Y:S06]  /*0c40*/  @!P1 BRA `(.L_x_10) ;  /* 0x0000001000949947 */ /* 0x000fec0003800000 */
[----:B------:R-:W1:Y:S01]  /*0c50*/  S2R R0, SR_TID.X ;  /* 0x0000000000007919 */ /* 0x000e620000002100 */
[----:B------:R-:W2:Y:S01]  /*0c60*/  LDC.64 R2, c[0x0][0x198] ;  /* 0x00006600ff027b82 */ /* 0x000ea20000000a00 */
[----:B------:R-:W-:Y:S01]  /*0c70*/  ISETP.GE.AND P1, PT, R10, 0x1, PT ;  /* 0x000000010a00780c */ /* 0x000fe20003f26270 */
[----:B------:R-:W-:Y:S01]  /*0c80*/  IMAD.MOV.U32 R8, RZ, RZ, RZ ;  /* 0x000000ffff087224 */ /* 0x000fe200078e00ff */
[----:B------:R-:W-:Y:S02]  /*0c90*/  MOV R184, RZ ;  /* 0x000000ff00b87202 */ /* 0x000fe40000000f00 */
[----:B-1----:R-:W-:-:S09]  /*0ca0*/  LOP3.LUT R6, R0, 0x1f, RZ, 0xc0, !PT ;  /* 0x0000001f00067812 */ /* 0x002fd200078ec0ff */
        /* <DEDUP_REMOVED lines=9> */
.L_x_101:
[----:B------:R-:W-:Y:S01]  /*0d40*/  IMAD.MOV.U32 R8, RZ, RZ, 0x1 ;  /* 0x00000001ff087424 */ /* 0x000fe200078e00ff */
[----:B------:R-:W-:Y:S06]  /*0d50*/  @P2 BRA `(.L_x_13) ;  /* 0x0000000000142947 */ /* 0x000fec0003800000 */
[----:B------:R-:W-:Y:S02]  /*0d60*/  ISETP.NE.AND P1, PT, R6, RZ, PT ;  /* 0x000000ff0600720c */ /* 0x000fe40003f25270 */
[----:B-1----:R-:W-:-:S04]  /*0d70*/  MOV R5, 0x10000 ;  /* 0x0001000000057802 */ /* 0x002fc80000000f00 */
[----:B------:R3:W-:Y:S07]  /*0d80*/  SYNCS.ARRIVE.TRANS64 RZ, [R0+URZ+0x50000], R5 ;  /* 0x0500000500ff79a7 */ /* 0x0007ee000800003f */
[----:B------:R-:W-:Y:S05]  /*0d90*/  @!P1 BRA `(.L_x_13) ;  /* 0x0000000000049947 */ /* 0x000fea0003800000 */
[----:B------:R-:W-:Y:S01]  /*0da0*/  BPT.TRAP 0x1 ;  /* 0x000000040000795c */ /* 0x000fe20000300000 */
.L_x_13:
[----:B--2---:R-:W-:Y:S01]  /*0db0*/  IADD3 R4, P1, R2, 0x1f0, RZ ;  /* 0x000001f002047810 */ /* 0x004fe20007f3e0ff */
[----:B-1-3--:R-:W1:Y:S01]  /*0dc0*/  S2R R5, SR_CgaCtaId ;  /* 0x0000000000057919 */ /* 0x00ae620000008800 */
[----:B------:R-:W-:Y:S01]  /*0dd0*/  R2UR UR14, R0 ;  /* 0x00000000000e72ca */ /* 0x000fe200000e0000 */
[----:B------:R-:W-:Y:S01]  /*0de0*/  UMOV UR35, URZ ;  /* 0x0000003f00237c82 */ /* 0x000fe20008000000 */
[----:B------:R-:W-:Y:S01]  /*0df0*/  R2UR UR4, R4 ;  /* 0x00000000040472ca */ /* 0x000fe200000e0000 */
[----:B------:R-:W-:Y:S01]  /*0e00*/  IMAD.X R7, RZ, RZ, R3, P1 ;  /* 0x000000ffff077224 */ /* 0x000fe200008e0603 */
[----:B------:R-:W-:Y:S01]  /*0e10*/  UMOV UR6, 0x0 ;  /* 0x0000000000067882 */ /* 0x000fe20000000000 */
[----:B------:R-:W-:Y:S01]  /*0e20*/  UMOV UR7, 0x10000000 ;  /* 0x1000000000077882 */ /* 0x000fe20000000000 */
[----:B------:R-:W-:Y:S01]  /*0e30*/  UMOV UR34, URZ ;  /* 0x0000003f00227c82 */ /* 0x000fe20008000000 */
[----:B------:R-:W-:Y:S01]  /*0e40*/  UMOV UR26, 0x40 ;  /* 0x00000040001a7882 */ /* 0x000fe20000000000 */
[----:B------:R-:W-:Y:S01]  /*0e50*/  R2UR UR5, R7 ;  /* 0x00000000070572ca */ /* 0x000fe200000e0000 */
[----:B------:R-:W-:Y:S01]  /*0e60*/  UMOV UR28, UR36 ;  /* 0x00000024001c7c82 */ /* 0x000fe20008000000 */
[----:B------:R-:W-:Y:S01]  /*0e70*/  UMOV UR29, UR37 ;  /* 0x00000025001d7c82 */ /* 0x000fe20008000000 */
[----:B------:R-:W-:Y:S01]  /*0e80*/  UMOV UR27, UR35 ;  /* 0x00000023001b7c82 */ /* 0x000fe20008000000 */
[----:B------:R-:W-:Y:S01]  /*0e90*/  UMOV UR10, 0x80 ;  /* 0x00000080000a7882 */ /* 0x000fe20000000000 */
[----:B------:R-:W-:Y:S01]  /*0ea0*/  UIADD3 UR32, UR14, 0x10000, URZ ;  /* 0x000100000e207890 */ /* 0x000fe2000fffe03f */
[----:B------:R-:W-:Y:S01]  /*0eb0*/  MOV R0, 0x400 ;  /* 0x0000040000007802 */ /* 0x000fe20000000f00 */
[----:B------:R-:W-:Y:S01]  /*0ec0*/  UIADD3 UR33, UR14, 0x50000, URZ ;  /* 0x000500000e217890 */ /* 0x000fe2000fffe03f */
[----:B------:R-:W-:Y:S01]  /*0ed0*/  MOV R7, 0x1 ;  /* 0x0000000100077802 */ /* 0x000fe20000000f00 */
[----:B------:R-:W-:Y:S01]  /*0ee0*/  UIADD3 UR24, UR14, 0x12000, URZ ;  /* 0x000120000e187890 */ /* 0x000fe2000fffe03f */
[----:B------:R-:W-:Y:S01]  /*0ef0*/  ISETP.NE.AND P2, PT, R192, RZ, PT ;  /* 0x000000ffc000720c */ /* 0x000fe20003f45270 */
[----:B------:R-:W-:Y:S01]  /*0f00*/  UIADD3 UR8, UR14, 0x14000, URZ ;  /* 0x000140000e087890 */ /* 0x000fe2000fffe03f */
[----:B------:R-:W-:Y:S01]  /*0f10*/  SHF.L.U32 R7, R7, 0x1f, RZ ;  /* 0x0000001f07077819 */ /* 0x000fe200000006ff */
[----:B------:R-:W-:Y:S01]  /*0f20*/  UMOV UR12, UR36 ;  /* 0x00000024000c7c82 */ /* 0x000fe20008000000 */
[----:B------:R-:W-:Y:S01]  /*0f30*/  UMOV UR25, UR33 ;  /* 0x0000002100197c82 */ /* 0x000fe20008000000 */
[----:B------:R-:W-:Y:S01]  /*0f40*/  UMOV UR13, UR37 ;  /* 0x00000025000d7c82 */ /* 0x000fe20008000000 */
[----:B------:R-:W-:Y:S01]  /*0f50*/  UMOV UR11, UR35 ;  /* 0x00000023000b7c82 */ /* 0x000fe20008000000 */
[----:B------:R-:W-:Y:S01]  /*0f60*/  UMOV UR9, UR33 ;  /* 0x0000002100097c82 */ /* 0x000fe20008000000 */
[----:B------:R-:W-:Y:S01]  /*0f70*/  UTMALDG.4D [UR32], [UR4], desc[UR6] ;  /* 0x00000620040075b4 */ /* 0x000fe20008019000 */
[----:B------:R-:W-:Y:S01]  /*0f80*/  UIADD3 UR16, UR14, 0x16000, URZ ;  /* 0x000160000e107890 */ /* 0x000fe2000fffe03f */
[----:B------:R-:W-:Y:S01]  /*0f90*/  UMOV UR18, 0xc0 ;  /* 0x000000c000127882 */ /* 0x000fe20000000000 */
[----:B------:R-:W-:Y:S01]  /*0fa0*/  UMOV UR20, UR36 ;  /* 0x0000002400147c82 */ /* 0x000fe20008000000 */
[----:B------:R-:W-:Y:S01]  /*0fb0*/  UMOV UR21, UR37 ;  /* 0x0000002500157c82 */ /* 0x000fe20008000000 */
[----:B------:R-:W-:Y:S01]  /*0fc0*/  UMOV UR19, UR35 ;  /* 0x0000002300137c82 */ /* 0x000fe20008000000 */
[----:B------:R-:W-:Y:S01]  /*0fd0*/  UMOV UR17, UR33 ;  /* 0x0000002100117c82 */ /* 0x000fe20008000000 */
[----:B------:R2:W-:Y:S01]  /*0fe0*/  UTMALDG.4D [UR24], [UR4], desc[UR6] ;  /* 0x00000618040075b4 */ /* 0x0005e20008019000 */
[----:B-1----:R-:W-:-:S05]  /*0ff0*/  LEA R5, R5, R0, 0x18 ;  /* 0x0000000005057211 */ /* 0x002fca00078ec0ff */
[----:B------:R-:W-:Y:S01]  /*1000*/  IMAD R4, R8, 0x8, R5 ;  /* 0x0000000808047824 */ /* 0x000fe200078e0205 */
[----:B------:R1:W-:Y:S01]  /*1010*/  UTMALDG.4D [UR8], [UR4], desc[UR6] ;  /* 0x00000608040075b4 */ /* 0x0003e20008019000 */
[----:B------:R3:W-:Y:S01]  /*1020*/  UTMALDG.4D [UR16], [UR4], desc[UR6] ;  /* 0x00000610040075b4 */ /* 0x0007e20008019000 */
[----:B--2---:R-:W-:Y:S01]  /*1030*/  UIADD3 UR24, UR14, 0x1a000, URZ ;  /* 0x0001a0000e187890 */ /* 0x004fe2000fffe03f */
[----:B------:R-:W-:Y:S01]  /*1040*/  UMOV UR26, 0x140 ;  /* 0x00000140001a7882 */ /* 0x000fe20000000000 */
[----:B-1----:R-:W-:Y:S01]  /*1050*/  UIADD3 UR8, UR14, 0x18000, URZ ;  /* 0x000180000e087890 */ /* 0x002fe2000fffe03f */
[----:B------:R-:W-:Y:S01]  /*1060*/  UMOV UR10, 0x100 ;  /* 0x00000100000a7882 */ /* 0x000fe20000000000 */
[----:B---3--:R-:W-:-:S07]  /*1070*/  UIADD3 UR16, UR14, 0x1c000, URZ ;  /* 0x0001c0000e107890 */ /* 0x008fce000fffe03f */
[----:B------:R1:W-:Y:S01]  /*1080*/  UTMALDG.4D [UR8], [UR4], desc[UR6] ;  /* 0x00000608040075b4 */ /* 0x0003e20008019000 */
[----:B------:R-:W-:Y:S01]  /*1090*/  UMOV UR18, 0x180 ;  /* 0x0000018000127882 */ /* 0x000fe20000000000 */
[----:B------:R2:W-:Y:S01]  /*10a0*/  UTMALDG.4D [UR24], [UR4], desc[UR6] ;  /* 0x00000618040075b4 */ /* 0x0005e20008019000 */
[----:B------:R2:W-:Y:S01]  /*10b0*/  UTMALDG.4D [UR16], [UR4], desc[UR6] ;  /* 0x00000610040075b4 */ /* 0x0005e20008019000 */
[----:B-1----:R-:W-:Y:S01]  /*10c0*/  UIADD3 UR8, UR14, 0x1e000, URZ ;  /* 0x0001e0000e087890 */ /* 0x002fe2000fffe03f */
[----:B------:R-:W-:-:S08]  /*10d0*/  UMOV UR10, 0x1c0 ;  /* 0x000001c0000a7882 */ /* 0x000fd00000000000 */
[----:B------:R2:W-:Y:S01]  /*10e0*/  UTMALDG.4D [UR8], [UR4], desc[UR6] ;  /* 0x00000608040075b4 */ /* 0x0005e20008019000 */
[----:B------:R-:W1:Y:S02]  /*10f0*/  SYNCS.PHASECHK.TRANS64.TRYWAIT P1, [R4+URZ+0x50020], R7 ;  /* 0x05002007040075a7 */ /* 0x000e64000802017f */
[----:B-12---:R-:W-:Y:S05]  /*1100*/  @!P1 BRA `(.L_x_14) ;  /* 0x0000023400f09947 */ /* 0x006fea0003800000 */
.L_x_102:
[----:B------:R-:W-:Y:S01]  /*1110*/  MOV R184, 0x1 ;  /* 0x0000000100b87802 */ /* 0x000fe20000000f00 */
[----:B------:R-:W-:Y:S06]  /*1120*/  @P2 BRA `(.L_x_15) ;  /* 0x0000000000142947 */ /* 0x000fec0003800000 */
[----:B------:R-:W-:Y:S01]  /*1130*/  ISETP.NE.AND P1, PT, R6, RZ, PT ;  /* 0x000000ff0600720c */ /* 0x000fe20003f25270 */
[----:B-1----:R-:W-:-:S04]  /*1140*/  IMAD.MOV.U32 R7, RZ, RZ, 0x10000 ;  /* 0x00010000ff077424 */ /* 0x002fc800078e00ff */
[----:B------:R2:W-:Y:S08]  /*1150*/  SYNCS.ARRIVE.TRANS64 RZ, [R4+URZ+0x50000], R7 ;  /* 0x0500000704ff79a7 */ /* 0x0005f0000800003f */
[----:B------:R-:W-:Y:S05]  /*1160*/  @!P1 BRA `(.L_x_15) ;  /* 0x0000000000049947 */ /* 0x000fea0003800000 */
[----:B------:R-:W-:Y:S01]  /*1170*/  BPT.TRAP 0x1 ;  /* 0x000000040000795c */ /* 0x000fe20000300000 */
.L_x_15:
[----:B------:R-:W-:Y:S01]  /*1180*/  LEA R0, R8, R5, 0x10 ;  /* 0x0000000508007211 */ /* 0x000fe200078e80ff */
[----:B------:R-:W-:Y:S01]  /*1190*/  UMOV UR51, URZ ;  /* 0x0000003f00337c82 */ /* 0x000fe20008000000 */
[----:B-12---:R-:W-:Y:S01]  /*11a0*/  IADD3 R7, P1, R2, 0x2f0, RZ ;  /* 0x000002f002077810 */ /* 0x006fe20007f3e0ff */
[----:B------:R-:W-:Y:S01]  /*11b0*/  UMOV UR6, 0x0 ;  /* 0x0000000000067882 */ /* 0x000fe20000000000 */
[----:B------:R-:W-:Y:S01]  /*11c0*/  R2UR UR49, R4 ;  /* 0x00000000043172ca */ /* 0x000fe200000e0000 */
[----:B------:R-:W-:Y:S01]  /*11d0*/  UMOV UR7, 0x10000000 ;  /* 0x1000000000077882 */ /* 0x000fe20000000000 */
[----:B------:R-:W-:Y:S01]  /*11e0*/  R2UR UR14, R0 ;  /* 0x00000000000e72ca */ /* 0x000fe200000e0000 */
[----:B------:R-:W-:Y:S01]  /*11f0*/  IMAD.X R5, RZ, RZ, R3, P1 ;  /* 0x000000ffff057224 */ /* 0x000fe200008e0603 */
[----:B------:R-:W-:Y:S01]  /*1200*/  R2UR UR4, R7 ;  /* 0x00000000070472ca */ /* 0x000fe200000e0000 */
[----:B------:R-:W-:Y:S01]  /*1210*/  UMOV UR50, URZ ;  /* 0x0000003f00327c82 */ /* 0x000fe20008000000 */
[----:B------:R-:W-:Y:S01]  /*1220*/  UMOV UR52, UR36 ;  /* 0x0000002400347c82 */ /* 0x000fe20008000000 */
[----:B------:R-:W-:Y:S01]  /*1230*/  UMOV UR53, UR37 ;  /* 0x0000002500357c82 */ /* 0x000fe20008000000 */
[----:B------:R-:W-:Y:S01]  /*1240*/  R2UR UR5, R5 ;  /* 0x00000000050572ca */ /* 0x000fe200000e0000 */
[----:B------:R-:W-:Y:S01]  /*1250*/  UMOV UR18, 0x40 ;  /* 0x0000004000127882 */ /* 0x000fe20000000000 */
[----:B------:R-:W-:Y:S01]  /*1260*/  UMOV UR20, UR36 ;  /* 0x0000002400147c82 */ /* 0x000fe20008000000 */
[----:B------:R-:W-:Y:S01]  /*1270*/  UMOV UR21, UR37 ;  /* 0x0000002500157c82 */ /* 0x000fe20008000000 */
[----:B------:R-:W-:Y:S01]  /*1280*/  UMOV UR19, UR51 ;  /* 0x0000003300137c82 */ /* 0x000fe20008000000 */
[----:B------:R-:W-:Y:S01]  /*1290*/  UIADD3 UR49, UR49, 0x50000, URZ ;  /* 0x0005000031317890 */ /* 0x000fe2000fffe03f */
[----:B------:R-:W-:Y:S01]  /*12a0*/  IADD3 R8, R8, 0x1, RZ ;  /* 0x0000000108087810 */ /* 0x000fe20007ffe0ff */
[----:B------:R-:W-:-:S02]  /*12b0*/  UIADD3 UR48, UR14, 0x10000, URZ ;  /* 0x000100000e307890 */ /* 0x000fc4000fffe03f */
[----:B------:R-:W-:Y:S02]  /*12c0*/  UIADD3 UR16, UR14, 0x12000, URZ ;  /* 0x000120000e107890 */ /* 0x000fe4000fffe03f */
[----:B------:R-:W-:Y:S02]  /*12d0*/  UIADD3 UR40, UR14, 0x14000, URZ ;  /* 0x000140000e287890 */ /* 0x000fe4000fffe03f */
[----:B------:R-:W-:Y:S01]  /*12e0*/  UIADD3 UR8, UR14, 0x16000, URZ ;  /* 0x000160000e087890 */ /* 0x000fe2000fffe03f */
[----:B------:R-:W-:Y:S01]  /*12f0*/  UMOV UR17, UR49 ;  /* 0x0000003100117c82 */ /* 0x000fe20008000000 */
[----:B------:R-:W-:Y:S01]  /*1300*/  UMOV UR42, 0x80 ;  /* 0x00000080002a7882 */ /* 0x000fe20000000000 */
[----:B------:R-:W-:Y:S01]  /*1310*/  UMOV UR44, UR36 ;  /* 0x00000024002c7c82 */ /* 0x000fe20008000000 */
[----:B------:R-:W-:Y:S01]  /*1320*/  UMOV UR45, UR37 ;  /* 0x00000025002d7c82 */ /* 0x000fe20008000000 */
[----:B------:R-:W-:Y:S01]  /*1330*/  UTMALDG.4D [UR48], [UR4], desc[UR6] ;  /* 0x00000630040075b4 */ /* 0x000fe20008019000 */
[----:B------:R-:W-:Y:S01]  /*1340*/  UMOV UR43, UR51 ;  /* 0x00000033002b7c82 */ /* 0x000fe20008000000 */
[----:B------:R-:W-:Y:S01]  /*1350*/  UMOV UR41, UR49 ;  /* 0x0000003100297c82 */ /* 0x000fe20008000000 */
[----:B------:R-:W-:Y:S01]  /*1360*/  UMOV UR10, 0xc0 ;  /* 0x000000c0000a7882 */ /* 0x000fe20000000000 */
[----:B------:R-:W-:Y:S01]  /*1370*/  UMOV UR12, UR36 ;  /* 0x00000024000c7c82 */ /* 0x000fe20008000000 */
[----:B------:R-:W-:Y:S01]  /*1380*/  UMOV UR13, UR37 ;  /* 0x00000025000d7c82 */ /* 0x000fe20008000000 */
[----:B------:R-:W-:Y:S01]  /*1390*/  UMOV UR11, UR51 ;  /* 0x00000033000b7c82 */ /* 0x000fe20008000000 */
[----:B------:R-:W-:Y:S01]  /*13a0*/  UMOV UR9, UR49 ;  /* 0x0000003100097c82 */ /* 0x000fe20008000000 */
[----:B------:R1:W-:Y:S01]  /*13b0*/  UTMALDG.4D [UR16], [UR4], desc[UR6] ;  /* 0x00000610040075b4 */ /* 0x0003e20008019000 */
[----:B------:R-:W-:-:S02]  /*13c0*/  UIADD3 UR24, UR14, 0x18000, URZ ;  /* 0x000180000e187890 */ /* 0x000fc4000fffe03f */
[----:B------:R-:W-:Y:S01]  /*13d0*/  UIADD3 UR32, UR14, 0x1a000, URZ ;  /* 0x0001a0000e207890 */ /* 0x000fe2000fffe03f */
        /* <DEDUP_REMOVED lines=9> */
[----:B------:R2:W-:Y:S01]  /*1470*/  UTMALDG.4D [UR8], [UR4], desc[UR6] ;  /* 0x00000608040075b4 */ /* 0x0005e20008019000 */
[----:B------:R3:W-:Y:S01]  /*1480*/  UTMALDG.4D [UR24], [UR4], desc[UR6] ;  /* 0x00000618040075b4 */ /* 0x0007e20008019000 */
[----:B-1----:R-:W-:Y:S01]  /*1490*/  UIADD3 UR16, UR14, 0x1c000, URZ ;  /* 0x0001c0000e107890 */ /* 0x002fe2000fffe03f */
[----:B------:R-:W-:Y:S01]  /*14a0*/  UMOV UR18, 0x180 ;  /* 0x0000018000127882 */ /* 0x000fe20000000000 */
[----:B------:R3:W-:Y:S07]  /*14b0*/  UTMALDG.4D [UR32], [UR4], desc[UR6] ;  /* 0x00000620040075b4 */ /* 0x0007ee0008019000 */
[----:B------:R3:W-:Y:S01]  /*14c0*/  UTMALDG.4D [UR16], [UR4], desc[UR6] ;  /* 0x00000610040075b4 */ /* 0x0007e20008019000 */
[----:B--2---:R-:W-:Y:S01]  /*14d0*/  UIADD3 UR8, UR14, 0x1e000, URZ ;  /* 0x0001e0000e087890 */ /* 0x004fe2000fffe03f */
[----:B------:R-:W-:-:S08]  /*14e0*/  UMOV UR10, 0x1c0 ;  /* 0x000001c0000a7882 */ /* 0x000fd00000000000 */
[----:B------:R3:W-:Y:S02]  /*14f0*/  UTMALDG.4D [UR8], [UR4], desc[UR6] ;  /* 0x00000608040075b4 */ /* 0x0007e40008019000 */
[----:B---3--:R-:W-:Y:S01]  /*1500*/  NOP ;  /* 0x0000000000007918 */ /* 0x008fe20000000000 */
.L_x_11:
[----:B------:R-:W-:Y:S01]  /*1510*/  ISETP.GE.AND P1, PT, R10, 0x41, PT ;  /* 0x000000410a00780c */ /* 0x000fe20003f26270 */
[----:B------:R-:W-:-:S12]  /*1520*/  IMAD.MOV.U32 R12, RZ, RZ, 0x1 ;  /* 0x00000001ff0c7424 */ /* 0x000fd800078e00ff */
[----:B------:R-:W-:Y:S05]  /*1530*/  @!P1 BRA `(.L_x_16) ;  /* 0x0000000800549947 */ /* 0x000fea0003800000 */
[----:B------:R-:W1:Y:S01]  /*1540*/  S2R R5, SR_CgaCtaId ;  /* 0x0000000000057919 */ /* 0x000e620000008800 */
[----:B------:R-:W-:Y:S02]  /*1550*/  MOV R0, 0x400 ;  /* 0x0000040000007802 */ /* 0x000fe40000000f00 */
[----:B------:R-:W-:Y:S02]  /*1560*/  MOV R7, 0x1 ;  /* 0x0000000100077802 */ /* 0x000fe40000000f00 */
[----:B------:R-:W-:Y:S02]  /*1570*/  ISETP.NE.AND P2, PT, R192, RZ, PT ;  /* 0x000000ffc000720c */ /* 0x000fe40003f45270 */
[----:B------:R-:W-:Y:S02]  /*1580*/  SHF.L.U32 R7, R7, 0x1f, RZ ;  /* 0x0000001f07077819 */ /* 0x000fe400000006ff */
[----:B-1----:R-:W-:-:S05]  /*1590*/  LEA R5, R5, R0, 0x18 ;  /* 0x0000000005057211 */ /* 0x002fca00078ec0ff */
[----:B------:R-:W-:-:S04]  /*15a0*/  IMAD R0, R8, 0x8, R5 ;  /* 0x0000000808007824 */ /* 0x000fc800078e0205 */
[----:B------:R-:W1:Y:S02]  /*15b0*/  SYNCS.PHASECHK.TRANS64.TRYWAIT P1, [R0+URZ+0x50020], R7 ;  /* 0x05002007000075a7 */ /* 0x000e64000802017f */
[----:B-1----:R-:W-:Y:S05]  /*15c0*/  @!P1 BRA `(.L_x_17) ;  /* 0x0000023000d49947 */ /* 0x002fea0003800000 */
.L_x_103:
[----:B------:R-:W-:Y:S05]  /*15d0*/  @P2 BRA `(.L_x_18) ;  /* 0x0000000000142947 */ /* 0x000fea0003800000 */
[----:B------:R-:W-:Y:S02]  /*15e0*/  ISETP.NE.AND P1, PT, R6, RZ, PT ;  /* 0x000000ff0600720c */ /* 0x000fe40003f25270 */
[----:B-1----:R-:W-:-:S04]  /*15f0*/  MOV R7, 0x10000 ;  /* 0x0001000000077802 */ /* 0x002fc80000000f00 */
[----:B------:R3:W-:Y:S07]  /*1600*/  SYNCS.ARRIVE.TRANS64 RZ, [R0+URZ+0x50000], R7 ;  /* 0x0500000700ff79a7 */ /* 0x0007ee000800003f */
[----:B------:R-:W-:Y:S05]  /*1610*/  @!P1 BRA `(.L_x_18) ;  /* 0x0000000000049947 */ /* 0x000fea0003800000 */
[----:B------:R-:W-:Y:S01]  /*1620*/  BPT.TRAP 0x1 ;  /* 0x000000040000795c */ /* 0x000fe20000300000 */
.L_x_18:
[----:B------:R-:W-:Y:S01]  /*1630*/  IMAD R5, R8, 0x10000, R5 ;  /* 0x0001000008057824 */ /* 0x000fe200078e0205 */
[----:B------:R-:W-:Y:S01]  /*1640*/  R2UR UR41, R0 ;  /* 0x00000000002972ca */ /* 0x000fe200000e0000 */
[----:B-1-3--:R-:W1:Y:S01]  /*1650*/  S2R R7, SR_CgaCtaId ;  /* 0x0000000000077919 */ /* 0x00ae620000008800 */
[----:B------:R-:W-:Y:S01]  /*1660*/  R2UR UR43, R184 ;  /* 0x00000000b82b72ca */ /* 0x000fe200000e0000 */
[----:B------:R-:W-:Y:S01]  /*1670*/  UMOV UR4, 0x0 ;  /* 0x0000000000047882 */ /* 0x000fe20000000000 */
[----:B------:R-:W-:Y:S01]  /*1680*/  R2UR UR14, R5 ;  /* 0x00000000050e72ca */ /* 0x000fe200000e0000 */
[----:B------:R-:W-:Y:S01]  /*1690*/  UMOV UR5, 0x10000000 ;  /* 0x1000000000057882 */ /* 0x000fe20000000000 */
[----:B--2---:R-:W-:Y:S01]  /*16a0*/  IADD3 R0, P1, R2, 0x1f0, RZ ;  /* 0x000001f002007810 */ /* 0x004fe20007f3e0ff */
[----:B------:R-:W-:Y:S01]  /*16b0*/  UMOV UR42, URZ ;  /* 0x0000003f002a7c82 */ /* 0x000fe20008000000 */
[----:B------:R-:W-:Y:S01]  /*16c0*/  UMOV UR44, UR36 ;  /* 0x00000024002c7c82 */ /* 0x000fe20008000000 */
[----:B------:R-:W-:Y:S01]  /*16d0*/  UMOV UR45, UR37 ;  /* 0x00000025002d7c82 */ /* 0x000fe20008000000 */
[----:B------:R-:W-:Y:S01]  /*16e0*/  IADD3.X R4, RZ, R3, RZ, P1, !PT ;  /* 0x00000003ff047210 */ /* 0x000fe20000ffe4ff */
[----:B------:R-:W-:Y:S01]  /*16f0*/  UMOV UR10, 0x40 ;  /* 0x00000040000a7882 */ /* 0x000fe20000000000 */
[----:B------:R-:W-:Y:S01]  /*1700*/  R2UR UR6, R0 ;  /* 0x00000000000672ca */ /* 0x000fe200000e0000 */
[----:B------:R-:W-:Y:S01]  /*1710*/  UIADD3 UR41, UR41, 0x50000, URZ ;  /* 0x0005000029297890 */ /* 0x000fe2000fffe03f */
[----:B------:R-:W-:Y:S01]  /*1720*/  R2UR UR7, R4 ;  /* 0x00000000040772ca */ /* 0x000fe200000e0000 */
[----:B------:R-:W-:Y:S01]  /*1730*/  USHF.L.U32 UR43, UR43, 0x6, URZ ;  /* 0x000000062b2b7899 */ /* 0x000fe2000800063f */
[----:B------:R-:W-:Y:S01]  /*1740*/  VIADD R8, R8, 0x1 ;  /* 0x0000000108087836 */ /* 0x000fe20000000000 */
[----:B------:R-:W-:Y:S01]  /*1750*/  UIADD3 UR40, UR14, 0x10000, URZ ;  /* 0x000100000e287890 */ /* 0x000fe2000fffe03f */
[----:B------:R-:W-:Y:S01]  /*1760*/  MOV R0, 0x400 ;  /* 0x0000040000007802 */ /* 0x000fe20000000f00 */
[----:B------:R-:W-:Y:S01]  /*1770*/  UIADD3 UR8, UR14, 0x12000, URZ ;  /* 0x000120000e087890 */ /* 0x000fe2000fffe03f */
[----:B------:R-:W-:Y:S01]  /*1780*/  UMOV UR12, UR36 ;  /* 0x00000024000c7c82 */ /* 0x000fe20008000000 */
[----:B------:R-:W-:Y:S01]  /*1790*/  UMOV UR13, UR37 ;  /* 0x00000025000d7c82 */ /* 0x000fe20008000000 */
[----:B------:R-:W-:Y:S01]  /*17a0*/  UMOV UR9, UR41 ;  /* 0x0000002900097c82 */ /* 0x000fe20008000000 */
[----:B------:R-:W-:Y:S01]  /*17b0*/  UMOV UR11, UR43 ;  /* 0x0000002b000b7c82 */ /* 0x000fe20008000000 */
[----:B------:R-:W-:Y:S01]  /*17c0*/  UIADD3 UR32, UR14, 0x14000, URZ ;  /* 0x000140000e207890 */ /* 0x000fe2000fffe03f */
[C---:B------:R-:W-:Y:S01]  /*17d0*/  ISETP.NE.AND P2, PT, R8.reuse, 0x4, PT ;  /* 0x000000040800780c */ /* 0x040fe20003f45270 */
[----:B------:R-:W-:Y:S01]  /*17e0*/  UIADD3 UR24, UR14, 0x16000, URZ ;  /* 0x000160000e187890 */ /* 0x000fe2000fffe03f */
[----:B------:R-:W-:Y:S01]  /*17f0*/  UTMALDG.4D [UR40], [UR6], desc[UR4] ;  /* 0x00000428060075b4 */ /* 0x000fe20008019000 */
[----:B------:R-:W-:Y:S01]  /*1800*/  UIADD3 UR16, UR14, 0x18000, URZ ;  /* 0x000180000e107890 */ /* 0x000fe2000fffe03f */
[----:B------:R-:W-:Y:S01]  /*1810*/  ISETP.NE.AND P1, PT, R8, 0x4, PT ;  /* 0x000000040800780c */ /* 0x000fe20003f25270 */
[----:B------:R-:W-:Y:S01]  /*1820*/  UMOV UR34, 0x80 ;  /* 0x0000008000227882 */ /* 0x000fe20000000000 */
[----:B------:R-:W-:Y:S01]  /*1830*/  UMOV UR33, UR41 ;  /* 0x0000002900217c82 */ /* 0x000fe20008000000 */
[----:B------:R-:W-:Y:S01]  /*1840*/  UMOV UR35, UR43 ;  /* 0x0000002b00237c82 */ /* 0x000fe20008000000 */
[----:B------:R-:W-:Y:S01]  /*1850*/  UMOV UR26, 0xc0 ;  /* 0x000000c0001a7882 */ /* 0x000fe20000000000 */
[----:B------:R-:W-:Y:S01]  /*1860*/  UMOV UR28, UR36 ;  /* 0x00000024001c7c82 */ /* 0x000fe20008000000 */
[----:B------:R2:W-:Y:S01]  /*1870*/  UTMALDG.4D [UR8], [UR6], desc[UR4] ;  /* 0x00000408060075b4 */ /* 0x0005e20008019000 */
[----:B------:R-:W-:Y:S01]  /*1880*/  UMOV UR29, UR37 ;  /* 0x00000025001d7c82 */ /* 0x000fe20008000000 */
[----:B------:R-:W-:Y:S01]  /*1890*/  UMOV UR25, UR41 ;  /* 0x0000002900197c82 */ /* 0x000fe20008000000 */
[----:B------:R-:W-:Y:S01]  /*18a0*/  UMOV UR27, UR43 ;  /* 0x0000002b001b7c82 */ /* 0x000fe20008000000 */
[----:B------:R-:W-:Y:S01]  /*18b0*/  UMOV UR18, 0x100 ;  /* 0x0000010000127882 */ /* 0x000fe20000000000 */
[----:B------:R-:W-:Y:S01]  /*18c0*/  UMOV UR20, UR36 ;  /* 0x0000002400147c82 */ /* 0x000fe20008000000 */
[----:B------:R-:W-:Y:S01]  /*18d0*/  UMOV UR21, UR37 ;  /* 0x0000002500157c82 */ /* 0x000fe20008000000 */
[----:B------:R-:W-:Y:S01]  /*18e0*/  UMOV UR17, UR41 ;  /* 0x0000002900117c82 */ /* 0x000fe20008000000 */
[----:B------:R-:W-:Y:S01]  /*18f0*/  UMOV UR19, UR43 ;  /* 0x0000002b00137c82 */ /* 0x000fe20008000000 */
[----:B------:R-:W-:Y:S01]  /*1900*/  UTMALDG.4D [UR32], [UR6], desc[UR4] ;  /* 0x00000420060075b4 */ /* 0x000fe20008019000 */
[----:B-1----:R-:W-:-:S02]  /*1910*/  LEA R7, R7, R0, 0x18 ;  /* 0x0000000007077211 */ /* 0x002fc400078ec0ff */
[----:B------:R-:W-:Y:S02]  /*1920*/  SEL R8, R8, RZ, P2 ;  /* 0x000000ff08087207 */ /* 0x000fe40001000000 */
[----:B------:R-:W-:Y:S02]  /*1930*/  SEL R12, RZ, 0x1, !P1 ;  /* 0x00000001ff0c7807 */ /* 0x000fe40004800000 */
[----:B------:R-:W-:Y:S01]  /*1940*/  LEA R5, R8, R7, 0x3 ;  /* 0x0000000708057211 */ /* 0x000fe200078e18ff */
[----:B------:R-:W-:Y:S01]  /*1950*/  UTMALDG.4D [UR24], [UR6], desc[UR4] ;  /* 0x00000418060075b4 */ /* 0x000fe20008019000 */
[----:B------:R-:W-:Y:S02]  /*1960*/  SHF.L.U32 R0, R12, 0x1f, RZ ;  /* 0x0000001f0c007819 */ /* 0x000fe400000006ff */
[----:B------:R-:W-:Y:S01]  /*1970*/  ISETP.NE.AND P2, PT, R192, RZ, PT ;  /* 0x000000ffc000720c */ /* 0x000fe20003f45270 */
[----:B------:R1:W-:Y:S01]  /*1980*/  UTMALDG.4D [UR16], [UR6], desc[UR4] ;  /* 0x00000410060075b4 */ /* 0x0003e20008019000 */
[----:B--2---:R-:W-:Y:S01]  /*1990*/  UIADD3 UR8, UR14, 0x1a000, URZ ;  /* 0x0001a0000e087890 */ /* 0x004fe2000fffe03f */
[----:B------:R-:W-:-:S08]  /*19a0*/  UMOV UR10, 0x140 ;  /* 0x00000140000a7882 */ /* 0x000fd00000000000 */
[----:B------:R2:W-:Y:S01]  /*19b0*/  UTMALDG.4D [UR8], [UR6], desc[UR4] ;  /* 0x00000408060075b4 */ /* 0x0005e20008019000 */
[----:B-1----:R-:W-:Y:S01]  /*19c0*/  UIADD3 UR16, UR14, 0x1c000, URZ ;  /* 0x0001c0000e107890 */ /* 0x002fe2000fffe03f */
[----:B------:R-:W-:-:S08]  /*19d0*/  UMOV UR18, 0x180 ;  /* 0x0000018000127882 */ /* 0x000fd00000000000 */
[----:B------:R1:W-:Y:S01]  /*19e0*/  UTMALDG.4D [UR16], [UR6], desc[UR4] ;  /* 0x00000410060075b4 */ /* 0x0003e20008019000 */
[----:B--2---:R-:W-:Y:S01]  /*19f0*/  UIADD3 UR8, UR14, 0x1e000, URZ ;  /* 0x0001e0000e087890 */ /* 0x004fe2000fffe03f */
[----:B------:R-:W-:-:S08]  /*1a00*/  UMOV UR10, 0x1c0 ;  /* 0x000001c0000a7882 */ /* 0x000fd00000000000 */
[----:B------:R1:W-:Y:S01]  /*1a10*/  UTMALDG.4D [UR8], [UR6], desc[UR4] ;  /* 0x00000408060075b4 */ /* 0x0003e20008019000 */
[----:B------:R-:W2:Y:S02]  /*1a20*/  SYNCS.PHASECHK.TRANS64.TRYWAIT P1, [R5+URZ+0x50020], R0 ;  /* 0x05002000050075a7 */ /* 0x000ea4000802017f */
[----:B-12---:R-:W-:Y:S05]  /*1a30*/  @!P1 BRA `(.L_x_19) ;  /* 0x0000022c00cc9947 */ /* 0x006fea0003800000 */
.L_x_104:
[----:B------:R-:W-:Y:S05]  /*1a40*/  @P2 BRA `(.L_x_20) ;  /* 0x0000000000142947 */ /* 0x000fea0003800000 */
[----:B------:R-:W-:Y:S01]  /*1a50*/  ISETP.NE.AND P1, PT, R6, RZ, PT ;  /* 0x000000ff0600720c */ /* 0x000fe20003f25270 */
[----:B-1----:R-:W-:-:S04]  /*1a60*/  IMAD.MOV.U32 R0, RZ, RZ, 0x10000 ;  /* 0x00010000ff007424 */ /* 0x002fc800078e00ff */
[----:B------:R2:W-:Y:S08]  /*1a70*/  SYNCS.ARRIVE.TRANS64 RZ, [R5+URZ+0x50000], R0 ;  /* 0x0500000005ff79a7 */ /* 0x0005f0000800003f */
[----:B------:R-:W-:Y:S05]  /*1a80*/  @!P1 BRA `(.L_x_20) ;  /* 0x0000000000049947 */ /* 0x000fea0003800000 */
[----:B------:R-:W-:Y:S01]  /*1a90*/  BPT.TRAP 0x1 ;  /* 0x000000040000795c */ /* 0x000fe20000300000 */
.L_x_20:
[----:B------:R-:W-:Y:S01]  /*1aa0*/  LEA R7, R8, R7, 0x10 ;  /* 0x0000000708077211 */ /* 0x000fe200078e80ff */
[----:B------:R-:W-:Y:S01]  /*1ab0*/  UMOV UR6, 0x0 ;  /* 0x0000000000067882 */ /* 0x000fe20000000000 */
[----:B-12---:R-:W-:Y:S01]  /*1ac0*/  IADD3 R0, P1, R2, 0x2f0, RZ ;  /* 0x000002f002007810 */ /* 0x006fe20007f3e0ff */
[----:B------:R-:W-:Y:S01]  /*1ad0*/  UMOV UR7, 0x10000000 ;  /* 0x1000000000077882 */ /* 0x000fe20000000000 */
[----:B------:R-:W-:Y:S01]  /*1ae0*/  R2UR UR49, R5 ;  /* 0x00000000053172ca */ /* 0x000fe200000e0000 */
[----:B------:R-:W-:Y:S01]  /*1af0*/  UMOV UR50, URZ ;  /* 0x0000003f00327c82 */ /* 0x000fe20008000000 */
[----:B------:R-:W-:Y:S01]  /*1b00*/  R2UR UR14, R7 ;  /* 0x00000000070e72ca */ /* 0x000fe200000e0000 */
[----:B------:R-:W-:Y:S01]  /*1b10*/  IMAD.X R2, RZ, RZ, R3, P1 ;  /* 0x000000ffff027224 */ /* 0x000fe200008e0603 */
[----:B------:R-:W-:Y:S01]  /*1b20*/  R2UR UR51, R184 ;  /* 0x00000000b83372ca */ /* 0x000fe200000e0000 */
[----:B------:R-:W-:Y:S01]  /*1b30*/  UMOV UR52, UR36 ;  /* 0x0000002400347c82 */ /* 0x000fe20008000000 */
[----:B------:R-:W-:Y:S01]  /*1b40*/  R2UR UR4, R0 ;  /* 0x00000000000472ca */ /* 0x000fe200000e0000 */
[----:B------:R-:W-:Y:S01]  /*1b50*/  UMOV UR53, UR37 ;  /* 0x0000002500357c82 */ /* 0x000fe20008000000 */
[----:B------:R-:W-:Y:S01]  /*1b60*/  R2UR UR5, R2 ;  /* 0x00000000020572ca */ /* 0x000fe200000e0000 */
[----:B------:R-:W-:Y:S01]  /*1b70*/  UMOV UR18, 0x40 ;  /* 0x0000004000127882 */ /* 0x000fe20000000000 */
[----:B------:R-:W-:Y:S01]  /*1b80*/  UMOV UR20, UR36 ;  /* 0x0000002400147c82 */ /* 0x000fe20008000000 */
[----:B------:R-:W-:Y:S01]  /*1b90*/  UMOV UR21, UR37 ;  /* 0x0000002500157c82 */ /* 0x000fe20008000000 */
[----:B------:R-:W-:Y:S01]  /*1ba0*/  UMOV UR42, 0x80 ;  /* 0x00000080002a7882 */ /* 0x000fe20000000000 */
[----:B------:R-:W-:Y:S01]  /*1bb0*/  UIADD3 UR49, UR49, 0x50000, URZ ;  /* 0x0005000031317890 */ /* 0x000fe2000fffe03f */
[----:B------:R-:W-:Y:S01]  /*1bc0*/  IADD3 R8, R8, 0x1, RZ ;  /* 0x0000000108087810 */ /* 0x000fe20007ffe0ff */
[----:B------:R-:W-:Y:S01]  /*1bd0*/  UIADD3 UR48, UR14, 0x10000, URZ ;  /* 0x000100000e307890 */ /* 0x000fe2000fffe03f */
[----:B------:R-:W-:Y:S01]  /*1be0*/  VIADD R184, R184, 0x1 ;  /* 0x00000001b8b87836 */ /* 0x000fe20000000000 */
[----:B------:R-:W-:Y:S01]  /*1bf0*/  USHF.L.U32 UR51, UR51, 0x6, URZ ;  /* 0x0000000633337899 */ /* 0x000fe2000800063f */
[----:B------:R-:W-:Y:S01]  /*1c00*/  ISETP.NE.AND P1, PT, R8, 0x4, PT ;  /* 0x000000040800780c */ /* 0x000fe20003f25270 */
[----:B------:R-:W-:-:S02]  /*1c10*/  UIADD3 UR16, UR14, 0x12000, URZ ;  /* 0x000120000e107890 */ /* 0x000fc4000fffe03f */
[----:B------:R-:W-:Y:S01]  /*1c20*/  UIADD3 UR40, UR14, 0x14000, URZ ;  /* 0x000140000e287890 */ /* 0x000fe2000fffe03f */
[----:B------:R-:W-:Y:S01]  /*1c30*/  SEL R3, RZ, 0x1, P1 ;  /* 0x00000001ff037807 */ /* 0x000fe20000800000 */
[----:B------:R-:W-:Y:S01]  /*1c40*/  UIADD3 UR8, UR14, 0x16000, URZ ;  /* 0x000160000e087890 */ /* 0x000fe2000fffe03f */
[----:B------:R-:W-:Y:S01]  /*1c50*/  SEL R8, R8, RZ, P1 ;  /* 0x000000ff08087207 */ /* 0x000fe20000800000 */
[----:B------:R-:W-:Y:S01]  /*1c60*/  UMOV UR17, UR49 ;  /* 0x0000003100117c82 */ /* 0x000fe20008000000 */
[----:B------:R-:W-:Y:S01]  /*1c70*/  UMOV UR19, UR51 ;  /* 0x0000003300137c82 */ /* 0x000fe20008000000 */
        /* <DEDUP_REMOVED lines=11> */
[----:B------:R-:W-:Y:S01]  /*1d30*/  UIADD3 UR24, UR14, 0x18000, URZ ;  /* 0x000180000e187890 */ /* 0x000fe2000fffe03f */
[----:B------:R-:W-:Y:S01]  /*1d40*/  LOP3.LUT R12, R12, R3, RZ, 0x3c, !PT ;  /* 0x000000030c0c7212 */ /* 0x000fe200078e3cff */
        /* <DEDUP_REMOVED lines=20> */
.L_x_16:
[----:B------:R-:W-:-:S07]  /*1e90*/  IADD3 R9, R9, -0x4, RZ ;  /* 0xfffffffc09097810 */ /* 0x000fce0007ffe0ff */
.L_x_10:
[----:B------:R-:W-:Y:S05]  /*1ea0*/  BSYNC B0 ;  /* 0x0000000000007941 */ /* 0x000fea0003800000 */
.L_x_9:
[----:B--2---:R-:W1:Y:S01]  /*1eb0*/  S2R R3, SR_CgaCtaId ;  /* 0x0000000000037919 */ /* 0x004e620000008800 */
[----:B------:R-:W-:Y:S02]  /*1ec0*/  MOV R0, 0x400 ;  /* 0x0000040000007802 */ /* 0x000fe40000000f00 */
[----:B------:R-:W-:Y:S02]  /*1ed0*/  SHF.L.U32 R22, RZ, 0x1f, RZ ;  /* 0x0000001fff167819 */ /* 0x000fe400000006ff */
[----:B-1----:R-:W-:-:S04]  /*1ee0*/  LEA R2, R3, R0, 0x18 ;  /* 0x0000000003027211 */ /* 0x002fc800078ec0ff */
[----:B------:R-:W1:Y:S02]  /*1ef0*/  SYNCS.PHASECHK.TRANS64.TRYWAIT P1, [R2+URZ+0x50040], R22 ;  /* 0x05004016020075a7 */ /* 0x000e64000802017f */
[----:B-1----:R-:W-:Y:S05]  /*1f00*/  @!P1 BRA `(.L_x_21) ;  /* 0x0000022800ac9947 */ /* 0x002fea0003800000 */
.L_x_105:
[----:B------:R-:W2:Y:S01]  /*1f10*/  S2R R2, SR_CgaCtaId ;  /* 0x0000000000027919 */ /* 0x000ea20000008800 */
[----:B-1----:R-:W-:Y:S02]  /*1f20*/  MOV R0, 0x400 ;  /* 0x0000040000007802 */ /* 0x002fe40000000f00 */
[----:B------:R-:W-:Y:S02]  /*1f30*/  SHF.R.S32.HI R3, RZ, 0x1f, R192 ;  /* 0x0000001fff037819 */ /* 0x000fe400000114c0 */
[----:B------:R-:W-:Y:S02]  /*1f40*/  MOV R10, RZ ;  /* 0x000000ff000a7202 */ /* 0x000fe40000000f00 */
[----:B------:R-:W-:-:S04]  /*1f50*/  LEA.HI R3, R3, R192, RZ, 0x2 ;  /* 0x000000c003037211 */ /* 0x000fc800078f10ff */
[----:B------:R-:W-:-:S05]  /*1f60*/  LOP3.LUT R3, R3, 0x7ffffffc, RZ, 0xc0, !PT ;  /* 0x7ffffffc03037812 */ /* 0x000fca00078ec0ff */
[----:B------:R-:W-:-:S04]  /*1f70*/  IMAD.IADD R3, R192, 0x1, -R3 ;  /* 0x00000001c0037824 */ /* 0x000fc800078e0a03 */
[----:B------:R-:W-:Y:S01]  /*1f80*/  IMAD.SHL.U32 R7, R3, 0x2, RZ ;  /* 0x0000000203077824 */ /* 0x000fe200078e00ff */
[----:B--2---:R-:W-:-:S04]  /*1f90*/  LEA R0, R2, R0, 0x18 ;  /* 0x0000000002007211 */ /* 0x004fc800078ec0ff */
[----:B------:R-:W1:Y:S02]  /*1fa0*/  SYNCS.PHASECHK.TRANS64.TRYWAIT P1, [R0+URZ+0x50000], R22 ;  /* 0x05000016000075a7 */ /* 0x000e64000802017f */
[----:B-1----:R-:W-:Y:S05]  /*1fb0*/  @!P1 BRA `(.L_x_22) ;  /* 0x0000022800a09947 */ /* 0x002fea0003800000 */
.L_x_106:
[----:B------:R-:W-:Y:S05]  /*1fc0*/  WARPSYNC.ALL ;  /* 0x0000000000007948 */ /* 0x000fea0003800000 */
[----:B------:R-:W2:Y:S01]  /*1fd0*/  S2R R57, SR_CgaCtaId ;  /* 0x0000000000397919 */ /* 0x000ea20000008800 */
[----:B------:R-:W-:Y:S01]  /*1fe0*/  MOV R56, 0x400 ;  /* 0x0000040000387802 */ /* 0x000fe20000000f00 */
[----:B------:R-:W-:Y:S01]  /*1ff0*/  WARPGROUP.ARRIVE ;  /* 0x00000000000079c5 */ /* 0x000fe20000000000 */
[----:B------:R-:W-:Y:S01]  /*2000*/  UMOV UR9, 0x40000040 ;  /* 0x4000004000097882 */ /* 0x000fe20000000000 */
[----:B------:R-:W-:Y:S01]  /*2010*/  UMOV UR7, 0x40000040 ;  /* 0x4000004000077882 */ /* 0x000fe20000000000 */
[----:B------:R-:W-:Y:S01]  /*2020*/  UMOV UR5, UR9 ;  /* 0x0000000900057c82 */ /* 0x000fe20008000000 */
[----:B------:R-:W-:Y:S01]  /*2030*/  MOV R249, UR9 ;  /* 0x0000000900f97c02 */ /* 0x000fe20008000f00 */
[----:B------:R-:W-:Y:S01]  /*2040*/  UMOV UR9, 0x40000040 ;  /* 0x4000004000097882 */ /* 0x000fe20000000000 */
[----:B------:R-:W-:Y:S01]  /*2050*/  UMOV UR57, 0x40000040 ;  /* 0x4000004000397882 */ /* 0x000fe20000000000 */
[----:B------:R-:W-:Y:S01]  /*2060*/  MOV R247, UR9 ;  /* 0x0000000900f77c02 */ /* 0x000fe20008000f00 */
[----:B------:R-:W-:Y:S01]  /*2070*/  UMOV UR53, 0x40000040 ;  /* 0x4000004000357882 */ /* 0x000fe20000000000 */
[----:B------:R-:W-:Y:S01]  /*2080*/  UMOV UR49, 0x40000040 ;  /* 0x4000004000317882 */ /* 0x000fe20000000000 */
[----:B------:R-:W-:Y:S01]  /*2090*/  UMOV UR45, 0x40000040 ;  /* 0x40000040002d7882 */ /* 0x000fe20000000000 */
[----:B------:R-:W-:Y:S01]  /*20a0*/  UMOV UR41, 0x40000040 ;  /* 0x4000004000297882 */ /* 0x000fe20000000000 */
[----:B------:R-:W3:Y:S01]  /*20b0*/  LDC R14, c[0x0][0x28c] ;  /* 0x0000a300ff0e7b82 */ /* 0x000ee20000000800 */
[----:B------:R-:W-:-:S07]  /*20c0*/  IADD3 R4, R7, 0x18, RZ ;  /* 0x0000001807047810 */ /* 0x000fce0007ffe0ff */
[----:B------:R-:W4:Y:S08]  /*20d0*/  LDC R11, c[0x0][0x28c] ;  /* 0x0000a300ff0b7b82 */ /* 0x000f300000000800 */
[----:B------:R-:W5:Y:S01]  /*20e0*/  LDC R6, c[0x0][0x28c] ;  /* 0x0000a300ff067b82 */ /* 0x000f620000000800 */
[----:B--2---:R-:W-:-:S04]  /*20f0*/  LEA R56, R57, R56, 0x18 ;  /* 0x0000003839387211 */ /* 0x004fc800078ec0ff */
[----:B------:R-:W-:Y:S02]  /*2100*/  IADD3 R252, R56, 0x10000, RZ ;  /* 0x0001000038fc7810 */ /* 0x000fe40007ffe0ff */
[----:B-1----:R-:W-:Y:S01]  /*2110*/  SHF.R.U32.HI R0, RZ, 0x4, R56 ;  /* 0x00000004ff007819 */ /* 0x002fe20000011638 */
[----:B------:R-:W1:Y:S01]  /*2120*/  LDC R5, c[0x0][0x28c] ;  /* 0x0000a300ff057b82 */ /* 0x000e620000000800 */
[----:B------:R-:W-:Y:S02]  /*2130*/  SHF.R.U32.HI R252, RZ, 0x4, R252 ;  /* 0x00000004fffc7819 */ /* 0x000fe400000116fc */
[----:B------:R-:W-:Y:S02]  /*2140*/  LOP3.LUT R0, R0, 0x3fff, RZ, 0xc0, !PT ;  /* 0x00003fff00007812 */ /* 0x000fe400078ec0ff */
[----:B------:R-:W-:Y:S02]  /*2150*/  LOP3.LUT R252, R252, 0x3fff, RZ, 0xc0, !PT ;  /* 0x00003ffffcfc7812 */ /* 0x000fe400078ec0ff */
[----:B------:R-:W-:Y:S01]  /*2160*/  LOP3.LUT R0, R0, 0x10000, RZ, 0xfc, !PT ;  /* 0x0001000000007812 */ /* 0x000fe200078efcff */
[----:B------:R-:W2:Y:S01]  /*2170*/  LDC R13, c[0x0][0x28c] ;  /* 0x0000a300ff0d7b82 */ /* 0x000ea20000000800 */
[----:B------:R-:W-:-:S02]  /*2180*/  LOP3.LUT R197, R252, 0x10000, RZ, 0xfc, !PT ;  /* 0x00010000fcc57812 */ /* 0x000fc400078efcff */
[C---:B------:R-:W-:Y:S01]  /*2190*/  R2UR UR4, R0.reuse ;  /* 0x00000000000472ca */ /* 0x040fe200000e0000 */
[----:B------:R-:W-:Y:S01]  /*21a0*/  VIADD R2, R0, 0x2 ;  /* 0x0000000200027836 */ /* 0x000fe20000000000 */
[C---:B------:R-:W-:Y:S02]  /*21b0*/  R2UR UR6, R197.reuse ;  /* 0x00000000c50672ca */ /* 0x040fe400000e0000 */
[----:B------:R-:W-:Y:S01]  /*21c0*/  IADD3 R3, R197, 0x2, RZ ;  /* 0x00000002c5037810 */ /* 0x000fe20007ffe0ff */
[----:B------:R-:W3:Y:S08]  /*21d0*/  LDC R15, c[0x0][0x28c] ;  /* 0x0000a300ff0f7b82 */ /* 0x000ef00000000800 */
[----:B------:R-:W-:Y:S01]  /*21e0*/  UMOV UR8, UR4 ;  /* 0x0000000400087c82 */ /* 0x000fe20008000000 */
[----:B------:R-:W5:Y:S01]  /*21f0*/  LDC R17, c[0x0][0x28c] ;  /* 0x0000a300ff117b82 */ /* 0x000f620000000800 */
[----:B------:R-:W-:Y:S01]  /*2200*/  UMOV UR4, UR8 ;  /* 0x0000000800047c82 */ /* 0x000fe20008000000 */
[----:B------:R-:W-:Y:S01]  /*2210*/  IMAD.U32 R248, RZ, RZ, UR8 ;  /* 0x00000008fff87e24 */ /* 0x000fe2000f8e00ff */
[----:B------:R-:W-:Y:S01]  /*2220*/  HGMMA.64x64x16.F32 R24, gdesc[UR4], RZ, !UPT, gsb0 ;  /* 0x00e00000041879f0 */ /* 0x000fe2000c0008ff */
[----:B------:R-:W-:Y:S01]  /*2230*/  R2UR UR4, R2 ;  /* 0x00000000020472ca */ /* 0x000fe200000e0000 */
[----:B------:R-:W-:Y:S01]  /*2240*/  UMOV UR5, UR9 ;  /* 0x0000000900057c82 */ /* 0x000fe20008000000 */
[----:B------:R-:W-:Y:S01]  /*2250*/  R2UR UR6, R3 ;  /* 0x00000000030672ca */ /* 0x000fe200000e0000 */
[----:B------:R-:W-:Y:S01]  /*2260*/  UMOV UR7, 0x40000040 ;  /* 0x4000004000077882 */ /* 0x000fe20000000000 */
[----:B------:R-:W-:Y:S01]  /*2270*/  VIADD R2, R0, 0x4 ;  /* 0x0000000400027836 */ /* 0x000fe20000000000 */
[----:B------:R-:W-:Y:S01]  /*2280*/  IADD3 R3, R197, 0x4, RZ ;  /* 0x00000004c5037810 */ /* 0x000fe20007ffe0ff */
[----:B------:R-:W-:Y:S01]  /*2290*/  UMOV UR9, 0x40000040 ;  /* 0x4000004000097882 */ /* 0x000fe20000000000 */
[----:B------:R-:W5:Y:S01]  /*22a0*/  LDC R19, c[0x0][0x28c] ;  /* 0x0000a300ff137b82 */ /* 0x000f620000000800 */
[----:B------:R-:W-:-:S02]  /*22b0*/  MOV R245, UR9 ;  /* 0x0000000900f57c02 */ /* 0x000fc40008000f00 */
[----:B---3--:R-:W-:-:S03]  /*22c0*/  ISETP.GE.AND P5, PT, R4, R15, PT ;  /* 0x0000000f0400720c */ /* 0x008fc60003fa6270 */
[----:B------:R-:W-:Y:S02]  /*22d0*/  UMOV UR8, UR4 ;  /* 0x0000000400087c82 */ /* 0x000fe40008000000 */
[----:B------:R-:W-:Y:S01]  /*22e0*/  UMOV UR4, UR8 ;  /* 0x0000000800047c82 */ /* 0x000fe20008000000 */
[----:B------:R-:W-:Y:S01]  /*22f0*/  IMAD.U32 R246, RZ, RZ, UR8 ;  /* 0x00000008fff67e24 */ /* 0x000fe2000f8e00ff */
[----:B------:R-:W3:Y:S08]  /*2300*/  LDC R21, c[0x0][0x28c] ;  /* 0x0000a300ff157b82 */ /* 0x000ef00000000800 */
[----:B------:R-:W3:Y:S08]  /*2310*/  LDC R16, c[0x0][0x28c] ;  /* 0x0000a300ff107b82 */ /* 0x000ef00000000800 */
[----:B------:R-:W3:Y:S01]  /*2320*/  LDC R15, c[0x0][0x28c] ;  /* 0x0000a300ff0f7b82 */ /* 0x000ee20000000800 */
[----:B------:R-:W-:-:S02]  /*2330*/  WARPGROUP.DEPBAR.LE gsb0, 0x0 ;  /* 0x00008000000079c5 */ /* 0x000fc40000010000 */
[----:B------:R-:W-:-:S06]  /*2340*/  WARPGROUP.ARRIVE ;  /* 0x00000000000079c5 */ /* 0x000fcc0000000000 */
[----:B------:R-:W-:Y:S01]  /*2350*/  HGMMA.64x64x16.F32 R24, gdesc[UR4], R24, gsb0 ;  /* 0x00e00000041879f0 */ /* 0x000fe20008000818 */
[----:B------:R-:W-:Y:S01]  /*2360*/  R2UR UR4, R2 ;  /* 0x00000000020472ca */ /* 0x000fe200000e0000 */
[----:B------:R-:W-:Y:S01]  /*2370*/  UMOV UR5, UR9 ;  /* 0x0000000900057c82 */ /* 0x000fe20008000000 */
[----:B------:R-:W-:Y:S01]  /*2380*/  R2UR UR6, R3 ;  /* 0x00000000030672ca */ /* 0x000fe200000e0000 */
[----:B------:R-:W-:Y:S01]  /*2390*/  UMOV UR7, 0x40000040 ;  /* 0x4000004000077882 */ /* 0x000fe20000000000 */
[----:B------:R-:W-:Y:S01]  /*23a0*/  VIADD R2, R0, 0x6 ;  /* 0x0000000600027836 */ /* 0x000fe20000000000 */
[----:B------:R-:W-:Y:S01]  /*23b0*/  IADD3 R3, R197, 0x6, RZ ;  /* 0x00000006c5037810 */ /* 0x000fe20007ffe0ff */
[----:B------:R-:W-:Y:S02]  /*23c0*/  UMOV UR9, 0x40000040 ;  /* 0x4000004000097882 */ /* 0x000fe40000000000 */
[----:B------:R-:W-:-:S05]  /*23d0*/  MOV R243, UR9 ;  /* 0x0000000900f37c02 */ /* 0x000fca0008000f00 */
[----:B------:R-:W-:Y:S02]  /*23e0*/  UMOV UR8, UR4 ;  /* 0x0000000400087c82 */ /* 0x000fe40008000000 */
[----:B------:R-:W-:Y:S01]  /*23f0*/  UMOV UR4, UR8 ;  /* 0x0000000800047c82 */ /* 0x000fe20008000000 */
[----:B------:R-:W-:Y:S01]  /*2400*/  IMAD.U32 R244, RZ, RZ, UR8 ;  /* 0x00000008fff47e24 */ /* 0x000fe2000f8e00ff */
[----:B------:R-:W-:Y:S02]  /*2410*/  WARPGROUP.DEPBAR.LE gsb0, 0x0 ;  /* 0x00008000000079c5 */ /* 0x000fe40000010000 */
        /* <DEDUP_REMOVED lines=315> */
[----:B------:R-:W-:-:S04]  /*37d0*/  IADD3 R3, R197, 0xc04, RZ ;  /* 0x00000c04c5037810 */ /* 0x000fc80007ffe0ff */
[----:B------:R-:W-:Y:S01]  /*37e0*/  R2UR UR56, R2 ;  /* 0x00000000023872ca */ /* 0x000fe200000e0000 */
[----:B------:R-:W-:-:S03]  /*37f0*/  VIADD R2, R0, 0xc06 ;  /* 0x00000c0600027836 */ /* 0x000fc60000000000 */
[----:B------:R-:W-:Y:S02]  /*3800*/  UMOV UR8, UR4 ;  /* 0x0000000400087c82 */ /* 0x000fe40008000000 */
[----:B------:R-:W-:Y:S01]  /*3810*/  UMOV UR4, UR8 ;  /* 0x0000000800047c82 */ /* 0x000fe20008000000 */
[----:B------:R-:W-:Y:S01]  /*3820*/  R2UR UR52, R2 ;  /* 0x00000000023472ca */ /* 0x000fe200000e0000 */
[----:B------:R-:W-:Y:S02]  /*3830*/  VIADD R2, R0, 0xe00 ;  /* 0x00000e0000027836 */ /* 0x000fe40000000000 */
[----:B------:R-:W-:-:S03]  /*3840*/  IMAD.U32 R202, RZ, RZ, UR8 ;  /* 0x00000008ffca7e24 */ /* 0x000fc6000f8e00ff */
[----:B------:R-:W-:Y:S01]  /*3850*/  R2UR UR48, R2 ;  /* 0x00000000023072ca */ /* 0x000fe200000e0000 */
[----:B------:R-:W-:-:S05]  /*3860*/  VIADD R2, R0, 0xe02 ;  /* 0x00000e0200027836 */ /* 0x000fca0000000000 */
[----:B------:R-:W-:Y:S01]  /*3870*/  R2UR UR44, R2 ;  /* 0x00000000022c72ca */ /* 0x000fe200000e0000 */
[C---:B------:R-:W-:Y:S02]  /*3880*/  VIADD R2, R0.reuse, 0xe04 ;  /* 0x00000e0400027836 */ /* 0x040fe40000000000 */
[----:B------:R-:W-:-:S03]  /*3890*/  VIADD R0, R0, 0xe06 ;  /* 0x00000e0600007836 */ /* 0x000fc60000000000 */
[----:B------:R-:W-:Y:S02]  /*38a0*/  R2UR UR40, R2 ;  /* 0x00000000022872ca */ /* 0x000fe400000e0000 */
[----:B------:R-:W-:Y:S01]  /*38b0*/  IADD3 R2, R197, 0xe06, RZ ;  /* 0x00000e06c5027810 */ /* 0x000fe20007ffe0ff */
[----:B------:R-:W-:Y:S02]  /*38c0*/  WARPGROUP.DEPBAR.LE gsb0, 0x0 ;  /* 0x00008000000079c5 */ /* 0x000fe40000010000 */
[----:B------:R-:W-:-:S06]  /*38d0*/  WARPGROUP.ARRIVE ;  /* 0x00000000000079c5 */ /* 0x000fcc0000000000 */
[----:B------:R-:W-:Y:S01]  /*38e0*/  HGMMA.64x64x16.F32 R24, gdesc[UR4], R24, gsb0 ;  /* 0x00e00000041879f0 */ /* 0x000fe20008000818 */
[----:B------:R-:W-:Y:S01]  /*38f0*/  R2UR UR6, R3 ;  /* 0x00000000030672ca */ /* 0x000fe200000e0000 */
[----:B------:R-:W-:Y:S01]  /*3900*/  UMOV UR7, 0x40000040 ;  /* 0x4000004000077882 */ /* 0x000fe20000000000 */
[----:B------:R-:W-:Y:S01]  /*3910*/  UMOV UR4, UR56 ;  /* 0x0000003800047c82 */ /* 0x000fe20008000000 */
[----:B------:R-:W-:Y:S01]  /*3920*/  UMOV UR5, UR57 ;  /* 0x0000003900057c82 */ /* 0x000fe20008000000 */
        /* <DEDUP_REMOVED lines=32> */
[----:B------:R-:W4:Y:S01]  /*3b30*/  LDC R3, c[0x0][0x28c] ;  /* 0x0000a300ff037b82 */ /* 0x000f220000000800 */
[----:B------:R-:W-:Y:S02]  /*3b40*/  WARPGROUP.DEPBAR.LE gsb0, 0x0 ;  /* 0x00008000000079c5 */ /* 0x000fe40000010000 */
[----:B------:R-:W-:-:S06]  /*3b50*/  WARPGROUP.ARRIVE ;  /* 0x00000000000079c5 */ /* 0x000fcc0000000000 */
[----:B------:R-:W-:Y:S01]  /*3b60*/  HGMMA.64x64x16.F32 R24, gdesc[UR4], R24, gsb0 ;  /* 0x00e00000041879f0 */ /* 0x000fe20008000818 */
[----:B------:R-:W-:Y:S01]  /*3b70*/  R2UR UR4, R0 ;  /* 0x00000000000472ca */ /* 0x000fe200000e0000 */
[----:B------:R-:W-:Y:S01]  /*3b80*/  UMOV UR5, 0x40000040 ;  /* 0x4000004000057882 */ /* 0x000fe20000000000 */
[----:B------:R-:W-:Y:S01]  /*3b90*/  R2UR UR6, R2 ;  /* 0x00000000020672ca */ /* 0x000fe200000e0000 */
[----:B------:R-:W-:Y:S01]  /*3ba0*/  UMOV UR7, 0x40000040 ;  /* 0x4000004000077882 */ /* 0x000fe20000000000 */
[C---:B------:R-:W-:Y:S01]  /*3bb0*/  VIADD R0, R7.reuse, 0x1 ;  /* 0x0000000107007836 */ /* 0x040fe20000000000 */
[----:B------:R-:W-:-:S04]  /*3bc0*/  IADD3 R2, R7, 0x8, RZ ;  /* 0x0000000807027810 */ /* 0x000fc80007ffe0ff */
[----:B----4-:R-:W-:Y:S01]  /*3bd0*/  ISETP.GE.AND P3, PT, R0, R3, PT ;  /* 0x000000030000720c */ /* 0x010fe20003f66270 */
[C---:B------:R-:W-:Y:S01]  /*3be0*/  VIADD R3, R7.reuse, 0x11 ;  /* 0x0000001107037836 */ /* 0x040fe20000000000 */
[----:B-1----:R-:W-:Y:S01]  /*3bf0*/  ISETP.GE.AND P2, PT, R2, R5, PT ;  /* 0x000000050200720c */ /* 0x002fe20003f46270 */
[C---:B------:R-:W-:Y:S01]  /*3c00*/  VIADD R0, R7.reuse, 0x9 ;  /* 0x0000000907007836 */ /* 0x040fe20000000000 */
[----:B------:R-:W-:Y:S02]  /*3c10*/  IADD3 R2, R7, 0x10, RZ ;  /* 0x0000001007027810 */ /* 0x000fe40007ffe0ff */
[----:B------:R-:W-:Y:S02]  /*3c20*/  ISETP.GE.AND P6, PT, R3, R14, PT ;  /* 0x0000000e0300720c */ /* 0x000fe40003fc6270 */
[----:B------:R-:W-:Y:S01]  /*3c30*/  ISETP.GE.AND P4, PT, R0, R11, PT ;  /* 0x0000000b0000720c */ /* 0x000fe20003f86270 */
[----:B------:R-:W1:Y:S01]  /*3c40*/  LDC R3, c[0x0][0x28c] ;  /* 0x0000a300ff037b82 */ /* 0x000e620000000800 */
[----:B------:R-:W-:Y:S01]  /*3c50*/  VIADD R0, R7, 0x19 ;  /* 0x0000001907007836 */ /* 0x000fe20000000000 */
[----:B--2---:R-:W-:-:S02]  /*3c60*/  ISETP.GE.AND P1, PT, R2, R13, PT ;  /* 0x0000000d0200720c */ /* 0x004fc40003f26270 */
[----:B------:R-:W-:-:S04]  /*3c70*/  IADD3 R2, R7, 0x20, RZ ;  /* 0x0000002007027810 */ /* 0x000fc80007ffe0ff */
[----:B------:R-:W2:Y:S08]  /*3c80*/  LDC R14, c[0x0][0x28c] ;  /* 0x0000a300ff0e7b82 */ /* 0x000eb00000000800 */
[----:B------:R-:W4:Y:S01]  /*3c90*/  LDC R13, c[0x0][0x28c] ;  /* 0x0000a300ff0d7b82 */ /* 0x000f220000000800 */
[----:B------:R-:W-:Y:S02]  /*3ca0*/  WARPGROUP.DEPBAR.LE gsb0, 0x0 ;  /* 0x00008000000079c5 */ /* 0x000fe40000010000 */
[----:B------:R-:W-:-:S06]  /*3cb0*/  WARPGROUP.ARRIVE ;  /* 0x00000000000079c5 */ /* 0x000fcc0000000000 */
[----:B------:R-:W-:Y:S03]  /*3cc0*/  HGMMA.64x64x16.F32 R24, gdesc[UR4], R24, gsb0 ;  /* 0x00e00000041879f0 */ /* 0x000fe60008000818 */
[----:B------:R-:W-:Y:S02]  /*3cd0*/  WARPGROUP.DEPBAR.LE gsb0, 0x0 ;  /* 0x00008000000079c5 */ /* 0x000fe40000010000 */
[----:B------:R-:W-:Y:S02]  /*3ce0*/  FSEL R29, R29, -INF , !P4 ;  /* 0xff8000001d1d7808 */ /* 0x000fe40006000000 */
[----:B------:R-:W-:Y:S02]  /*3cf0*/  FSEL R20, R31, -INF , !P4 ;  /* 0xff8000001f147808 */ /* 0x000fe40006000000 */
[----:B-----5:R-:W-:Y:S01]  /*3d00*/  ISETP.GE.AND P4, PT, R7, R6, PT ;  /* 0x000000060700720c */ /* 0x020fe20003f86270 */
[----:B------:R-:W5:Y:S01]  /*3d10*/  LDC R31, c[0x0][0x604] ;  /* 0x00018100ff1f7b82 */ /* 0x000f620000000800 */
[----:B------:R-:W-:-:S02]  /*3d20*/  FSEL R25, R25, -INF , !P3 ;  /* 0xff80000019197808 */ /* 0x000fc40005800000 */
[----:B------:R-:W-:Y:S02]  /*3d30*/  FSEL R5, R24, -INF , !P4 ;  /* 0xff80000018057808 */ /* 0x000fe40006000000 */
[----:B------:R-:W-:Y:S02]  /*3d40*/  FSEL R18, R27, -INF , !P3 ;  /* 0xff8000001b127808 */ /* 0x000fe40005800000 */
[----:B------:R-:W-:Y:S01]  /*3d50*/  ISETP.GE.AND P3, PT, R0, R17, PT ;  /* 0x000000110000720c */ /* 0x000fe20003f66270 */
[----:B------:R-:W-:Y:S01]  /*3d60*/  VIADD R0, R7, 0x21 ;  /* 0x0000002107007836 */ /* 0x000fe20000000000 */
[----:B------:R-:W-:Y:S01]  /*3d70*/  FSEL R17, R28, -INF , !P2 ;  /* 0xff8000001c117808 */ /* 0x000fe20005000000 */
[----:B------:R-:W5:Y:S01]  /*3d80*/  LDC R27, c[0x0][0x604] ;  /* 0x00018100ff1b7b82 */ /* 0x000f620000000800 */
[----:B------:R-:W-:Y:S02]  /*3d90*/  FMNMX R4, R5, R25, !PT ;  /* 0x0000001905047209 */ /* 0x000fe40007800000 */
[----:B------:R-:W-:-:S02]  /*3da0*/  FSEL R30, R30, -INF , !P2 ;  /* 0xff8000001e1e7808 */ /* 0x000fc40005000000 */
[----:B------:R-:W-:Y:S02]  /*3db0*/  ISETP.GE.AND P2, PT, R2, R19, PT ;  /* 0x000000130200720c */ /* 0x000fe40003f46270 */
[----:B------:R-:W-:Y:S01]  /*3dc0*/  FMNMX R4, R17, R4, !PT ;  /* 0x0000000411047209 */ /* 0x000fe20007800000 */
[----:B------:R-:W5:Y:S01]  /*3dd0*/  LDC R19, c[0x0][0x28c] ;  /* 0x0000a300ff137b82 */ /* 0x000f620000000800 */
[----:B------:R-:W-:Y:S02]  /*3de0*/  FSEL R2, R32, -INF , !P1 ;  /* 0xff80000020027808 */ /* 0x000fe40004800000 */
[----:B------:R-:W-:Y:S02]  /*3df0*/  FSEL R34, R34, -INF , !P1 ;  /* 0xff80000022227808 */ /* 0x000fe40004800000 */
[----:B---3--:R-:W-:Y:S02]  /*3e00*/  ISETP.GE.AND P1, PT, R0, R21, PT ;  /* 0x000000150000720c */ /* 0x008fe40003f26270 */
[----:B------:R-:W-:Y:S01]  /*3e10*/  IADD3 R0, R7, 0x28, RZ ;  /* 0x0000002807007810 */ /* 0x000fe20007ffe0ff */
[----:B------:R-:W3:Y:S01]  /*3e20*/  LDC R28, c[0x0][0x604] ;  /* 0x00018100ff1c7b82 */ /* 0x000ee20000000800 */
[----:B------:R-:W-:Y:S01]  /*3e30*/  FMNMX R11, R29, R4, !PT ;  /* 0x000000041d0b7209 */ /* 0x000fe20007800000 */
[----:B------:R-:W-:Y:S01]  /*3e40*/  VIADD R4, R7, 0x31 ;  /* 0x0000003107047836 */ /* 0x000fe20000000000 */
[----:B------:R-:W-:-:S02]  /*3e50*/  FSEL R33, R33, -INF , !P6 ;  /* 0xff80000021217808 */ /* 0x000fc40007000000 */
[----:B------:R-:W-:Y:S02]  /*3e60*/  FSEL R35, R35, -INF , !P6 ;  /* 0xff80000023237808 */ /* 0x000fe40007000000 */
[----:B-1----:R-:W-:Y:S01]  /*3e70*/  ISETP.GE.AND P6, PT, R0, R3, PT ;  /* 0x000000030000720c */ /* 0x002fe20003fc6270 */
[----:B------:R-:W-:Y:S01]  /*3e80*/  VIADD R3, R7, 0x29 ;  /* 0x0000002907037836 */ /* 0x000fe20000000000 */
[----:B------:R-:W-:Y:S01]  /*3e90*/  FMNMX R6, R2, R11, !PT ;  /* 0x0000000b02067209 */ /* 0x000fe20007800000 */
[----:B------:R-:W1:Y:S01]  /*3ea0*/  LDC R32, c[0x0][0x604] ;  /* 0x00018100ff207b82 */ /* 0x000e620000000800 */
[----:B------:R-:W-:Y:S02]  /*3eb0*/  FSEL R0, R36, -INF , !P5 ;  /* 0xff80000024007808 */ /* 0x000fe40006800000 */
[----:B------:R-:W-:Y:S02]  /*3ec0*/  FSEL R38, R38, -INF , !P5 ;  /* 0xff80000026267808 */ /* 0x000fe40006800000 */
[----:B------:R-:W-:-:S02]  /*3ed0*/  FMNMX R11, R33, R6, !PT ;  /* 0x00000006210b7209 */ /* 0x000fc40007800000 */
[----:B--2---:R-:W-:Y:S01]  /*3ee0*/  ISETP.GE.AND P5, PT, R3, R14, PT ;  /* 0x0000000e0300720c */ /* 0x004fe20003fa6270 */
[----:B------:R-:W2:Y:S01]  /*3ef0*/  LDC R36, c[0x0][0x604] ;  /* 0x00018100ff247b82 */ /* 0x000ea20000000800 */
[----:B------:R-:W-:Y:S02]  /*3f00*/  IADD3 R3, R7, 0x30, RZ ;  /* 0x0000003007037810 */ /* 0x000fe40007ffe0ff */
[----:B------:R-:W-:Y:S02]  /*3f10*/  FSEL R26, R26, -INF , !P4 ;  /* 0xff8000001a1a7808 */ /* 0x000fe40006000000 */
[----:B------:R-:W-:Y:S02]  /*3f20*/  FSEL R37, R37, -INF , !P3 ;  /* 0xff80000025257808 */ /* 0x000fe40005800000 */
[----:B------:R-:W-:Y:S02]  /*3f30*/  FMNMX R6, R0, R11, !PT ;  /* 0x0000000b00067209 */ /* 0x000fe40007800000 */
[----:B------:R-:W-:-:S02]  /*3f40*/  FSEL R39, R39, -INF , !P3 ;  /* 0xff80000027277808 */ /* 0x000fc40005800000 */
[----:B------:R-:W-:Y:S02]  /*3f50*/  ISETP.GE.AND P4, PT, R3, R16, PT ;  /* 0x000000100300720c */ /* 0x000fe40003f86270 */
[----:B----4-:R-:W-:Y:S02]  /*3f60*/  ISETP.GE.AND P3, PT, R4, R13, PT ;  /* 0x0000000d0400720c */ /* 0x010fe40003f66270 */
[----:B------:R-:W-:Y:S02]  /*3f70*/  FMNMX R3, R26, R18, !PT ;  /* 0x000000121a037209 */ /* 0x000fe40007800000 */
[----:B------:R-:W-:Y:S02]  /*3f80*/  FSEL R4, R40, -INF , !P2 ;  /* 0xff80000028047808 */ /* 0x000fe40005000000 */
[----:B------:R-:W-:Y:S02]  /*3f90*/  FMNMX R13, R37, R6, !PT ;  /* 0x00000006250d7209 */ /* 0x000fe40007800000 */
[----:B------:R-:W-:-:S02]  /*3fa0*/  FMNMX R3, R30, R3, !PT ;  /* 0x000000031e037209 */ /* 0x000fc40007800000 */
[----:B------:R-:W-:Y:S02]  /*3fb0*/  FSEL R41, R41, -INF , !P1 ;  /* 0xff80000029297808 */ /* 0x000fe40004800000 */
[----:B------:R-:W-:Y:S02]  /*3fc0*/  FMNMX R16, R4, R13, !PT ;  /* 0x0000000d04107209 */ /* 0x000fe40007800000 */
[----:B------:R-:W-:Y:S02]  /*3fd0*/  FMNMX R11, R20, R3, !PT ;  /* 0x00000003140b7209 */ /* 0x000fe40007800000 */
[----:B------:R-:W-:Y:S02]  /*3fe0*/  FSEL R3, R44, -INF , !P6 ;  /* 0xff8000002c037808 */ /* 0x000fe40007000000 */
[----:B------:R-:W-:Y:S02]  /*3ff0*/  FMNMX R16, R41, R16, !PT ;  /* 0x0000001029107209 */ /* 0x000fe40007800000 */
[----:B------:R-:W-:-:S02]  /*4000*/  FSEL R45, R45, -INF , !P5 ;  /* 0xff8000002d2d7808 */ /* 0x000fc40006800000 */
[----:B------:R-:W-:Y:S02]  /*4010*/  FMNMX R16, R3, R16, !PT ;  /* 0x0000001003107209 */ /* 0x000fe40007800000 */
[----:B------:R-:W-:Y:S02]  /*4020*/  IADD3 R6, R7, 0x38, RZ ;  /* 0x0000003807067810 */ /* 0x000fe40007ffe0ff */
[----:B------:R-:W-:Y:S02]  /*4030*/  FMNMX R14, R34, R11, !PT ;  /* 0x0000000b220e7209 */ /* 0x000fe40007800000 */
[----:B------:R-:W-:Y:S02]  /*4040*/  FSEL R11, R48, -INF , !P4 ;  /* 0xff800000300b7808 */ /* 0x000fe40006000000 */
[----:B------:R-:W-:Y:S02]  /*4050*/  FMNMX R16, R45, R16, !PT ;  /* 0x000000102d107209 */ /* 0x000fe40007800000 */
[----:B------:R-:W-:-:S02]  /*4060*/  FSEL R42, R42, -INF , !P2 ;  /* 0xff8000002a2a7808 */ /* 0x000fc40005000000 */
[----:B------:R-:W-:Y:S01]  /*4070*/  ISETP.GE.AND P2, PT, R6, R15, PT ;  /* 0x0000000f0600720c */ /* 0x000fe20003f46270 */
[----:B------:R-:W-:Y:S01]  /*4080*/  VIADD R6, R7, 0x39 ;  /* 0x0000003907067836 */ /* 0x000fe20000000000 */
[----:B------:R-:W-:Y:S02]  /*4090*/  FMNMX R13, R35, R14, !PT ;  /* 0x0000000e230d7209 */ /* 0x000fe40007800000 */
[----:B------:R-:W-:Y:S02]  /*40a0*/  FSEL R49, R49, -INF , !P3 ;  /* 0xff80000031317808 */ /* 0x000fe40005800000 */
[----:B------:R-:W-:Y:S02]  /*40b0*/  FMNMX R16, R11, R16, !PT ;  /* 0x000000100b107209 */ /* 0x000fe40007800000 */
[----:B------:R-:W-:Y:S02]  /*40c0*/  FSEL R43, R43, -INF , !P1 ;  /* 0xff8000002b2b7808 */ /* 0x000fe40004800000 */
[----:B------:R-:W-:-:S02]  /*40d0*/  FMNMX R14, R38, R13, !PT ;  /* 0x0000000d260e7209 */ /* 0x000fc40007800000 */
[----:B-----5:R-:W-:Y:S02]  /*40e0*/  ISETP.GE.AND P1, PT, R6, R19, PT ;  /* 0x000000130600720c */ /* 0x020fe40003f26270 */
[----:B------:R-:W-:Y:S02]  /*40f0*/  FSEL R15, R52, -INF , !P2 ;  /* 0xff800000340f7808 */ /* 0x000fe40005000000 */
[----:B------:R-:W-:Y:S02]  /*4100*/  FMNMX R16, R49, R16, !PT ;  /* 0x0000001031107209 */ /* 0x000fe40007800000 */
[----:B------:R-:W-:Y:S02]  /*4110*/  FMNMX R13, R39, R14, !PT ;  /* 0x0000000e270d7209 */ /* 0x000fe40007800000 */
[----:B------:R-:W-:Y:S02]  /*4120*/  FSEL R53, R53, -INF , !P1 ;  /* 0xff80000035357808 */ /* 0x000fe40004800000 */
[----:B------:R-:W-:-:S02]  /*4130*/  FMNMX R16, R15, R16, !PT ;  /* 0x000000100f107209 */ /* 0x000fc40007800000 */
[----:B------:R-:W-:Y:S02]  /*4140*/  FMNMX R6, R42, R13, !PT ;  /* 0x0000000d2a067209 */ /* 0x000fe40007800000 */
[----:B------:R-:W-:Y:S02]  /*4150*/  FMNMX R16, R53, R16, !PT ;  /* 0x0000001035107209 */ /* 0x000fe40007800000 */
[----:B------:R-:W-:Y:S02]  /*4160*/  FSEL R46, R46, -INF , !P6 ;  /* 0xff8000002e2e7808 */ /* 0x000fe40007000000 */
[----:B------:R-:W-:Y:S01]  /*4170*/  FMNMX R13, R43, R6, !PT ;  /* 0x000000062b0d7209 */ /* 0x000fe20007800000 */
[----:B------:R-:W4:Y:S01]  /*4180*/  SHFL.BFLY PT, R21, R16, 0x1, 0x1f ;  /* 0x0c201f0010157f89 */ /* 0x000f2200000e0000 */
[----:B------:R-:W-:Y:S02]  /*4190*/  FSEL R47, R47, -INF , !P5 ;  /* 0xff8000002f2f7808 */ /* 0x000fe40006800000 */
[----:B------:R-:W-:-:S02]  /*41a0*/  FMNMX R6, R46, R13, !PT ;  /* 0x0000000d2e067209 */ /* 0x000fc40007800000 */
[----:B------:R-:W-:Y:S02]  /*41b0*/  FSEL R50, R50, -INF , !P4 ;  /* 0xff80000032327808 */ /* 0x000fe40006000000 */
[----:B------:R-:W-:Y:S02]  /*41c0*/  FMNMX R13, R47, R6, !PT ;  /* 0x000000062f0d7209 */ /* 0x000fe40007800000 */
[----:B------:R-:W-:Y:S02]  /*41d0*/  FSEL R51, R51, -INF , !P3 ;  /* 0xff80000033337808 */ /* 0x000fe40005800000 */
[----:B------:R-:W-:Y:S02]  /*41e0*/  FMNMX R6, R50, R13, !PT ;  /* 0x0000000d32067209 */ /* 0x000fe40007800000 */
[----:B------:R-:W-:Y:S02]  /*41f0*/  FSEL R54, R54, -INF , !P2 ;  /* 0xff80000036367808 */ /* 0x000fe40005000000 */
[----:B------:R-:W-:-:S02]  /*4200*/  FMNMX R13, R51, R6, !PT ;  /* 0x00000006330d7209 */ /* 0x000fc40007800000 */
[----:B------:R-:W-:Y:S02]  /*4210*/  FSEL R55, R55, -INF , !P1 ;  /* 0xff80000037377808 */ /* 0x000fe40004800000 */
[----:B------:R-:W-:-:S04]  /*4220*/  FMNMX R6, R54, R13, !PT ;  /* 0x0000000d36067209 */ /* 0x000fc80007800000 */
[----:B------:R-:W-:Y:S02]  /*4230*/  FMNMX R6, R55, R6, !PT ;  /* 0x0000000637067209 */ /* 0x000fe40007800000 */
[----:B----4-:R-:W-:Y:S02]  /*4240*/  FMNMX R21, R16, R21, !PT ;  /* 0x0000001510157209 */ /* 0x010fe40007800000 */
[----:B------:R-:W4:Y:S01]  /*4250*/  LDC R16, c[0x0][0x604] ;  /* 0x00018100ff107b82 */ /* 0x000f220000000800 */
[----:B------:R-:W5:Y:S04]  /*4260*/  SHFL.BFLY PT, R13, R6, 0x1, 0x1f ;  /* 0x0c201f00060d7f89 */ /* 0x000f6800000e0000 */
[----:B------:R-:W3:Y:S01]  /*4270*/  SHFL.BFLY PT, R24, R21, 0x2, 0x1f ;  /* 0x0c401f0015187f89 */ /* 0x000ee200000e0000 */
[----:B-----5:R-:W-:-:S02]  /*4280*/  FMNMX R14, R6, R13, !PT ;  /* 0x0000000d060e7209 */ /* 0x020fc40007800000 */
[----:B---3--:R-:W-:-:S03]  /*4290*/  FMNMX R13, R21, R24, !PT ;  /* 0x00000018150d7209 */ /* 0x008fc60007800000 */
[----:B------:R-:W3:Y:S01]  /*42a0*/  SHFL.BFLY PT, R23, R14, 0x2, 0x1f ;  /* 0x0c401f000e177f89 */ /* 0x000ee200000e0000 */
[----:B------:R-:W5:Y:S01]  /*42b0*/  LDC R24, c[0x0][0x604] ;  /* 0x00018100ff187b82 */ /* 0x000f620000000800 */
[----:B------:R-:W-:-:S04]  /*42c0*/  FSETP.NEU.AND P1, PT, R13, -INF , PT ;  /* 0xff8000000d00780b */ /* 0x000fc80003f2d000 */
[----:B------:R-:W-:-:S05]  /*42d0*/  FSEL R6, R13, RZ, P1 ;  /* 0x000000ff0d067208 */ /* 0x000fca0000800000 */
[----:B------:R-:W-:-:S04]  /*42e0*/  FMUL R6, R6, R27 ;  /* 0x0000001b06067220 */ /* 0x000fc80000400000 */
[--C-:B----4-:R-:W-:Y:S01]  /*42f0*/  FFMA R21, R5, R16, -R6.reuse ;  /* 0x0000001005157223 */ /* 0x110fe20000000806 */
[--C-:B------:R-:W-:Y:S01]  /*4300*/  FFMA R16, R17, R28, -R6.reuse ;  /* 0x0000001c11107223 */ /* 0x100fe20000000806 */
[--C-:B------:R-:W-:Y:S01]  /*4310*/  FFMA R29, R29, R31, -R6.reuse ;  /* 0x0000001f1d1d7223 */ /* 0x100fe20000000806 */
[----:B------:R-:W4:Y:S02]  /*4320*/  LDC R28, c[0x0][0x604] ;  /* 0x00018100ff1c7b82 */ /* 0x000f240000000800 */
[----:B------:R-:W-:Y:S02]  /*4330*/  FSETP.GEU.AND P4, PT, R21, -126, PT ;  /* 0xc2fc00001500780b */ /* 0x000fe40003f8e000 */
[----:B------:R-:W-:Y:S01]  /*4340*/  FSETP.GEU.AND P6, PT, R16, -126, PT ;  /* 0xc2fc00001000780b */ /* 0x000fe20003fce000 */
[----:B-----5:R-:W-:Y:S01]  /*4350*/  FFMA R5, R25, R24, -R6 ;  /* 0x0000001819057223 */ /* 0x020fe20000000806 */
[----:B---3--:R-:W-:Y:S02]  /*4360*/  FMNMX R14, R14, R23, !PT ;  /* 0x000000170e0e7209 */ /* 0x008fe40007800000 */
[----:B------:R-:W3:Y:S01]  /*4370*/  LDC R24, c[0x0][0x604] ;  /* 0x00018100ff187b82 */ /* 0x000ee20000000800 */
[----:B------:R-:W-:-:S02]  /*4380*/  P2R R31, PR, RZ, 0x40 ;  /* 0x00000040ff1f7803 */ /* 0x000fc40000000000 */
[----:B------:R-:W-:Y:S02]  /*4390*/  FSETP.GEU.AND P5, PT, R5, -126, PT ;  /* 0xc2fc00000500780b */ /* 0x000fe40003fae000 */
[C---:B------:R-:W-:Y:S02]  /*43a0*/  FSETP.NEU.AND P1, PT, R14.reuse, -INF , PT ;  /* 0xff8000000e00780b */ /* 0x040fe40003f2d000 */
[----:B------:R-:W-:Y:S01]  /*43b0*/  @!P4 FMUL R21, R21, 0.5 ;  /* 0x3f0000001515c820 */ /* 0x000fe20000400000 */
[----:B------:R-:W5:Y:S01]  /*43c0*/  LDC R25, c[0x0][0x604] ;  /* 0x00018100ff197b82 */ /* 0x000f620000000800 */
[----:B------:R-:W-:Y:S01]  /*43d0*/  FSEL R27, R14, RZ, P1 ;  /* 0x000000ff0e1b7208 */ /* 0x000fe20000800000 */
[----:B------:R-:W-:Y:S01]  /*43e0*/  @!P6 FMUL R16, R16, 0.5 ;  /* 0x3f0000001010e820 */ /* 0x000fe20000400000 */
[----:B------:R-:W3:Y:S01]  /*43f0*/  MUFU.EX2 R17, R21 ;  /* 0x0000001500117308 */ /* 0x000ee20000000800 */
[----:B------:R-:W-:Y:S02]  /*4400*/  FSETP.GEU.AND P1, PT, R29, -126, PT ;  /* 0xc2fc00001d00780b */ /* 0x000fe40003f2e000 */
[----:B-1----:R-:W-:-:S02]  /*4410*/  FMUL R27, R27, R32 ;  /* 0x000000201b1b7220 */ /* 0x002fc40000400000 */
[----:B------:R-:W-:Y:S01]  /*4420*/  @!P5 FMUL R5, R5, 0.5 ;  /* 0x3f0000000505d820 */ /* 0x000fe20000400000 */
[----:B------:R-:W1:Y:S01]  /*4430*/  SYNCS.PHASECHK.TRANS64.TRYWAIT P6, [R56+URZ+0x50008], R22 ;  /* 0x05000816380075a7 */ /* 0x000e6200080c017f */
[--C-:B--2---:R-:W-:Y:S01]  /*4440*/  FFMA R23, R26, R36, -R27.reuse ;  /* 0x000000241a177223 */ /* 0x104fe2000000081b */
[--C-:B----4-:R-:W-:Y:S01]  /*4450*/  FFMA R20, R20, R28, -R27.reuse ;  /* 0x0000001c14147223 */ /* 0x110fe2000000081b */
[----:B------:R-:W-:Y:S03]  /*4460*/  MUFU.EX2 R16, R16 ;  /* 0x0000001000107308 */ /* 0x000fe60000000800 */
[----:B------:R-:W-:Y:S01]  /*4470*/  FSETP.GEU.AND P2, PT, R23, -126, PT ;  /* 0xc2fc00001700780b */ /* 0x000fe20003f4e000 */
[----:B---3--:R-:W-:Y:S01]  /*4480*/  FFMA R18, R18, R24, -R27 ;  /* 0x0000001812127223 */ /* 0x008fe2000000081b */
[----:B------:R-:W-:-:S03]  /*4490*/  @!P1 FMUL R29, R29, 0.5 ;  /* 0x3f0000001d1d9820 */ /* 0x000fc60000400000 */
[----:B------:R-:W2:Y:S01]  /*44a0*/  MUFU.EX2 R5, R5 ;  /* 0x0000000500057308 */ /* 0x000ea20000000800 */
[----:B------:R-:W-:Y:S01]  /*44b0*/  @!P4 FMUL R17, R17, R17 ;  /* 0x000000111111c220 */ /* 0x000fe20000400000 */
[----:B------:R-:W-:Y:S01]  /*44c0*/  FSETP.GEU.AND P3, PT, R18, -126, PT ;  /* 0xc2fc00001200780b */ /* 0x000fe20003f6e000 */
[----:B-----5:R-:W-:-:S05]  /*44d0*/  FFMA R25, R30, R25, -R27 ;  /* 0x000000191e197223 */ /* 0x020fca000000081b */
[----:B------:R-:W-:Y:S01]  /*44e0*/  @!P2 FMUL R23, R23, 0.5 ;  /* 0x3f0000001717a820 */ /* 0x000fe20000400000 */
[----:B------:R-:W-:Y:S01]  /*44f0*/  FSETP.GEU.AND P4, PT, R25, -126, PT ;  /* 0xc2fc00001900780b */ /* 0x000fe20003f8e000 */
[----:B------:R3:W4:Y:S05]  /*4500*/  MUFU.EX2 R21, R29 ;  /* 0x0000001d00157308 */ /* 0x00072a0000000800 */
[----:B------:R-:W-:Y:S01]  /*4510*/  @!P3 FMUL R18, R18, 0.5 ;  /* 0x3f0000001212b820 */ /* 0x000fe20000400000 */
[----:B--2---:R-:W-:Y:S01]  /*4520*/  @!P5 FMUL R5, R5, R5 ;  /* 0x000000050505d220 */ /* 0x004fe20000400000 */
[----:B------:R-:W-:Y:S01]  /*4530*/  FSETP.GEU.AND P5, PT, R20, -126, PT ;  /* 0xc2fc00001400780b */ /* 0x000fe20003fae000 */
[----:B------:R-:W2:Y:S04]  /*4540*/  MUFU.EX2 R23, R23 ;  /* 0x0000001700177308 */ /* 0x000ea80000000800 */
[----:B------:R-:W-:-:S04]  /*4550*/  @!P4 FMUL R25, R25, 0.5 ;  /* 0x3f0000001919c820 */ /* 0x000fc80000400000 */
[----:B------:R-:W1:Y:S04]  /*4560*/  MUFU.EX2 R18, R18 ;  /* 0x0000001200127308 */ /* 0x000e680000000800 */
[----:B------:R-:W-:-:S04]  /*4570*/  @!P5 FMUL R20, R20, 0.5 ;  /* 0x3f0000001414d820 */ /* 0x000fc80000400000 */
[----:B------:R-:W2:Y:S08]  /*4580*/  MUFU.EX2 R25, R25 ;  /* 0x0000001900197308 */ /* 0x000eb00000000800 */
[----:B------:R-:W2:Y:S01]  /*4590*/  MUFU.EX2 R20, R20 ;  /* 0x0000001400147308 */ /* 0x000ea20000000800 */
[----:B-1-34-:R-:W-:Y:S05]  /*45a0*/  @!P6 BRA `(.L_x_23) ;  /* 0x000002040044e947 */ /* 0x01afea0003800000 */
.L_x_107:
[----:B------:R-:W-:Y:S01]  /*45b0*/  ISETP.NE.AND P6, PT, R31, RZ, PT ;  /* 0x000000ff1f00720c */ /* 0x000fe20003fc5270 */
[----:B------:R-:W-:Y:S01]  /*45c0*/  STL.64 [R1+0x9a0], R54 ;  /* 0x0009a03601007387 */ /* 0x000fe20000100a00 */
[----:B------:R-:W-:Y:S01]  /*45d0*/  LOP3.LUT R252, R252, 0x2000000, RZ, 0xfc, !PT ;  /* 0x02000000fcfc7812 */ /* 0x000fe200078efcff */
[----:B------:R-:W-:Y:S01]  /*45e0*/  @!P1 FMUL R21, R21, R21 ;  /* 0x0000001515159220 */ /* 0x000fe20000400000 */
[----:B--2---:R-:W-:Y:S01]  /*45f0*/  @!P2 FMUL R23, R23, R23 ;  /* 0x000000171717a220 */ /* 0x004fe20000400000 */
[----:B------:R-:W-:Y:S01]  /*4600*/  STL [R1+0x998], R53 ;  /* 0x0009983501007387 */ /* 0x000fe20000100800 */
[----:B-1----:R-:W-:Y:S01]  /*4610*/  IADD3 R22, R252, 0x1000, RZ ;  /* 0x00001000fc167810 */ /* 0x002fe20007ffe0ff */
[----:B------:R-:W-:Y:S01]  /*4620*/  @!P3 FMUL R18, R18, R18 ;  /* 0x000000121212b220 */ /* 0x000fe20000400000 */
[----:B------:R-:W-:Y:S01]  /*4630*/  @!P4 FMUL R25, R25, R25 ;  /* 0x000000191919c220 */ /* 0x000fe20000400000 */
[----:B------:R-:W-:Y:S01]  /*4640*/  @!P5 FMUL R20, R20, R20 ;  /* 0x000000141414d220 */ /* 0x000fe20000400000 */
[----:B------:R-:W-:Y:S01]  /*4650*/  STL.64 [R1+0x990], R50 ;  /* 0x0009903201007387 */ /* 0x000fe20000100a00 */
[----:B------:R-:W-:Y:S01]  /*4660*/  R2UR UR6, R22 ;  /* 0x00000000160672ca */ /* 0x000fe200000e0000 */
[----:B------:R-:W-:Y:S01]  /*4670*/  UMOV UR7, 0x40000040 ;  /* 0x4000004000077882 */ /* 0x000fe20000000000 */
[----:B------:R-:W-:Y:S01]  /*4680*/  @!P6 FMUL R16, R16, R16 ;  /* 0x000000101010e220 */ /* 0x000fe20000400000 */
[----:B------:R-:W-:Y:S01]  /*4690*/  STL [R1+0x988], R49 ;  /* 0x0009883101007387 */ /* 0x000fe20000100800 */
[----:B------:R-:W-:Y:S01]  /*46a0*/  F2FP.F16.F32.PACK_AB R164, R5, R17 ;  /* 0x0000001105a4723e */ /* 0x000fe200000000ff */
[----:B------:R-:W1:Y:S01]  /*46b0*/  LDC R24, c[0x0][0x604] ;  /* 0x00018100ff187b82 */ /* 0x000e620000000800 */
[----:B------:R-:W-:Y:S01]  /*46c0*/  F2FP.F16.F32.PACK_AB R165, R18, R23 ;  /* 0x0000001712a5723e */ /* 0x000fe200000000ff */
[----:B------:R-:W-:Y:S01]  /*46d0*/  STL.64 [R1+0x980], R46 ;  /* 0x0009802e01007387 */ /* 0x000fe20000100a00 */
[----:B------:R-:W-:-:S02]  /*46e0*/  F2FP.F16.F32.PACK_AB R166, R21, R16 ;  /* 0x0000001015a6723e */ /* 0x000fc400000000ff */
[----:B------:R-:W-:Y:S01]  /*46f0*/  F2FP.F16.F32.PACK_AB R167, R20, R25 ;  /* 0x0000001914a7723e */ /* 0x000fe200000000ff */
[----:B------:R-:W-:Y:S02]  /*4700*/  STL [R1+0x978], R45 ;  /* 0x0009782d01007387 */ /* 0x000fe40000100800 */
[----:B------:R-:W2:Y:S02]  /*4710*/  LDC R22, c[0x0][0x604] ;  /* 0x00018100ff167b82 */ /* 0x000ea40000000800 */
[----:B------:R-:W-:Y:S04]  /*4720*/  STL.64 [R1+0x970], R42 ;  /* 0x0009702a01007387 */ /* 0x000fe80000100a00 */
[----:B------:R-:W-:Y:S02]  /*4730*/  STL [R1+0x968], R41 ;  /* 0x0009682901007387 */ /* 0x000fe40000100800 */
[----:B------:R-:W3:Y:S02]  /*4740*/  LDC R26, c[0x0][0x604] ;  /* 0x00018100ff1a7b82 */ /* 0x000ee40000000800 */
[----:B------:R-:W-:Y:S04]  /*4750*/  STL.64 [R1+0x960], R38 ;  /* 0x0009602601007387 */ /* 0x000fe80000100a00 */
[----:B------:R4:W-:Y:S02]  /*4760*/  STL [R1+0x958], R37 ;  /* 0x0009582501007387 */ /* 0x0009e40000100800 */
[----:B------:R-:W3:Y:S02]  /*4770*/  LDC R30, c[0x0][0x604] ;  /* 0x00018100ff1e7b82 */ /* 0x000ee40000000800 */
[----:B------:R-:W-:Y:S04]  /*4780*/  STL [R1+0x528], R7 ;  /* 0x0005280701007387 */ /* 0x000fe80000100800 */
[----:B------:R-:W-:Y:S01]  /*4790*/  STL [R1+0x524], R194 ;  /* 0x000524c201007387 */ /* 0x000fe20000100800 */
[----:B----4-:R-:W-:Y:S01]  /*47a0*/  WARPGROUP.ARRIVE ;  /* 0x00000000000079c5 */ /* 0x010fe20000000000 */
[----:B------:R-:W4:Y:S02]  /*47b0*/  LDC R32, c[0x0][0x604] ;  /* 0x00018100ff207b82 */ /* 0x000f240000000800 */
[----:B------:R-:W-:Y:S03]  /*47c0*/  STL [R1+0x520], R251 ;  /* 0x000520fb01007387 */ /* 0x000fe60000100800 */
[----:B------:R-:W-:Y:S01]  /*47d0*/  HGMMA.64x256x16.F32 R36, R164, gdesc[UR4].tnspB, RZ, !UPT, gsb0 ;  /* 0x43e00004a4247df0 */ /* 0x000fe2000c0008ff */
[----:B------:R-:W-:Y:S02]  /*47e0*/  STL [R1+0x51c], R249 ;  /* 0x00051cf901007387 */ /* 0x000fe40000100800 */
[----:B------:R-:W4:Y:S02]  /*47f0*/  LDC R28, c[0x0][0x604] ;  /* 0x00018100ff1c7b82 */ /* 0x000f240000000800 */
[----:B------:R-:W-:Y:S04]  /*4800*/  STL [R1+0x518], R248 ;  /* 0x000518f801007387 */ /* 0x000fe80000100800 */
[----:B------:R-:W-:Y:S02]  /*4810*/  STL [R1+0x514], R247 ;  /* 0x000514f701007387 */ /* 0x000fe40000100800 */
[----:B------:R-:W4:Y:S02]  /*4820*/  LDC R29, c[0x0][0x604] ;  /* 0x00018100ff1d7b82 */ /* 0x000f240000000800 */
[----:B------:R-:W-:Y:S04]  /*4830*/  STL [R1+0x510], R246 ;  /* 0x000510f601007387 */ /* 0x000fe80000100800 */
[----:B------:R-:W-:Y:S02]  /*4840*/  STL [R1+0x50c], R245 ;  /* 0x00050cf501007387 */ /* 0x000fe40000100800 */
[----:B------:R-:W4:Y:S02]  /*4850*/  LDC R31, c[0x0][0x604] ;  /* 0x00018100ff1f7b82 */ /* 0x000f240000000800 */
[----:B------:R-:W-:Y:S04]  /*4860*/  STL [R1+0x508], R244 ;  /* 0x000508f401007387 */ /* 0x000fe80000100800 */
        /* <DEDUP_REMOVED lines=54> */
[----:B------:R3:W-:Y:S04]  /*4bd0*/  STL [R1+0x42c], R9 ;  /* 0x00042c0901007387 */ /* 0x0007e80000100800 */
[----:B------:R-:W-:Y:S04]  /*4be0*/  STL [R1+0x428], R8 ;  /* 0x0004280801007387 */ /* 0x000fe80000100800 */
[----:B------:R-:W-:Y:S04]  /*4bf0*/  STL [R1+0x52c], R17 ;  /* 0x00052c1101007387 */ /* 0x000fe80000100800 */
[----:B------:R4:W-:Y:S01]  /*4c00*/  STL [R1+0x530], R16 ;  /* 0x0005301001007387 */ /* 0x0009e20000100800 */
[----:B------:R-:W-:-:S03]  /*4c10*/  WARPGROUP.DEPBAR.LE gsb0, 0x0 ;  /* 0x00008000000079c5 */ /* 0x000fc60000010000 */
[----:B------:R4:W-:Y:S01]  /*4c20*/  STL.64 [R1], R36 ;  /* 0x0000002401007387 */ /* 0x0009e20000100a00 */
[--C-:B-1----:R-:W-:Y:S01]  /*4c30*/  FFMA R34, R34, R24, -R27.reuse ;  /* 0x0000001822227223 */ /* 0x102fe2000000081b */
[----:B--2---:R-:W-:Y:S01]  /*4c40*/  FFMA R33, R33, R22, -R6 ;  /* 0x0000001621217223 */ /* 0x004fe20000000806 */
[----:B---3--:R-:W-:Y:S01]  /*4c50*/  MOV R9, R161 ;  /* 0x000000a100097202 */ /* 0x008fe20000000f00 */
[----:B------:R-:W-:Y:S01]  /*4c60*/  STL.64 [R1+0x8], R38 ;  /* 0x0000082601007387 */ /* 0x000fe20000100a00 */
[----:B------:R-:W-:Y:S01]  /*4c70*/  MOV R14, R157 ;  /* 0x0000009d000e7202 */ /* 0x000fe20000000f00 */
[----:B------:R-:W-:Y:S01]  /*4c80*/  IMAD.MOV.U32 R10, RZ, RZ, R160 ;  /* 0x000000ffff0a7224 */ /* 0x000fe200078e00a0 */
[----:B------:R-:W-:Y:S01]  /*4c90*/  MOV R7, R163 ;  /* 0x000000a300077202 */ /* 0x000fe20000000f00 */
[----:B------:R-:W-:Y:S01]  /*4ca0*/  STL.64 [R1+0x10], R40 ;  /* 0x0000102801007387 */ /* 0x000fe20000100a00 */
[----:B------:R-:W-:Y:S01]  /*4cb0*/  MOV R168, R153 ;  /* 0x0000009900a87202 */ /* 0x000fe20000000f00 */
[----:B----4-:R-:W-:Y:S01]  /*4cc0*/  IMAD.MOV.U32 R16, RZ, RZ, R156 ;  /* 0x000000ffff107224 */ /* 0x010fe200078e009c */
[----:B------:R-:W-:Y:S01]  /*4cd0*/  MOV R17, R155 ;  /* 0x0000009b00117202 */ /* 0x000fe20000000f00 */
[----:B------:R-:W-:Y:S01]  /*4ce0*/  STL.64 [R1+0x18], R42 ;  /* 0x0000182a01007387 */ /* 0x000fe20000100a00 */
[----:B------:R-:W1:Y:S01]  /*4cf0*/  LDC R36, c[0x0][0x604] ;  /* 0x00018100ff247b82 */ /* 0x000e620000000800 */
[----:B------:R-:W-:Y:S01]  /*4d00*/  IMAD.MOV.U32 R169, RZ, RZ, R152 ;  /* 0x000000ffffa97224 */ /* 0x000fe200078e0098 */
[----:B------:R-:W-:Y:S01]  /*4d10*/  MOV R12, R159 ;  /* 0x0000009f000c7202 */ /* 0x000fe20000000f00 */
[----:B------:R-:W-:Y:S01]  /*4d20*/  STL.64 [R1+0x20], R44 ;  /* 0x0000202c01007387 */ /* 0x000fe20000100a00 */
[----:B------:R-:W-:Y:S01]  /*4d30*/  IMAD.MOV.U32 R19, RZ, RZ, R154 ;  /* 0x000000ffff137224 */ /* 0x000fe200078e009a */
[----:B------:R-:W-:Y:S01]  /*4d40*/  MOV R250, R73 ;  /* 0x0000004900fa7202 */ /* 0x000fe20000000f00 */
[----:B------:R-:W-:Y:S01]  /*4d50*/  IMAD.MOV.U32 R13, RZ, RZ, R158 ;  /* 0x000000ffff0d7224 */ /* 0x000fe200078e009e */
        /* <DEDUP_REMOVED lines=13> */
[----:B------:R-:W-:Y:S01]  /*4e30*/  MOV R242, R81 ;  /* 0x0000005100f27202 */ /* 0x000fe20000000f00 */
[----:B------:R-:W-:Y:S01]  /*4e40*/  IMAD.MOV.U32 R241, RZ, RZ, R82 ;  /* 0x000000fffff17224 */ /* 0x000fe200078e0052 */
[----:B------:R-:W-:Y:S01]  /*4e50*/  MOV R240, R83 ;  /* 0x0000005300f07202 */ /* 0x000fe20000000f00 */
[----:B------:R2:W-:Y:S01]  /*4e60*/  STL.64 [R1+0x48], R54 ;  /* 0x0000483601007387 */ /* 0x0005e20000100a00 */
[----:B------:R-:W-:Y:S01]  /*4e70*/  IMAD.MOV.U32 R239, RZ, RZ, R84 ;  /* 0x000000ffffef7224 */ /* 0x000fe200078e0054 */
[----:B------:R-:W-:Y:S01]  /*4e80*/  MOV R238, R85 ;  /* 0x0000005500ee7202 */ /* 0x000fe20000000f00 */
[----:B------:R-:W-:Y:S01]  /*4e90*/  IMAD.MOV.U32 R237, RZ, RZ, R86 ;  /* 0x000000ffffed7224 */ /* 0x000fe200078e0056 */
[----:B------:R-:W-:Y:S01]  /*4ea0*/  STL.64 [R1+0x50], R56 ;  /* 0x0000503801007387 */ /* 0x000fe20000100a00 */
[----:B------:R-:W-:Y:S01]  /*4eb0*/  MOV R236, R87 ;  /* 0x0000005700ec7202 */ /* 0x000fe20000000f00 */
[----:B------:R-:W-:Y:S01]  /*4ec0*/  IMAD.MOV.U32 R235, RZ, RZ, R88 ;  /* 0x000000ffffeb7224 */ /* 0x000fe200078e0058 */
[----:B------:R-:W-:Y:S01]  /*4ed0*/  MOV R234, R89 ;  /* 0x0000005900ea7202 */ /* 0x000fe20000000f00 */
        /* <DEDUP_REMOVED lines=28> */
[----:B--2---:R-:W2:Y:S01]  /*50a0*/  LDL.LU.64 R54, [R1+0x9a0] ;  /* 0x0009a00001367983 */ /* 0x004ea20000300a00 */
[----:B------:R-:W-:Y:S01]  /*50b0*/  MOV R212, R111 ;  /* 0x0000006f00d47202 */ /* 0x000fe20000000f00 */
[----:B------:R-:W-:Y:S01]  /*50c0*/  IMAD.MOV.U32 R211, RZ, RZ, R112 ;  /* 0x000000ffffd37224 */ /* 0x000fe200078e0070 */
[----:B------:R-:W-:Y:S01]  /*50d0*/  MOV R210, R113 ;  /* 0x0000007100d27202 */ /* 0x000fe20000000f00 */
[----:B------:R-:W4:Y:S01]  /*50e0*/  LDL.LU R53, [R1+0x998] ;  /* 0x0009980001357983 */ /* 0x000f220000300800 */
[----:B------:R-:W-:Y:S01]  /*50f0*/  IMAD.MOV.U32 R209, RZ, RZ, R114 ;  /* 0x000000ffffd17224 */ /* 0x000fe200078e0072 */
[----:B------:R-:W-:Y:S01]  /*5100*/  MOV R208, R115 ;  /* 0x0000007300d07202 */ /* 0x000fe20000000f00 */
[----:B------:R-:W-:Y:S01]  /*5110*/  IMAD.MOV.U32 R207, RZ, RZ, R116 ;  /* 0x000000ffffcf7224 */ /* 0x000fe200078e0074 */
[----:B------:R-:W3:Y:S01]  /*5120*/  LDL.LU.64 R50, [R1+0x990] ;  /* 0x0009900001327983 */ /* 0x000ee20000300a00 */
[----:B------:R-:W-:Y:S01]  /*5130*/  MOV R206, R117 ;  /* 0x0000007500ce7202 */ /* 0x000fe20000000f00 */
[----:B------:R-:W-:Y:S01]  /*5140*/  IMAD.MOV.U32 R205, RZ, RZ, R118 ;  /* 0x000000ffffcd7224 */ /* 0x000fe200078e0076 */
[----:B------:R-:W-:Y:S01]  /*5150*/  MOV R204, R119 ;  /* 0x0000007700cc7202 */ /* 0x000fe20000000f00 */
[----:B------:R-:W4:Y:S01]  /*5160*/  LDL.LU R49, [R1+0x988] ;  /* 0x0009880001317983 */ /* 0x000f220000300800 */
[----:B------:R-:W-:Y:S01]  /*5170*/  IMAD.MOV.U32 R203, RZ, RZ, R120 ;  /* 0x000000ffffcb7224 */ /* 0x000fe200078e0078 */
[----:B------:R-:W-:Y:S01]  /*5180*/  MOV R202, R121 ;  /* 0x0000007900ca7202 */ /* 0x000fe20000000f00 */
[----:B------:R-:W-:Y:S01]  /*5190*/  IMAD.MOV.U32 R201, RZ, RZ, R122 ;  /* 0x000000ffffc97224 */ /* 0x000fe200078e007a */
[----:B------:R-:W2:Y:S01]  /*51a0*/  LDL.LU.64 R46, [R1+0x980] ;  /* 0x00098000012e7983 */ /* 0x000ea20000300a00 */
        /* <DEDUP_REMOVED lines=20> */
[----:B------:R-:W-:Y:S01]  /*52f0*/  FSETP.GEU.AND P2, PT, R34, -126, PT ;  /* 0xc2fc00002200780b */ /* 0x000fe20003f4e000 */
[----:B------:R-:W-:Y:S01]  /*5300*/  FFMA R22, R35, R26, -R27 ;  /* 0x0000001a23167223 */ /* 0x000fe2000000081b */
[----:B------:R-:W-:Y:S01]  /*5310*/  IMAD.MOV.U32 R183, RZ, RZ, R138 ;  /* 0x000000ffffb77224 */ /* 0x000fe200078e008a */
[----:B------:R-:W3:Y:S01]  /*5320*/  LDC R26, c[0x0][0x604] ;  /* 0x00018100ff1a7b82 */ /* 0x000ee20000000800 */
[----:B------:R-:W-:Y:S01]  /*5330*/  MOV R182, R139 ;  /* 0x0000008b00b67202 */ /* 0x000fe20000000f00 */
[----:B------:R-:W-:Y:S01]  /*5340*/  IMAD.MOV.U32 R181, RZ, RZ, R140 ;  /* 0x000000ffffb57224 */ /* 0x000fe200078e008c */
[----:B------:R-:W-:Y:S01]  /*5350*/  MOV R180, R141 ;  /* 0x0000008d00b47202 */ /* 0x000fe20000000f00 */
[----:B------:R-:W-:Y:S01]  /*5360*/  IMAD.MOV.U32 R179, RZ, RZ, R142 ;  /* 0x000000ffffb37224 */ /* 0x000fe200078e008e */
[----:B------:R-:W-:Y:S01]  /*5370*/  MOV R178, R143 ;  /* 0x0000008f00b27202 */ /* 0x000fe20000000f00 */
[----:B------:R-:W-:Y:S01]  /*5380*/  IMAD.MOV.U32 R177, RZ, RZ, R144 ;  /* 0x000000ffffb17224 */ /* 0x000fe200078e0090 */
[----:B------:R-:W-:Y:S01]  /*5390*/  MOV R176, R145 ;  /* 0x0000009100b07202 */ /* 0x000fe20000000f00 */
[----:B------:R-:W1:Y:S01]  /*53a0*/  LDC R35, c[0x0][0x604] ;  /* 0x00018100ff237b82 */ /* 0x000e620000000800 */
[----:B------:R-:W-:-:S02]  /*53b0*/  IMAD.MOV.U32 R175, RZ, RZ, R146 ;  /* 0x000000ffffaf7224 */ /* 0x000fc400078e0092 */
[----:B------:R-:W-:Y:S01]  /*53c0*/  @!P2 FMUL R34, R34, 0.5 ;  /* 0x3f0000002222a820 */ /* 0x000fe20000400000 */
[----:B------:R-:W-:Y:S01]  /*53d0*/  MOV R174, R147 ;  /* 0x0000009300ae7202 */ /* 0x000fe20000000f00 */
[----:B------:R-:W-:Y:S01]  /*53e0*/  IMAD.MOV.U32 R173, RZ, RZ, R148 ;  /* 0x000000ffffad7224 */ /* 0x000fe200078e0094 */
[----:B------:R-:W-:Y:S01]  /*53f0*/  MOV R172, R149 ;  /* 0x0000009500ac7202 */ /* 0x000fe20000000f00 */
[----:B------:R1:W1:Y:S01]  /*5400*/  MUFU.EX2 R161, R34 ;  /* 0x0000002200a17308 */ /* 0x0002620000000800 */
[----:B------:R-:W-:Y:S01]  /*5410*/  FSETP.GEU.AND P6, PT, R22, -126, PT ;  /* 0xc2fc00001600780b */ /* 0x000fe20003fce000 */
[----:B------:R-:W-:Y:S01]  /*5420*/  IMAD.MOV.U32 R171, RZ, RZ, R150 ;  /* 0x000000ffffab7224 */ /* 0x000fe200078e0096 */
[----:B------:R-:W-:Y:S01]  /*5430*/  MOV R170, R151 ;  /* 0x0000009700aa7202 */ /* 0x000fe20000000f00 */
[----:B-1----:R-:W4:Y:S01]  /*5440*/  LDC R34, c[0x0][0x604] ;  /* 0x00018100ff227b82 */ /* 0x002f220000000800 */
[----:B------:R-:W-:-:S09]  /*5450*/  @!P2 FMUL R161, R161, R161 ;  /* 0x000000a1a1a1a220 */ /* 0x000fd20000400000 */
[----:B------:R-:W-:-:S06]  /*5460*/  @!P6 FMUL R22, R22, 0.5 ;  /* 0x3f0000001616e820 */ /* 0x000fcc0000400000 */
[----:B------:R-:W1:Y:S02]  /*5470*/  MUFU.EX2 R22, R22 ;  /* 0x0000001600167308 */ /* 0x000e640000000800 */
[----:B-1----:R-:W-:Y:S01]  /*5480*/  @!P6 FMUL R22, R22, R22 ;  /* 0x000000161616e220 */ /* 0x002fe20000400000 */
[----:B------:R-:W-:-:S13]  /*5490*/  FSETP.GEU.AND P1, PT, R33, -126, PT ;  /* 0xc2fc00002100780b */ /* 0x000fda0003f2e000 */
[----:B------:R-:W-:-:S04]  /*54a0*/  @!P1 FMUL R33, R33, 0.5 ;  /* 0x3f00000021219820 */ /* 0x000fc80000400000 */
[----:B------:R1:W1:Y:S02]  /*54b0*/  MUFU.EX2 R160, R33 ;  /* 0x0000002100a07308 */ /* 0x0002640000000800 */
[----:B-1----:R-:W1:Y:S01]  /*54c0*/  LDC R33, c[0x0][0x604] ;  /* 0x00018100ff217b82 */ /* 0x002e620000000800 */
[----:B------:R-:W-:Y:S01]  /*54d0*/  @!P1 FMUL R160, R160, R160 ;  /* 0x000000a0a0a09220 */ /* 0x000fe20000400000 */
[----:B------:R-:W-:Y:S01]  /*54e0*/  FFMA R4, R4, R35, -R6 ;  /* 0x0000002304047223 */ /* 0x000fe20000000806 */
[----:B------:R-:W-:Y:S01]  /*54f0*/  UMOV UR15, 0x40000040 ;  /* 0x40000040000f7882 */ /* 0x000fe20000000000 */
[--C-:B---3--:R-:W-:Y:S01]  /*5500*/  FFMA R42, R42, R26, -R27.reuse ;  /* 0x0000001a2a2a7223 */ /* 0x108fe2000000081b */
[----:B------:R-:W-:-:S03]  /*5510*/  FFMA R26, R43, R32, -R27 ;  /* 0x000000202b1a7223 */ /* 0x000fc6000000081b */
[----:B------:R-:W3:Y:S01]  /*5520*/  LDC R32, c[0x0][0x604] ;  /* 0x00018100ff207b82 */ /* 0x000ee20000000800 */
[----:B--2---:R-:W-:Y:S01]  /*5530*/  FFMA R24, R39, R30, -R27 ;  /* 0x0000001e27187223 */ /* 0x004fe2000000081b */
[----:B------:R-:W-:-:S06]  /*5540*/  FSETP.GEU.AND P2, PT, R26, -126, PT ;  /* 0xc2fc00001a00780b */ /* 0x000fcc0003f4e000 */
[----:B------:R-:W2:Y:S01]  /*5550*/  LDC R30, c[0x0][0x604] ;  /* 0x00018100ff1e7b82 */ /* 0x000ea20000000800 */
[----:B------:R-:W-:Y:S01]  /*5560*/  FSETP.GEU.AND P4, PT, R24, -126, PT ;  /* 0xc2fc00001800780b */ /* 0x000fe20003f8e000 */
[----:B------:R-:W-:-:S06]  /*5570*/  FFMA R38, R38, R28, -R27 ;  /* 0x0000001c26267223 */ /* 0x000fcc000000081b */
[----:B------:R-:W1:Y:S01]  /*5580*/  LDC R28, c[0x0][0x604] ;  /* 0x00018100ff1c7b82 */ /* 0x000e620000000800 */
[----:B------:R-:W-:-:S05]  /*5590*/  @!P2 FMUL R26, R26, 0.5 ;  /* 0x3f0000001a1aa820 */ /* 0x000fca0000400000 */
[----:B------:R-:W-:Y:S01]  /*55a0*/  @!P4 FMUL R24, R24, 0.5 ;  /* 0x3f0000001818c820 */ /* 0x000fe20000400000 */
[----:B------:R-:W4:Y:S08]  /*55b0*/  MUFU.EX2 R26, R26 ;  /* 0x0000001a001a7308 */ /* 0x000f300000000800 */
[----:B------:R-:W4:Y:S01]  /*55c0*/  MUFU.EX2 R24, R24 ;  /* 0x0000001800187308 */ /* 0x000f220000000800 */
[--C-:B--2---:R-:W-:Y:S01]  /*55d0*/  FFMA R47, R47, R30, -R27.reuse ;  /* 0x0000001e2f2f7223 */ /* 0x104fe2000000081b */
[--C-:B------:R-:W-:Y:S01]  /*55e0*/  FFMA R30, R50, R29, -R27.reuse ;  /* 0x0000001d321e7223 */ /* 0x100fe2000000081b */
[--C-:B---3--:R-:W-:Y:S01]  /*55f0*/  FFMA R51, R51, R32, -R27.reuse ;  /* 0x0000002033337223 */ /* 0x108fe2000000081b */
[--C-:B------:R-:W-:Y:S01]  /*5600*/  FFMA R32, R54, R31, -R27.reuse ;  /* 0x0000001f36207223 */ /* 0x100fe2000000081b */
[----:B------:R-:W-:Y:S01]  /*5610*/  FSETP.GEU.AND P3, PT, R42, -126, PT ;  /* 0xc2fc00002a00780b */ /* 0x000fe20003f6e000 */
[----:B------:R-:W2:Y:S01]  /*5620*/  LDC R31, c[0x0][0x604] ;  /* 0x00018100ff1f7b82 */ /* 0x000ea20000000800 */
[----:B-1----:R-:W-:Y:S01]  /*5630*/  FFMA R28, R46, R28, -R27 ;  /* 0x0000001c2e1c7223 */ /* 0x002fe2000000081b */
[----:B----4-:R-:W-:Y:S01]  /*5640*/  @!P2 FMUL R26, R26, R26 ;  /* 0x0000001a1a1aa220 */ /* 0x010fe20000400000 */
[----:B------:R-:W-:-:S03]  /*5650*/  FSETP.GEU.AND P2, PT, R32, -126, PT ;  /* 0xc2fc00002000780b */ /* 0x000fc60003f4e000 */
[----:B------:R-:W-:Y:S02]  /*5660*/  FSETP.GEU.AND P6, PT, R28, -126, PT ;  /* 0xc2fc00001c00780b */ /* 0x000fe40003fce000 */
[----:B------:R-:W-:Y:S01]  /*5670*/  FSETP.GEU.AND P5, PT, R38, -126, PT ;  /* 0xc2fc00002600780b */ /* 0x000fe20003fae000 */
[----:B------:R-:W-:Y:S01]  /*5680*/  FFMA R49, R49, R34, -R6 ;  /* 0x0000002231317223 */ /* 0x000fe20000000806 */
[----:B------:R-:W1:Y:S01]  /*5690*/  LDC R29, c[0x0][0x604] ;  /* 0x00018100ff1d7b82 */ /* 0x000e620000000800 */
[----:B------:R-:W-:Y:S01]  /*56a0*/  @!P4 FMUL R24, R24, R24 ;  /* 0x000000181818c220 */ /* 0x000fe20000400000 */
[----:B------:R-:W-:Y:S01]  /*56b0*/  FSETP.GEU.AND P4, PT, R30, -126, PT ;  /* 0xc2fc00001e00780b */ /* 0x000fe20003f8e000 */
[----:B------:R-:W-:-:S04]  /*56c0*/  @!P3 FMUL R42, R42, 0.5 ;  /* 0x3f0000002a2ab820 */ /* 0x000fc80000400000 */
[----:B------:R-:W3:Y:S01]  /*56d0*/  MUFU.EX2 R157, R42 ;  /* 0x0000002a009d7308 */ /* 0x000ee20000000800 */
[----:B------:R-:W-:Y:S01]  /*56e0*/  @!P2 FMUL R32, R32, 0.5 ;  /* 0x3f0000002020a820 */ /* 0x000fe20000400000 */
[----:B------:R-:W-:-:S06]  /*56f0*/  @!P6 FMUL R28, R28, 0.5 ;  /* 0x3f0000001c1ce820 */ /* 0x000fcc0000400000 */
[----:B------:R-:W-:Y:S01]  /*5700*/  @!P4 FMUL R30, R30, 0.5 ;  /* 0x3f0000001e1ec820 */ /* 0x000fe20000400000 */
[----:B------:R-:W-:Y:S01]  /*5710*/  @!P5 FMUL R38, R38, 0.5 ;  /* 0x3f0000002626d820 */ /* 0x000fe20000400000 */
[----:B------:R-:W-:Y:S08]  /*5720*/  MUFU.EX2 R32, R32 ;  /* 0x0000002000207308 */ /* 0x000ff00000000800 */
[----:B------:R-:W4:Y:S08]  /*5730*/  MUFU.EX2 R30, R30 ;  /* 0x0000001e001e7308 */ /* 0x000f300000000800 */
[----:B------:R-:W1:Y:S08]  /*5740*/  MUFU.EX2 R163, R38 ;  /* 0x0000002600a37308 */ /* 0x000e700000000800 */
[----:B------:R-:W1:Y:S01]  /*5750*/  MUFU.EX2 R28, R28 ;  /* 0x0000001c001c7308 */ /* 0x000e620000000800 */
[----:B---3--:R-:W-:Y:S01]  /*5760*/  @!P3 FMUL R157, R157, R157 ;  /* 0x0000009d9d9db220 */ /* 0x008fe20000400000 */
[----:B------:R-:W-:Y:S01]  /*5770*/  FSETP.GEU.AND P3, PT, R51, -126, PT ;  /* 0xc2fc00003300780b */ /* 0x000fe20003f6e000 */
[--C-:B--2---:R-:W-:Y:S01]  /*5780*/  FFMA R41, R41, R31, -R6.reuse ;  /* 0x0000001f29297223 */ /* 0x104fe20000000806 */
[----:B------:R-:W-:Y:S01]  /*5790*/  FFMA R27, R55, R36, -R27 ;  /* 0x00000024371b7223 */ /* 0x000fe2000000081b */
[----:B----4-:R-:W-:Y:S01]  /*57a0*/  @!P4 FMUL R30, R30, R30 ;  /* 0x0000001e1e1ec220 */ /* 0x010fe20000400000 */
[----:B------:R-:W-:Y:S01]  /*57b0*/  @!P2 FMUL R32, R32, R32 ;  /* 0x000000202020a220 */ /* 0x000fe20000400000 */
[----:B------:R-:W-:Y:S01]  /*57c0*/  FSETP.GEU.AND P2, PT, R49, -126, PT ;  /* 0xc2fc00003100780b */ /* 0x000fe20003f4e000 */
[----:B------:R-:W2:Y:S01]  /*57d0*/  LDC R36, c[0x0][0x604] ;  /* 0x00018100ff247b82 */ /* 0x000ea20000000800 */
[----:B------:R-:W-:Y:S01]  /*57e0*/  FSETP.GEU.AND P4, PT, R41, -126, PT ;  /* 0xc2fc00002900780b */ /* 0x000fe20003f8e000 */
[----:B-1----:R-:W-:Y:S01]  /*57f0*/  @!P5 FMUL R163, R163, R163 ;  /* 0x000000a3a3a3d220 */ /* 0x002fe20000400000 */
[----:B------:R-:W-:Y:S01]  /*5800*/  FSETP.GEU.AND P5, PT, R47, -126, PT ;  /* 0xc2fc00002f00780b */ /* 0x000fe20003fae000 */
[--C-:B------:R-:W-:Y:S01]  /*5810*/  FFMA R37, R37, R29, -R6.reuse ;  /* 0x0000001d25257223 */ /* 0x100fe20000000806 */
[----:B------:R-:W-:Y:S01]  /*5820*/  FFMA R45, R45, R33, -R6 ;  /* 0x000000212d2d7223 */ /* 0x000fe20000000806 */
[----:B------:R-:W-:-:S02]  /*5830*/  FADD R18, R18, R26 ;  /* 0x0000001a12127221 */ /* 0x000fc40000000000 */
[----:B------:R-:W1:Y:S01]  /*5840*/  LDC R38, c[0x0][0x604] ;  /* 0x00018100ff267b82 */ /* 0x000e620000000800 */
[----:B------:R-:W-:Y:S01]  /*5850*/  @!P6 FMUL R28, R28, R28 ;  /* 0x0000001c1c1ce220 */ /* 0x000fe20000400000 */
[----:B------:R-:W-:Y:S01]  /*5860*/  FSETP.GEU.AND P6, PT, R27, -126, PT ;  /* 0xc2fc00001b00780b */ /* 0x000fe20003fce000 */
[----:B------:R-:W-:Y:S01]  /*5870*/  @!P3 FMUL R51, R51, 0.5 ;  /* 0x3f0000003333b820 */ /* 0x000fe20000400000 */
[----:B------:R-:W-:Y:S02]  /*5880*/  @!P2 FMUL R49, R49, 0.5 ;  /* 0x3f0000003131a820 */ /* 0x000fe40000400000 */
[----:B------:R-:W-:Y:S01]  /*5890*/  @!P4 FMUL R41, R41, 0.5 ;  /* 0x3f0000002929c820 */ /* 0x000fe20000400000 */
[----:B------:R-:W3:Y:S01]  /*58a0*/  MUFU.EX2 R153, R51 ;  /* 0x0000003300997308 */ /* 0x000ee20000000800 */
[----:B------:R-:W-:Y:S01]  /*58b0*/  @!P5 FMUL R47, R47, 0.5 ;  /* 0x3f0000002f2fd820 */ /* 0x000fe20000400000 */
[----:B------:R-:W4:Y:S06]  /*58c0*/  LDC R31, c[0x0][0x604] ;  /* 0x00018100ff1f7b82 */ /* 0x000f2c0000000800 */
[----:B------:R-:W-:Y:S01]  /*58d0*/  @!P6 FMUL R27, R27, 0.5 ;  /* 0x3f0000001b1be820 */ /* 0x000fe20000400000 */
[----:B------:R-:W3:Y:S01]  /*58e0*/  MUFU.EX2 R156, R41 ;  /* 0x00000029009c7308 */ /* 0x000ee20000000800 */
[----:B------:R-:W-:Y:S01]  /*58f0*/  FADD R23, R23, R157 ;  /* 0x0000009d17177221 */ /* 0x000fe20000000000 */
[----:B------:R-:W-:Y:S01]  /*5900*/  FADD R34, R161, R30 ;  /* 0x0000001ea1227221 */ /* 0x000fe20000000000 */
[----:B------:R-:W1:Y:S05]  /*5910*/  LDC R33, c[0x0][0x604] ;  /* 0x00018100ff217b82 */ /* 0x000e6a0000000800 */
[----:B------:R-:W3:Y:S01]  /*5920*/  MUFU.EX2 R152, R49 ;  /* 0x0000003100987308 */ /* 0x000ee20000000800 */
[----:B--2---:R-:W-:-:S02]  /*5930*/  FFMA R53, R53, R36, -R6 ;  /* 0x0000002435357223 */ /* 0x004fc40000000806 */
[----:B------:R-:W2:Y:S05]  /*5940*/  LDC R29, c[0x0][0x604] ;  /* 0x00018100ff1d7b82 */ /* 0x000eaa0000000800 */
[----:B------:R-:W4:Y:S08]  /*5950*/  MUFU.EX2 R159, R47 ;  /* 0x0000002f009f7308 */ /* 0x000f300000000800 */
[----:B------:R4:W1:Y:S01]  /*5960*/  MUFU.EX2 R155, R27 ;  /* 0x0000001b009b7308 */ /* 0x0008620000000800 */
[----:B---3--:R-:W-:Y:S01]  /*5970*/  @!P3 FMUL R153, R153, R153 ;  /* 0x000000999999b220 */ /* 0x008fe20000400000 */
[----:B------:R-:W-:Y:S01]  /*5980*/  FADD R34, R23, R34 ;  /* 0x0000002217227221 */ /* 0x000fe20000000000 */
[----:B------:R-:W-:-:S02]  /*5990*/  @!P4 FMUL R156, R156, R156 ;  /* 0x0000009c9c9cc220 */ /* 0x000fc40000400000 */
[----:B------:R-:W-:Y:S01]  /*59a0*/  FADD R23, R22, R153 ;  /* 0x0000009916177221 */ /* 0x000fe20000000000 */
[----:B------:R-:W-:Y:S01]  /*59b0*/  @!P2 FMUL R152, R152, R152 ;  /* 0x000000989898a220 */ /* 0x000fe20000400000 */
[----:B----4-:R-:W3:Y:S02]  /*59c0*/  LDC R27, c[0x0][0x604] ;  /* 0x00018100ff1b7b82 */ /* 0x010ee40000000800 */
[----:B------:R-:W-:Y:S01]  /*59d0*/  FADD R23, R18, R23 ;  /* 0x0000001712177221 */ /* 0x000fe20000000000 */
[----:B------:R-:W-:Y:S01]  /*59e0*/  @!P5 FMUL R159, R159, R159 ;  /* 0x0000009f9f9fd220 */ /* 0x000fe20000400000 */
[----:B------:R-:W-:Y:S01]  /*59f0*/  FADD R18, R5, R156 ;  /* 0x0000009c05127221 */ /* 0x000fe20000000000 */
[----:B------:R-:W-:Y:S01]  /*5a00*/  FSETP.GEU.AND P5, PT, R37, -126, PT ;  /* 0xc2fc00002500780b */ /* 0x000fe20003fae000 */
[----:B------:R-:W-:Y:S01]  /*5a10*/  FADD R25, R25, R28 ;  /* 0x0000001c19197221 */ /* 0x000fe20000000000 */
[----:B------:R-:W-:Y:S01]  /*5a20*/  FSETP.GEU.AND P3, PT, R45, -126, PT ;  /* 0xc2fc00002d00780b */ /* 0x000fe20003f6e000 */
[----:B------:R-:W-:Y:S01]  /*5a30*/  FADD R36, R163, R32 ;  /* 0x00000020a3247221 */ /* 0x000fe20000000000 */
[----:B-1----:R-:W-:Y:S01]  /*5a40*/  @!P6 FMUL R155, R155, R155 ;  /* 0x0000009b9b9be220 */ /* 0x002fe20000400000 */
[----:B------:R-:W-:Y:S01]  /*5a50*/  FSETP.GEU.AND P6, PT, R53, -126, PT ;  /* 0xc2fc00003500780b */ /* 0x000fe20003fce000 */
[----:B------:R-:W-:Y:S01]  /*5a60*/  FADD R5, R160, R152 ;  /* 0x00000098a0057221 */ /* 0x000fe20000000000 */
[----:B------:R-:W-:Y:S01]  /*5a70*/  FFMA R2, R2, R31, -R6 ;  /* 0x0000001f02027223 */ /* 0x000fe20000000806 */
[----:B------:R-:W-:Y:S01]  /*5a80*/  FADD R31, R25, R36 ;  /* 0x00000024191f7221 */ /* 0x000fe20000000000 */
[----:B------:R-:W-:Y:S01]  /*5a90*/  FADD R20, R20, R159 ;  /* 0x0000009f14147221 */ /* 0x000fe20000000000 */
[----:B------:R-:W-:Y:S01]  /*5aa0*/  FADD R18, R18, R5 ;  /* 0x0000000512127221 */ /* 0x000fe20000000000 */
[----:B------:R-:W-:Y:S01]  /*5ab0*/  FADD R25, R24, R155 ;  /* 0x0000009b18197221 */ /* 0x000fe20000000000 */
[----:B------:R-:W-:-:S02]  /*5ac0*/  VIADD R5, R252, 0x1800 ;  /* 0x00001800fc057836 */ /* 0x000fc40000000000 */
[----:B------:R-:W-:Y:S01]  /*5ad0*/  FADD R31, R34, R31 ;  /* 0x0000001f221f7221 */ /* 0x000fe20000000000 */
[----:B------:R-:W-:Y:S02]  /*5ae0*/  FADD R34, R20, R25 ;  /* 0x0000001914227221 */ /* 0x000fe40000000000 */
[----:B------:R-:W-:Y:S01]  /*5af0*/  R2UR UR12, R5 ;  /* 0x00000000050c72ca */ /* 0x000fe200000e0000 */
[----:B------:R-:W-:Y:S01]  /*5b00*/  @!P5 FMUL R37, R37, 0.5 ;  /* 0x3f0000002525d820 */ /* 0x000fe20000400000 */
[----:B------:R-:W-:Y:S01]  /*5b10*/  F2FP.F16.F32.PACK_AB R163, R24, R163 ;  /* 0x000000a318a3723e */ /* 0x000fe200000000ff */
[----:B------:R-:W-:Y:S01]  /*5b20*/  @!P3 FMUL R45, R45, 0.5 ;  /* 0x3f0000002d2db820 */ /* 0x000fe20000400000 */
[----:B------:R-:W-:Y:S01]  /*5b30*/  @!P6 FMUL R53, R53, 0.5 ;  /* 0x3f0000003535e820 */ /* 0x000fe20000400000 */
[----:B------:R-:W-:Y:S01]  /*5b40*/  FADD R34, R23, R34 ;  /* 0x0000002217227221 */ /* 0x000fe20000000000 */
[----:B------:R-:W-:Y:S01]  /*5b50*/  VIADD R24, R252, 0x1980 ;  /* 0x00001980fc187836 */ /* 0x000fe20000000000 */
[----:B------:R-:W1:Y:S01]  /*5b60*/  MUFU.EX2 R162, R37 ;  /* 0x0000002500a27308 */ /* 0x000e620000000800 */
[--C-:B------:R-:W-:Y:S01]  /*5b70*/  FFMA R0, R0, R33, -R6.reuse ;  /* 0x0000002100007223 */ /* 0x100fe20000000806 */
[--C-:B------:R-:W-:Y:S01]  /*5b80*/  FFMA R3, R3, R38, -R6.reuse ;  /* 0x0000002603037223 */ /* 0x100fe20000000806 */
[--C-:B--2---:R-:W-:Y:S01]  /*5b90*/  FFMA R11, R11, R29, -R6.reuse ;  /* 0x0000001d0b0b7223 */ /* 0x104fe20000000806 */
[----:B---3--:R-:W-:Y:S01]  /*5ba0*/  FFMA R15, R15, R27, -R6 ;  /* 0x0000001b0f0f7223 */ /* 0x008fe20000000806 */
[----:B------:R-:W-:Y:S01]  /*5bb0*/  FADD R196, R31, R34 ;  /* 0x000000221fc47221 */ /* 0x000fe20000000000 */
[----:B------:R-:W-:-:S02]  /*5bc0*/  F2FP.F16.F32.PACK_AB R157, R26, R157 ;  /* 0x0000009d1a9d723e */ /* 0x000fc400000000ff */
[----:B------:R-:W2:Y:S01]  /*5bd0*/  MUFU.EX2 R158, R45 ;  /* 0x0000002d009e7308 */ /* 0x000ea20000000800 */
[----:B------:R-:W-:Y:S02]  /*5be0*/  F2FP.F16.F32.PACK_AB R159, R159, R28 ;  /* 0x0000001c9f9f723e */ /* 0x000fe400000000ff */
[----:B------:R-:W-:Y:S02]  /*5bf0*/  F2FP.F16.F32.PACK_AB R153, R153, R30 ;  /* 0x0000001e9999723e */ /* 0x000fe400000000ff */
[----:B------:R-:W-:Y:S02]  /*5c00*/  F2FP.F16.F32.PACK_AB R155, R155, R32 ;  /* 0x000000209b9b723e */ /* 0x000fe400000000ff */
[----:B------:R-:W-:Y:S01]  /*5c10*/  R2UR UR6, R24 ;  /* 0x00000000180672ca */ /* 0x000fe200000e0000 */
[----:B------:R3:W4:Y:S01]  /*5c20*/  MUFU.EX2 R154, R53 ;  /* 0x00000035009a7308 */ /* 0x0007220000000800 */
[----:B------:R-:W-:Y:S01]  /*5c30*/  UMOV UR14, UR12 ;  /* 0x0000000c000e7c82 */ /* 0x000fe20008000000 */
[----:B---3--:R-:W-:-:S06]  /*5c40*/  WARPGROUP.ARRIVE ;  /* 0x00000000000079c5 */ /* 0x008fcc0000000000 */
[----:B------:R-:W-:Y:S01]  /*5c50*/  HGMMA.64x256x16.F32 R24, R164, gdesc[UR12].tnspB, RZ, !UPT, gsb0 ;  /* 0x43e0000ca4187df0 */ /* 0x000fe2000c0008ff */
[----:B-1----:R-:W-:Y:S01]  /*5c60*/  @!P5 FMUL R162, R162, R162 ;  /* 0x000000a2a2a2d220 */ /* 0x002fe20000400000 */
[----:B--2---:R-:W-:Y:S01]  /*5c70*/  @!P3 FMUL R158, R158, R158 ;  /* 0x0000009e9e9eb220 */ /* 0x004fe20000400000 */
[----:B----4-:R-:W-:-:S03]  /*5c80*/  @!P6 FMUL R154, R154, R154 ;  /* 0x0000009a9a9ae220 */ /* 0x010fc60000400000 */
[----:B------:R-:W-:Y:S01]  /*5c90*/  FADD R195, R21, R158 ;  /* 0x0000009e15c37221 */ /* 0x000fe20000000000 */
[----:B------:R-:W-:Y:S01]  /*5ca0*/  FADD R20, R162, R154 ;  /* 0x0000009aa2147221 */ /* 0x000fe20000000000 */
[----:B------:R-:W-:Y:S03]  /*5cb0*/  STL [R1+0x534], R11 ;  /* 0x0005340b01007387 */ /* 0x000fe60000100800 */
[----:B------:R-:W-:Y:S01]  /*5cc0*/  FADD R195, R195, R20 ;  /* 0x00000014c3c37221 */ /* 0x000fe20000000000 */
        /* <DEDUP_REMOVED lines=9> */
[----:B------:R-:W-:Y:S04]  /*5d60*/  STL.64 [R1+0x950], R158 ;  /* 0x0009509e01007387 */ /* 0x000fe80000100a00 */
[----:B------:R-:W-:Y:S01]  /*5d70*/  STL.64 [R1+0x948], R156 ;  /* 0x0009489c01007387 */ /* 0x000fe20000100a00 */
[----:B------:R-:W-:-:S03]  /*5d80*/  WARPGROUP.DEPBAR.LE gsb0, 0x0 ;  /* 0x00008000000079c5 */ /* 0x000fc60000010000 */
[----:B------:R-:W-:Y:S04]  /*5d90*/  STL.64 [R1+0x940], R150 ;  /* 0x0009409601007387 */ /* 0x000fe80000100a00 */
        /* <DEDUP_REMOVED lines=58> */
[----:B------:R1:W-:Y:S04]  /*6140*/  STL.64 [R1+0x768], R32 ;  /* 0x0007682001007387 */ /* 0x0003e80000100a00 */
[----:B-1----:R-:W2:Y:S04]  /*6150*/  LDL.LU R32, [R1] ;  /* 0x0000000001207983 */ /* 0x002ea80000300800 */
[----:B------:R-:W2:Y:S04]  /*6160*/  LDL.LU R33, [R1+0x4] ;  /* 0x0000040001217983 */ /* 0x000ea80000300800 */
        /* <DEDUP_REMOVED lines=33> */
[----:B------:R-:W2:Y:S01]  /*6380*/  LDL.LU R67, [R1+0x8c] ;  /* 0x00008c0001437983 */ /* 0x000ea20000300800 */
[----:B------:R-:W-:-:S02]  /*6390*/  FSETP.GEU.AND P1, PT, R2, -126, PT ;  /* 0xc2fc00000200780b */ /* 0x000fc40003f2e000 */
[----:B------:R-:W-:-:S04]  /*63a0*/  IADD3 R6, R252, 0x1080, RZ ;  /* 0x00001080fc067810 */ /* 0x000fc80007ffe0ff */
[----:B------:R-:W-:-:S07]  /*63b0*/  R2UR UR11, R6 ;  /* 0x00000000060b72ca */ /* 0x000fce00000e0000 */
[----:B------:R-:W-:-:S04]  /*63c0*/  @!P1 FMUL R2, R2, 0.5 ;  /* 0x3f00000002029820 */ /* 0x000fc80000400000 */
[----:B------:R-:W1:Y:S02]  /*63d0*/  MUFU.EX2 R6, R2 ;  /* 0x0000000200067308 */ /* 0x000e640000000800 */
[----:B-1----:R-:W-:Y:S01]  /*63e0*/  @!P1 FMUL R6, R6, R6 ;  /* 0x0000000606069220 */ /* 0x002fe20000400000 */
[----:B------:R-:W-:-:S13]  /*63f0*/  FSETP.GEU.AND P1, PT, R0, -126, PT ;  /* 0xc2fc00000000780b */ /* 0x000fda0003f2e000 */
[----:B------:R-:W-:-:S04]  /*6400*/  @!P1 FMUL R0, R0, 0.5 ;  /* 0x3f00000000009820 */ /* 0x000fc80000400000 */
[----:B------:R-:W1:Y:S01]  /*6410*/  MUFU.EX2 R5, R0 ;  /* 0x0000000000057308 */ /* 0x000e620000000800 */
[----:B------:R-:W-:Y:S01]  /*6420*/  MOV R68, R251 ;  /* 0x000000fb00447202 */ /* 0x000fe20000000f00 */
[----:B------:R-:W-:Y:S01]  /*6430*/  IMAD.MOV.U32 R69, RZ, RZ, R250 ;  /* 0x000000ffff457224 */ /* 0x000fe200078e00fa */
        /* <DEDUP_REMOVED lines=11> */
[----:B------:R-:W-:-:S02]  /*64f0*/  IMAD.MOV.U32 R81, RZ, RZ, R238 ;  /* 0x000000ffff517224 */ /* 0x000fc400078e00ee */
[----:B-1----:R-:W-:Y:S01]  /*6500*/  @!P1 FMUL R5, R5, R5 ;  /* 0x0000000505059220 */ /* 0x002fe20000400000 */
        /* <DEDUP_REMOVED lines=78> */
[----:B------:R-:W-:-:S02]  /*69f0*/  F2FP.F16.F32.PACK_AB R161, R22, R161 ;  /* 0x000000a116a1723e */ /* 0x000fc400000000ff */
[----:B------:R-:W-:Y:S02]  /*6a00*/  F2FP.F16.F32.PACK_AB R160, R160, R6 ;  /* 0x00000006a0a0723e */ /* 0x000fe400000000ff */
[----:B------:R-:W-:Y:S01]  /*6a10*/  F2FP.F16.F32.PACK_AB R162, R162, R5 ;  /* 0x00000005a2a2723e */ /* 0x000fe200000000ff */
[----:B------:R-:W-:Y:S01]  /*6a20*/  UMOV UR14, UR11 ;  /* 0x0000000b000e7c82 */ /* 0x000fe20008000000 */
[----:B------:R-:W-:Y:S02]  /*6a30*/  UMOV UR15, 0x40000040 ;  /* 0x40000040000f7882 */ /* 0x000fe40000000000 */
[----:B--2---:R-:W-:-:S06]  /*6a40*/  WARPGROUP.ARRIVE ;  /* 0x00000000000079c5 */ /* 0x004fcc0000000000 */
[----:B------:R-:W-:Y:S01]  /*6a50*/  HGMMA.64x256x16.F32 R32, R160, gdesc[UR12].tnspB, R32, gsb0 ;  /* 0x43e0000ca0207df0 */ /* 0x000fe20008000820 */
[----:B------:R-:W-:Y:S04]  /*6a60*/  STL [R1+0x55c], R6 ;  /* 0x00055c0601007387 */ /* 0x000fe80000100800 */
[----:B------:R-:W-:Y:S01]  /*6a70*/  STL [R1+0x560], R5 ;  /* 0x0005600501007387 */ /* 0x000fe20000100800 */
[----:B------:R-:W-:-:S03]  /*6a80*/  WARPGROUP.DEPBAR.LE gsb0, 0x0 ;  /* 0x00008000000079c5 */ /* 0x000fc60000010000 */
[----:B------:R-:W-:Y:S04]  /*6a90*/  STL.64 [R1], R32 ;  /* 0x0000002001007387 */ /* 0x000fe80000100a00 */
        /* <DEDUP_REMOVED lines=63> */
[----:B-1----:R-:W2:Y:S04]  /*6e90*/  LDL.LU.64 R158, [R1+0x950] ;  /* 0x00095000019e7983 */ /* 0x002ea80000300a00 */
[----:B------:R-:W3:Y:S04]  /*6ea0*/  LDL.LU.64 R156, [R1+0x948] ;  /* 0x00094800019c7983 */ /* 0x000ee80000300a00 */
[----:B------:R-:W4:Y:S04]  /*6eb0*/  LDL.LU.64 R150, [R1+0x940] ;  /* 0x0009400001967983 */ /* 0x000f280000300a00 */
        /* <DEDUP_REMOVED lines=58> */
[----:B------:R-:W4:Y:S01]  /*7260*/  LDL.LU.64 R32, [R1+0x768] ;  /* 0x0007680001207983 */ /* 0x000f220000300a00 */
[----:B------:R-:W-:-:S05]  /*7270*/  VIADD R20, R252, 0x1880 ;  /* 0x00001880fc147836 */ /* 0x000fca0000000000 */
[----:B------:R-:W-:Y:S01]  /*7280*/  R2UR UR10, R20 ;  /* 0x00000000140a72ca */ /* 0x000fe200000e0000 */
[----:B------:R-:W-:Y:S01]  /*7290*/  UMOV UR11, 0x40000040 ;  /* 0x40000040000b7882 */ /* 0x000fe20000000000 */
[----:B----4-:R-:W-:-:S11]  /*72a0*/  WARPGROUP.ARRIVE ;  /* 0x00000000000079c5 */ /* 0x010fd60000000000 */
[----:B------:R-:W-:Y:S03]  /*72b0*/  HGMMA.64x256x16.F32 R24, R160, gdesc[UR8].tnspB, R24, gsb0 ;  /* 0x43e00008a0187df0 */ /* 0x000fe60008000818 */
[----:B------:R-:W-:Y:S02]  /*72c0*/  WARPGROUP.DEPBAR.LE gsb0, 0x0 ;  /* 0x00008000000079c5 */ /* 0x000fe40000010000 */
        /* <DEDUP_REMOVED lines=64> */
[----:B-1----:R-:W4:Y:S04]  /*76d0*/  LDL.LU.64 R24, [R1] ;  /* 0x0000000001187983 */ /* 0x002f280000300a00 */
        /* <DEDUP_REMOVED lines=63> */
[----:B------:R-:W-:-:S13]  /*7ad0*/  FSETP.GEU.AND P1, PT, R4, -126, PT ;  /* 0xc2fc00000400780b */ /* 0x000fda0003f2e000 */
[----:B------:R-:W-:-:S06]  /*7ae0*/  @!P1 FMUL R4, R4, 0.5 ;  /* 0x3f00000004049820 */ /* 0x000fcc0000400000 */
[----:B------:R-:W1:Y:S02]  /*7af0*/  MUFU.EX2 R4, R4 ;  /* 0x0000000400047308 */ /* 0x000e640000000800 */
[----:B-1----:R-:W-:Y:S01]  /*7b00*/  @!P1 FMUL R4, R4, R4 ;  /* 0x0000000404049220 */ /* 0x002fe20000400000 */
[----:B------:R-:W-:-:S13]  /*7b10*/  FSETP.GEU.AND P1, PT, R3, -126, PT ;  /* 0xc2fc00000300780b */ /* 0x000fda0003f2e000 */
[----:B------:R-:W-:-:S06]  /*7b20*/  @!P1 FMUL R3, R3, 0.5 ;  /* 0x3f00000003039820 */ /* 0x000fcc0000400000 */
[----:B------:R-:W1:Y:S01]  /*7b30*/  MUFU.EX2 R3, R3 ;  /* 0x0000000300037308 */ /* 0x000e620000000800 */
[----:B------:R-:W-:-:S04]  /*7b40*/  IADD3 R21, R252, 0x1100, RZ ;  /* 0x00001100fc157810 */ /* 0x000fc80007ffe0ff */
[----:B------:R-:W-:Y:S02]  /*7b50*/  R2UR UR9, R21 ;  /* 0x00000000150972ca */ /* 0x000fe400000e0000 */
[----:B---3--:R-:W-:Y:S01]  /*7b60*/  F2FP.F16.F32.PACK_AB R156, R156, R4 ;  /* 0x000000049c9c723e */ /* 0x008fe200000000ff */
[----:B-1----:R-:W-:-:S05]  /*7b70*/  @!P1 FMUL R3, R3, R3 ;  /* 0x0000000303039220 */ /* 0x002fca0000400000 */
[----:B--2---:R-:W-:-:S05]  /*7b80*/  F2FP.F16.F32.PACK_AB R158, R158, R3 ;  /* 0x000000039e9e723e */ /* 0x004fca00000000ff */
[----:B------:R-:W-:Y:S01]  /*7b90*/  UMOV UR10, UR9 ;  /* 0x00000009000a7c82 */ /* 0x000fe20008000000 */
[----:B------:R-:W-:Y:S01]  /*7ba0*/  UMOV UR11, 0x40000040 ;  /* 0x40000040000b7882 */ /* 0x000fe20000000000 */
[C---:B------:R-:W-:Y:S01]  /*7bb0*/  VIADD R22, R252.reuse, 0x1900 ;  /* 0x00001900fc167836 */ /* 0x040fe20000000000 */
[----:B------:R-:W-:-:S04]  /*7bc0*/  IADD3 R23, R252, 0x1180, RZ ;  /* 0x00001180fc177810 */ /* 0x000fc80007ffe0ff */
[----:B------:R-:W-:Y:S02]  /*7bd0*/  R2UR UR8, R22 ;  /* 0x00000000160872ca */ /* 0x000fe400000e0000 */
[----:B------:R-:W-:Y:S01]  /*7be0*/  R2UR UR7, R23 ;  /* 0x00000000170772ca */ /* 0x000fe200000e0000 */
[----:B----4-:R-:W-:-:S10]  /*7bf0*/  WARPGROUP.ARRIVE ;  /* 0x00000000000079c5 */ /* 0x010fd40000000000 */
[----:B------:R-:W-:Y:S03]  /*7c00*/  HGMMA.64x256x16.F32 R24, R156, gdesc[UR8].tnspB, R24, gsb0 ;  /* 0x43e000089c187df0 */ /* 0x000fe60008000818 */
[----:B------:R-:W-:Y:S02]  /*7c10*/  WARPGROUP.DEPBAR.LE gsb0, 0x0 ;  /* 0x00008000000079c5 */ /* 0x000fe40000010000 */
[----:B------:R-:W-:Y:S01]  /*7c20*/  STL.64 [R1], R24 ;  /* 0x0000001801007387 */ /* 0x000fe20000100a00 */
[----:B------:R-:W-:-:S03]  /*7c30*/  MOV R2, R150 ;  /* 0x0000009600027202 */ /* 0x000fc60000000f00 */
[----:B------:R-:W-:Y:S01]  /*7c40*/  STL.64 [R1+0x8], R26 ;  /* 0x0000081a01007387 */ /* 0x000fe20000100a00 */
[----:B------:R-:W-:-:S03]  /*7c50*/  IMAD.MOV.U32 R0, RZ, RZ, R151 ;  /* 0x000000ffff007224 */ /* 0x000fc600078e0097 */
[----:B------:R-:W-:Y:S01]  /*7c60*/  STL.64 [R1+0x10], R28 ;  /* 0x0000101c01007387 */ /* 0x000fe20000100a00 */
[----:B------:R-:W-:Y:S01]  /*7c70*/  MOV R21, R148 ;  /* 0x0000009400157202 */ /* 0x000fe20000000f00 */
[----:B------:R-:W-:Y:S02]  /*7c80*/  IMAD.MOV.U32 R20, RZ, RZ, R149 ;  /* 0x000000ffff147224 */ /* 0x000fe400078e0095 */
[----:B------:R-:W-:Y:S01]  /*7c90*/  STL.64 [R1+0x18], R30 ;  /* 0x0000181e01007387 */ /* 0x000fe20000100a00 */
[----:B------:R-:W-:Y:S01]  /*7ca0*/  MOV R23, R146 ;  /* 0x0000009200177202 */ /* 0x000fe20000000f00 */
[----:B------:R-:W-:Y:S02]  /*7cb0*/  IMAD.MOV.U32 R22, RZ, RZ, R147 ;  /* 0x000000ffff167224 */ /* 0x000fe400078e0093 */
[----:B------:R1:W-:Y:S01]  /*7cc0*/  STL.64 [R1+0x20], R32 ;  /* 0x0000202001007387 */ /* 0x0003e20000100a00 */
[----:B------:R-:W-:Y:S01]  /*7cd0*/  MOV R161, R144 ;  /* 0x0000009000a17202 */ /* 0x000fe20000000f00 */
[----:B------:R-:W-:-:S02]  /*7ce0*/  IMAD.MOV.U32 R160, RZ, RZ, R145 ;  /* 0x000000ffffa07224 */ /* 0x000fc400078e0091 */
[----:B------:R-:W2:Y:S01]  /*7cf0*/  LDL.LU.64 R150, [R1+0x760] ;  /* 0x0007600001967983 */ /* 0x000ea20000300a00 */
[----:B------:R-:W-:Y:S01]  /*7d00*/  MOV R163, R142 ;  /* 0x0000008e00a37202 */ /* 0x000fe20000000f00 */
[----:B------:R-:W-:Y:S02]  /*7d10*/  IMAD.MOV.U32 R162, RZ, RZ, R143 ;  /* 0x000000ffffa27224 */ /* 0x000fe400078e008f */
[----:B------:R-:W2:Y:S01]  /*7d20*/  LDL.LU.64 R148, [R1+0x758] ;  /* 0x0007580001947983 */ /* 0x000ea20000300a00 */
[----:B------:R-:W-:Y:S01]  /*7d30*/  MOV R165, R140 ;  /* 0x0000008c00a57202 */ /* 0x000fe20000000f00 */
[----:B------:R-:W-:Y:S02]  /*7d40*/  IMAD.MOV.U32 R164, RZ, RZ, R141 ;  /* 0x000000ffffa47224 */ /* 0x000fe400078e008d */
[----:B------:R-:W2:Y:S01]  /*7d50*/  LDL.LU.64 R146, [R1+0x750] ;  /* 0x0007500001927983 */ /* 0x000ea20000300a00 */
        /* <DEDUP_REMOVED lines=158> */
[----:B------:R-:W2:Y:S04]  /*8740*/  LDL.LU.64 R40, [R1+0x5a8] ;  /* 0x0005a80001287983 */ /* 0x000ea80000300a00 */
[----:B------:R-:W2:Y:S04]  /*8750*/  LDL.LU.64 R38, [R1+0x5a0] ;  /* 0x0005a00001267983 */ /* 0x000ea80000300a00 */
[----:B------:R-:W2:Y:S04]  /*8760*/  LDL.LU.64 R36, [R1+0x598] ;  /* 0x0005980001247983 */ /* 0x000ea80000300a00 */
[----:B------:R-:W2:Y:S04]  /*8770*/  LDL.LU.64 R34, [R1+0x590] ;  /* 0x0005900001227983 */ /* 0x000ea80000300a00 */
[----:B-1----:R-:W2:Y:S04]  /*8780*/  LDL.LU.64 R32, [R1+0x588] ;  /* 0x0005880001207983 */ /* 0x002ea80000300a00 */
[----:B------:R-:W2:Y:S04]  /*8790*/  LDL.LU.64 R30, [R1+0x580] ;  /* 0x00058000011e7983 */ /* 0x000ea80000300a00 */
[----:B------:R-:W2:Y:S04]  /*87a0*/  LDL.LU.64 R28, [R1+0x578] ;  /* 0x00057800011c7983 */ /* 0x000ea80000300a00 */
[----:B------:R-:W2:Y:S04]  /*87b0*/  LDL.LU.64 R26, [R1+0x570] ;  /* 0x00057000011a7983 */ /* 0x000ea80000300a00 */
[----:B------:R-:W2:Y:S01]  /*87c0*/  LDL.LU.64 R24, [R1+0x568] ;  /* 0x0005680001187983 */ /* 0x000ea20000300a00 */
[----:B------:R-:W-:Y:S01]  /*87d0*/  UMOV UR10, UR8 ;  /* 0x00000008000a7c82 */ /* 0x000fe20008000000 */
[----:B------:R-:W-:Y:S01]  /*87e0*/  UMOV UR11, 0x40000040 ;  /* 0x40000040000b7882 */ /* 0x000fe20000000000 */
[----:B--2---:R-:W-:-:S06]  /*87f0*/  WARPGROUP.ARRIVE ;  /* 0x00000000000079c5 */ /* 0x004fcc0000000000 */
        /* <DEDUP_REMOVED lines=61> */
[----:B------:R-:W-:Y:S04]  /*8bd0*/  STL.64 [R1+0x248], R32 ;  /* 0x0002482001007387 */ /* 0x000fe80000100a00 */
[----:B------:R-:W-:Y:S04]  /*8be0*/  STL.64 [R1+0x240], R30 ;  /* 0x0002401e01007387 */ /* 0x000fe80000100a00 */
[----:B------:R-:W-:Y:S04]  /*8bf0*/  STL.64 [R1+0x238], R28 ;  /* 0x0002381c01007387 */ /* 0x000fe80000100a00 */
[----:B------:R-:W-:Y:S04]  /*8c00*/  STL.64 [R1+0x230], R26 ;  /* 0x0002301a01007387 */ /* 0x000fe80000100a00 */
[----:B------:R2:W-:Y:S01]  /*8c10*/  STL.64 [R1+0x228], R24 ;  /* 0x0002281801007387 */ /* 0x0005e20000100a00 */
[----:B-1----:R-:W-:Y:S01]  /*8c20*/  MOV R34, R5 ;  /* 0x0000000500227202 */ /* 0x002fe20000000f00 */
[----:B------:R-:W-:-:S02]  /*8c30*/  IMAD.MOV.U32 R35, RZ, RZ, R6 ;  /* 0x000000ffff237224 */ /* 0x000fc400078e0006 */
[----:B--2---:R-:W2:Y:S04]  /*8c40*/  LDL.LU R24, [R1] ;  /* 0x0000000001187983 */ /* 0x004ea80000300800 */
[----:B------:R-:W2:Y:S04]  /*8c50*/  LDL.LU R25, [R1+0x4] ;  /* 0x0000040001197983 */ /* 0x000ea80000300800 */
[----:B------:R-:W2:Y:S04]  /*8c60*/  LDL.LU R26, [R1+0x8] ;  /* 0x00000800011a7983 */ /* 0x000ea80000300800 */
[----:B------:R-:W2:Y:S04]  /*8c70*/  LDL.LU R27, [R1+0xc] ;  /* 0x00000c00011b7983 */ /* 0x000ea80000300800 */
[----:B------:R-:W2:Y:S04]  /*8c80*/  LDL.LU R28, [R1+0x10] ;  /* 0x00001000011c7983 */ /* 0x000ea80000300800 */
[----:B------:R-:W2:Y:S04]  /*8c90*/  LDL.LU R29, [R1+0x14] ;  /* 0x00001400011d7983 */ /* 0x000ea80000300800 */
[----:B------:R-:W2:Y:S04]  /*8ca0*/  LDL.LU R30, [R1+0x18] ;  /* 0x00001800011e7983 */ /* 0x000ea80000300800 */
[----:B------:R-:W2:Y:S01]  /*8cb0*/  LDL.LU R31, [R1+0x1c] ;  /* 0x00001c00011f7983 */ /* 0x000ea20000300800 */
[----:B------:R-:W-:-:S03]  /*8cc0*/  MOV R36, R252 ;  /* 0x000000fc00247202 */ /* 0x000fc60000000f00 */
[----:B------:R-:W2:Y:S01]  /*8cd0*/  LDL.LU R32, [R1+0x20] ;  /* 0x0000200001207983 */ /* 0x000ea20000300800 */
[----:B------:R-:W-:-:S03]  /*8ce0*/  IMAD.MOV.U32 R37, RZ, RZ, R155 ;  /* 0x000000ffff257224 */ /* 0x000fc600078e009b */
[----:B------:R-:W2:Y:S01]  /*8cf0*/  LDL.LU R33, [R1+0x24] ;  /* 0x0000240001217983 */ /* 0x000ea20000300800 */
[----:B------:R-:W-:-:S03]  /*8d00*/  MOV R38, R153 ;  /* 0x0000009900267202 */ /* 0x000fc60000000f00 */
[----:B------:R-:W3:Y:S01]  /*8d10*/  LDL.LU R5, [R1+0x560] ;  /* 0x0005600001057983 */ /* 0x000ee20000300800 */
[----:B------:R-:W-:-:S03]  /*8d20*/  IMAD.MOV.U32 R39, RZ, RZ, R196 ;  /* 0x000000ffff277224 */ /* 0x000fc600078e00c4 */
[----:B------:R-:W4:Y:S01]  /*8d30*/  LDL.LU R6, [R1+0x55c] ;  /* 0x00055c0001067983 */ /* 0x000f220000300800 */
[----:B------:R-:W-:-:S03]  /*8d40*/  MOV R40, R195 ;  /* 0x000000c300287202 */ /* 0x000fc60000000f00 */
[----:B------:R1:W5:Y:S01]  /*8d50*/  LDL.LU R252, [R1+0x558] ;  /* 0x0005580001fc7983 */ /* 0x0003620000300800 */
[----:B------:R-:W-:-:S03]  /*8d60*/  IMAD.MOV.U32 R41, RZ, RZ, R15 ;  /* 0x000000ffff297224 */ /* 0x000fc600078e000f */
[----:B------:R-:W2:Y:S01]  /*8d70*/  LDL.LU R155, [R1+0x554] ;  /* 0x00055400019b7983 */ /* 0x000ea20000300800 */
[----:B------:R-:W-:-:S03]  /*8d80*/  MOV R42, R18 ;  /* 0x00000012002a7202 */ /* 0x000fc60000000f00 */
[----:B------:R-:W2:Y:S01]  /*8d90*/  LDL.LU R153, [R1+0x550] ;  /* 0x0005500001997983 */ /* 0x000ea20000300800 */
[----:B------:R-:W-:-:S03]  /*8da0*/  IMAD.MOV.U32 R43, RZ, RZ, R154 ;  /* 0x000000ffff2b7224 */ /* 0x000fc600078e009a */
[----:B------:R1:W5:Y:S01]  /*8db0*/  LDL.LU R196, [R1+0x54c] ;  /* 0x00054c0001c47983 */ /* 0x0003620000300800 */
[----:B------:R-:W-:-:S03]  /*8dc0*/  MOV R44, R152 ;  /* 0x00000098002c7202 */ /* 0x000fc60000000f00 */
[----:B------:R-:W3:Y:S01]  /*8dd0*/  LDL.LU R195, [R1+0x548] ;  /* 0x0005480001c37983 */ /* 0x000ee20000300800 */
[----:B------:R-:W-:-:S03]  /*8de0*/  IMAD.MOV.U32 R45, RZ, RZ, R11 ;  /* 0x000000ffff2d7224 */ /* 0x000fc600078e000b */
[----:B------:R-:W4:Y:S04]  /*8df0*/  LDL.LU R15, [R1+0x544] ;  /* 0x00054400010f7983 */ /* 0x000f280000300800 */
[----:B------:R-:W3:Y:S04]  /*8e00*/  LDL.LU R18, [R1+0x540] ;  /* 0x0005400001127983 */ /* 0x000ee80000300800 */
[----:B------:R-:W2:Y:S04]  /*8e10*/  LDL.LU R154, [R1+0x53c] ;  /* 0x00053c00019a7983 */ /* 0x000ea80000300800 */
[----:B------:R-:W3:Y:S04]  /*8e20*/  LDL.LU R152, [R1+0x538] ;  /* 0x0005380001987983 */ /* 0x000ee80000300800 */
[----:B------:R-:W4:Y:S01]  /*8e30*/  LDL.LU R11, [R1+0x534] ;  /* 0x00053400010b7983 */ /* 0x000f220000300800 */
        /* <DEDUP_REMOVED lines=106> */
[----:B------:R-:W-:Y:S01]  /*94e0*/  UMOV UR10, UR7 ;  /* 0x00000007000a7c82 */ /* 0x000fe20008000000 */
[----:B------:R-:W-:Y:S01]  /*94f0*/  UMOV UR11, 0x40000040 ;  /* 0x40000040000b7882 */ /* 0x000fe20000000000 */
[----:B------:R-:W2:Y:S01]  /*9500*/  LDL.LU R16, [R1+0x530] ;  /* 0x0005300001107983 */ /* 0x000ea20000300800 */
[----:B------:R-:W1:Y:S03]  /*9510*/  LDC R19, c[0x0][0x28c] ;  /* 0x0000a300ff137b82 */ /* 0x000e660000000800 */
[----:B------:R-:W2:Y:S04]  /*9520*/  LDL.LU R17, [R1+0x52c] ;  /* 0x00052c0001117983 */ /* 0x000ea80000300800 */
[----:B------:R-:W2:Y:S04]  /*9530*/  LDL.LU R7, [R1+0x528] ;  /* 0x0005280001077983 */ /* 0x000ea80000300800 */
[----:B------:R-:W2:Y:S04]  /*9540*/  LDL.LU R194, [R1+0x524] ;  /* 0x0005240001c27983 */ /* 0x000ea80000300800 */
[----:B------:R1:W5:Y:S04]  /*9550*/  LDL.LU R251, [R1+0x520] ;  /* 0x0005200001fb7983 */ /* 0x0003680000300800 */
        /* <DEDUP_REMOVED lines=42> */
[----:B------:R1:W5:Y:S01]  /*9800*/  LDL.LU R207, [R1+0x474] ;  /* 0x0004740001cf7983 */ /* 0x0003620000300800 */
[----:B----4-:R-:W-:-:S03]  /*9810*/  FSETP.GEU.AND P1, PT, R11, -126, PT ;  /* 0xc2fc00000b00780b */ /* 0x010fc60003f2e000 */
[----:B------:R4:W5:Y:S04]  /*9820*/  LDL.LU R206, [R1+0x470] ;  /* 0x0004700001ce7983 */ /* 0x0009680000300800 */
[----:B------:R4:W5:Y:S04]  /*9830*/  LDL.LU R205, [R1+0x46c] ;  /* 0x00046c0001cd7983 */ /* 0x0009680000300800 */
[----:B------:R4:W5:Y:S02]  /*9840*/  LDL.LU R204, [R1+0x468] ;  /* 0x0004680001cc7983 */ /* 0x0009640000300800 */
[----:B------:R-:W-:-:S02]  /*9850*/  @!P1 FMUL R11, R11, 0.5 ;  /* 0x3f0000000b0b9820 */ /* 0x000fc40000400000 */
[----:B------:R4:W5:Y:S02]  /*9860*/  LDL.LU R203, [R1+0x464] ;  /* 0x0004640001cb7983 */ /* 0x0009640000300800 */
[----:B------:R-:W3:Y:S02]  /*9870*/  MUFU.EX2 R2, R11 ;  /* 0x0000000b00027308 */ /* 0x000ee40000000800 */
[----:B------:R4:W5:Y:S04]  /*9880*/  LDL.LU R202, [R1+0x460] ;  /* 0x0004600001ca7983 */ /* 0x0009680000300800 */
[----:B------:R4:W5:Y:S04]  /*9890*/  LDL.LU R201, [R1+0x45c] ;  /* 0x00045c0001c97983 */ /* 0x0009680000300800 */
[----:B------:R4:W5:Y:S04]  /*98a0*/  LDL.LU R200, [R1+0x458] ;  /* 0x0004580001c87983 */ /* 0x0009680000300800 */
[----:B------:R4:W5:Y:S01]  /*98b0*/  LDL.LU R199, [R1+0x454] ;  /* 0x0004540001c77983 */ /* 0x0009620000300800 */
[----:B---3--:R-:W-:Y:S01]  /*98c0*/  @!P1 FMUL R2, R2, R2 ;  /* 0x0000000202029220 */ /* 0x008fe20000400000 */
[----:B------:R-:W-:-:S02]  /*98d0*/  FSETP.GEU.AND P1, PT, R15, -126, PT ;  /* 0xc2fc00000f00780b */ /* 0x000fc40003f2e000 */
[----:B------:R4:W5:Y:S02]  /*98e0*/  LDL.LU R198, [R1+0x450] ;  /* 0x0004500001c67983 */ /* 0x0009640000300800 */
[----:B------:R-:W-:Y:S02]  /*98f0*/  F2FP.F16.F32.PACK_AB R152, R152, R2 ;  /* 0x000000029898723e */ /* 0x000fe400000000ff */
[----:B------:R4:W5:Y:S04]  /*9900*/  LDL.LU R197, [R1+0x44c] ;  /* 0x00044c0001c57983 */ /* 0x0009680000300800 */
[----:B------:R4:W5:Y:S03]  /*9910*/  LDL.LU R192, [R1+0x448] ;  /* 0x0004480001c07983 */ /* 0x0009660000300800 */
[----:B------:R-:W-:Y:S01]  /*9920*/  @!P1 FMUL R15, R15, 0.5 ;  /* 0x3f0000000f0f9820 */ /* 0x000fe20000400000 */
[----:B------:R4:W5:Y:S03]  /*9930*/  LDL.LU R185, [R1+0x444] ;  /* 0x0004440001b97983 */ /* 0x0009660000300800 */
[----:B------:R-:W3:Y:S01]  /*9940*/  MUFU.EX2 R0, R15 ;  /* 0x0000000f00007308 */ /* 0x000ee20000000800 */
[----:B------:R4:W5:Y:S04]  /*9950*/  LDL.LU R184, [R1+0x440] ;  /* 0x0004400001b87983 */ /* 0x0009680000300800 */
[----:B------:R4:W5:Y:S04]  /*9960*/  LDL.LU R14, [R1+0x43c] ;  /* 0x00043c00010e7983 */ /* 0x0009680000300800 */
[----:B------:R4:W5:Y:S04]  /*9970*/  LDL.LU R13, [R1+0x438] ;  /* 0x00043800010d7983 */ /* 0x0009680000300800 */
[----:B------:R4:W5:Y:S01]  /*9980*/  LDL.LU R12, [R1+0x434] ;  /* 0x00043400010c7983 */ /* 0x0009620000300800 */
[----:B---3--:R-:W-:-:S03]  /*9990*/  @!P1 FMUL R0, R0, R0 ;  /* 0x0000000000009220 */ /* 0x008fc60000400000 */
[----:B------:R4:W5:Y:S02]  /*99a0*/  LDL.LU R10, [R1+0x430] ;  /* 0x00043000010a7983 */ /* 0x0009640000300800 */
[----:B--2---:R-:W-:Y:S02]  /*99b0*/  F2FP.F16.F32.PACK_AB R154, R154, R0 ;  /* 0x000000009a9a723e */ /* 0x004fe400000000ff */
[----:B------:R4:W5:Y:S02]  /*99c0*/  LDL.LU R9, [R1+0x42c] ;  /* 0x00042c0001097983 */ /* 0x0009640000300800 */
[----:B------:R-:W-:Y:S02]  /*99d0*/  WARPGROUP.ARRIVE ;  /* 0x00000000000079c5 */ /* 0x000fe40000000000 */
[----:B------:R4:W5:Y:S04]  /*99e0*/  LDL.LU R8, [R1+0x428] ;  /* 0x0004280001087983 */ /* 0x0009680000300800 */
[----:B------:R-:W-:Y:S03]  /*99f0*/  HGMMA.64x256x16.F32 R24, R152, gdesc[UR8].tnspB, R24, gsb0 ;  /* 0x43e0000898187df0 */ /* 0x000fe60008000818 */
[----:B------:R-:W-:-:S02]  /*9a00*/  WARPGROUP.DEPBAR.LE gsb0, 0x0 ;  /* 0x00008000000079c5 */ /* 0x000fc40000010000 */
        /* <DEDUP_REMOVED lines=64> */
[----:B--2---:R-:W2:Y:S04]  /*9e10*/  LDL.LU.64 R150, [R1+0x420] ;  /* 0x0004200001967983 */ /* 0x004ea80000300a00 */
[----:B------:R-:W2:Y:S04]  /*9e20*/  LDL.LU.64 R148, [R1+0x418] ;  /* 0x0004180001947983 */ /* 0x000ea80000300a00 */
        /* <DEDUP_REMOVED lines=61> */
[----:B------:R-:W2:Y:S01]  /*a200*/  LDL.LU.64 R24, [R1+0x228] ;  /* 0x0002280001187983 */ /* 0x000ea20000300a00 */
[----:B------:R-:W-:Y:S01]  /*a210*/  UMOV UR7, 0x40000040 ;  /* 0x4000004000077882 */ /* 0x000fe20000000000 */
[----:B------:R-:W3:Y:S01]  /*a220*/  S2R R169, SR_CgaCtaId ;  /* 0x0000000000a97919 */ /* 0x000ee20000008800 */
[----:B------:R-:W-:Y:S01]  /*a230*/  FADD R4, R17, R4 ;  /* 0x0000000411047221 */ /* 0x000fe20000000000 */
[----:B------:R-:W-:Y:S01]  /*a240*/  FADD R2, R6, R2 ;  /* 0x0000000206027221 */ /* 0x000fe20000000000 */
[----:B------:R-:W-:Y:S01]  /*a250*/  FADD R3, R16, R3 ;  /* 0x0000000310037221 */ /* 0x000fe20000000000 */
[----:B------:R-:W-:Y:S01]  /*a260*/  FADD R0, R5, R0 ;  /* 0x0000000005007221 */ /* 0x000fe20000000000 */
[----:B------:R-:W-:Y:S01]  /*a270*/  MOV R168, 0x400 ;  /* 0x0000040000a87802 */ /* 0x000fe20000000f00 */
[----:B------:R-:W-:Y:S01]  /*a280*/  FADD R2, R4, R2 ;  /* 0x0000000204027221 */ /* 0x000fe20000000000 */
[----:B-1----:R-:W-:Y:S01]  /*a290*/  ISETP.GE.AND P1, PT, R19, 0x81, PT ;  /* 0x000000811300780c */ /* 0x002fe20003f26270 */
[----:B------:R-:W-:Y:S01]  /*a2a0*/  FADD R0, R3, R0 ;  /* 0x0000000003007221 */ /* 0x000fe20000000000 */
[----:B------:R-:W-:-:S03]  /*a2b0*/  FADD R195, R18, R195 ;  /* 0x000000c312c37221 */ /* 0x000fc60000000000 */
[----:B------:R-:W-:-:S04]  /*a2c0*/  FADD R0, R2, R0 ;  /* 0x0000000002007221 */ /* 0x000fc80000000000 */
[----:B------:R-:W-:Y:S01]  /*a2d0*/  FADD R195, R0, R195 ;  /* 0x000000c300c37221 */ /* 0x000fe20000000000 */
[----:B------:R-:W-:Y:S01]  /*a2e0*/  VIADD R7, R7, 0x40 ;  /* 0x0000004007077836 */ /* 0x000fe20000000000 */
[----:B---3--:R-:W-:-:S04]  /*a2f0*/  LEA R168, R169, R168, 0x18 ;  /* 0x000000a8a9a87211 */ /* 0x008fc800078ec0ff */
[----:B------:R-:W-:-:S04]  /*a300*/  IADD3 R11, R168, 0x50020, RZ ;  /* 0x00050020a80b7810 */ /* 0x000fc80007ffe0ff */
[----:B------:R-:W-:Y:S02]  /*a310*/  PRMT R0, RZ, 0x654, R11 ;  /* 0x00000654ff007816 */ /* 0x000fe4000000000b */
[----:B------:R-:W-:Y:S02]  /*a320*/  LEA.HI.SX32 R194, R194, 0xffffffff, 0x1a ;  /* 0xffffffffc2c27811 */ /* 0x000fe400078fd2ff */
[----:B------:R-:W-:Y:S01]  /*a330*/  MOV R6, 0x2 ;  /* 0x0000000200067802 */ /* 0x000fe20000000f00 */
[----:B--2---:R-:W-:-:S06]  /*a340*/  WARPGROUP.ARRIVE ;  /* 0x00000000000079c5 */ /* 0x004fcc0000000000 */
[----:B------:R-:W-:Y:S03]  /*a350*/  HGMMA.64x256x16.F32 R24, R152, gdesc[UR4].tnspB, R24, gsb0 ;  /* 0x43e0000498187df0 */ /* 0x000fe60008000818 */
[----:B------:R-:W-:Y:S02]  /*a360*/  WARPGROUP.DEPBAR.LE gsb0, 0x0 ;  /* 0x00008000000079c5 */ /* 0x000fe40000010000 */
[----:B------:R4:W-:Y:S01]  /*a370*/  SYNCS.ARRIVE.TRANS64.RED.A1T0 RZ, [R0+URZ], RZ ;  /* 0x000000ff00ff79a7 */ /* 0x0009e2000810043f */
[----:B------:R-:W-:Y:S05]  /*a380*/  @!P1 BRA `(.L_x_24) ;  /* 0x0000009c00fc9947 */ /* 0x000fea0003800000 */
[----:B------:R-:W1:Y:S01]  /*a390*/  LDC.64 R186, c[0x0][0x198] ;  /* 0x00006600ffba7b82 */ /* 0x000e620000000a00 */
[----:B-----5:R-:W-:Y:S01]  /*a3a0*/  IMAD.MOV.U32 R3, RZ, RZ, R13 ;  /* 0x000000ffff037224 */ /* 0x020fe200078e000d */
[----:B------:R-:W-:Y:S01]  /*a3b0*/  MOV R2, R14 ;  /* 0x0000000e00027202 */ /* 0x000fe20000000f00 */
[----:B------:R-:W-:Y:S01]  /*a3c0*/  IMAD.MOV.U32 R20, RZ, RZ, R194 ;  /* 0x000000ffff147224 */ /* 0x000fe200078e00c2 */
[----:B------:R-:W-:Y:S01]  /*a3d0*/  MOV R6, 0x2 ;  /* 0x0000000200067802 */ /* 0x000fe20000000f00 */
[----:B------:R-:W-:Y:S01]  /*a3e0*/  IMAD.MOV.U32 R185, RZ, RZ, 0x1 ;  /* 0x00000001ffb97424 */ /* 0x000fe200078e00ff */
[----:B------:R-:W-:-:S07]  /*a3f0*/  MOV R10, RZ ;  /* 0x000000ff000a7202 */ /* 0x000fce0000000f00 */
.L_x_36:
[----:B------:R-:W2:Y:S01]  /*a400*/  S2R R5, SR_CgaCtaId ;  /* 0x0000000000057919 */ /* 0x000ea20000008800 */
[----:B------:R-:W-:Y:S01]  /*a410*/  MOV R4, 0x400 ;  /* 0x0000040000047802 */ /* 0x000fe20000000f00 */
[----:B----4-:R-:W-:Y:S01]  /*a420*/  IMAD.MOV.U32 R0, RZ, RZ, R20 ;  /* 0x000000ffff007224 */ /* 0x010fe200078e0014 */
[----:B------:R-:W-:Y:S05]  /*a430*/  YIELD ;  /* 0x0000000000007946 */ /* 0x000fea0003800000 */
[----:B------:R-:W-:Y:S02]  /*a440*/  ISETP.GT.AND P2, PT, R0, 0x2, PT ;  /* 0x000000020000780c */ /* 0x000fe40003f44270 */
[----:B--2---:R-:W-:-:S04]  /*a450*/  LEA R4, R5, R4, 0x18 ;  /* 0x0000000405047211 */ /* 0x004fc800078ec0ff */
[----:B------:R-:W-:Y:S02]  /*a460*/  LEA R0, R6, R4, 0x3 ;  /* 0x0000000406007211 */ /* 0x000fe400078e18ff */
[----:B------:R-:W-:-:S04]  /*a470*/  SHF.L.U32 R4, R10, 0x1f, RZ ;  /* 0x0000001f0a047819 */ /* 0x000fc800000006ff */
[----:B------:R-:W2:Y:S02]  /*a480*/  SYNCS.PHASECHK.TRANS64.TRYWAIT P1, [R0+URZ+0x50000], R4 ;  /* 0x05000004000075a7 */ /* 0x000ea4000802017f */
[----:B--2---:R-:W-:Y:S05]  /*a490*/  @!P1 BRA `(.L_x_25) ;  /* 0x000001a400a89947 */ /* 0x004fea0003800000 */
.L_x_108:
[----:B------:R-:W-:Y:S05]  /*a4a0*/  WARPSYNC.ALL ;  /* 0x0000000000007948 */ /* 0x000fea0003800000 */
[----:B------:R-:W-:Y:S01]  /*a4b0*/  VIADD R20, R20, 0xffffffff ;  /* 0xffffffff14147836 */ /* 0x000fe20000000000 */
[----:B--2---:R-:W-:Y:S01]  /*a4c0*/  LEA R0, R6, R197, 0xc ;  /* 0x000000c506007211 */ /* 0x004fe200078e60ff */
[----:B------:R-:W-:Y:S01]  /*a4d0*/  WARPGROUP.ARRIVE ;  /* 0x00000000000079c5 */ /* 0x000fe20000000000 */
[----:B------:R-:W-:Y:S01]  /*a4e0*/  R2UR UR12, R248 ;  /* 0x00000000f80c72ca */ /* 0x000fe200000e0000 */
[----:B------:R-:W-:Y:S01]  /*a4f0*/  UMOV UR15, 0x40000040 ;  /* 0x40000040000f7882 */ /* 0x000fe20000000000 */
[C---:B------:R-:W-:Y:S01]  /*a500*/  R2UR UR6, R0.reuse ;  /* 0x00000000000672ca */ /* 0x040fe200000e0000 */
[----:B------:R-:W-:Y:S01]  /*a510*/  VIADD R4, R0, 0x2 ;  /* 0x0000000200047836 */ /* 0x000fe20000000000 */
[----:B------:R-:W-:Y:S01]  /*a520*/  R2UR UR13, R249 ;  /* 0x00000000f90d72ca */ /* 0x000fe200000e0000 */
[----:B------:R-:W-:Y:S01]  /*a530*/  UMOV UR23, 0x40000040 ;  /* 0x4000004000177882 */ /* 0x000fe20000000000 */
[----:B------:R-:W-:Y:S01]  /*a540*/  R2UR UR20, R246 ;  /* 0x00000000f61472ca */ /* 0x000fe200000e0000 */
[----:B------:R-:W-:Y:S01]  /*a550*/  UMOV UR11, 0x40000040 ;  /* 0x40000040000b7882 */ /* 0x000fe20000000000 */
[----:B------:R-:W-:Y:S01]  /*a560*/  R2UR UR7, R4 ;  /* 0x00000000040772ca */ /* 0x000fe200000e0000 */
[----:B------:R-:W-:Y:S01]  /*a570*/  UMOV UR19, 0x40000040 ;  /* 0x4000004000137882 */ /* 0x000fe20000000000 */
[----:B------:R-:W-:Y:S01]  /*a580*/  R2UR UR21, R247 ;  /* 0x00000000f71572ca */ /* 0x000fe200000e0000 */
[----:B------:R-:W-:Y:S01]  /*a590*/  UMOV UR27, 0x40000040 ;  /* 0x40000040001b7882 */ /* 0x000fe20000000000 */
[----:B------:R-:W-:Y:S01]  /*a5a0*/  IADD3 R4, R0, 0x4, RZ ;  /* 0x0000000400047810 */ /* 0x000fe20007ffe0ff */
[----:B------:R-:W-:Y:S01]  /*a5b0*/  UMOV UR35, 0x40000040 ;  /* 0x4000004000237882 */ /* 0x000fe20000000000 */
[----:B------:R-:W-:Y:S01]  /*a5c0*/  R2UR UR8, R244 ;  /* 0x00000000f40872ca */ /* 0x000fe200000e0000 */
[----:B------:R-:W-:Y:S01]  /*a5d0*/  UMOV UR14, UR6 ;  /* 0x00000006000e7c82 */ /* 0x000fe20008000000 */
[----:B------:R-:W-:Y:S01]  /*a5e0*/  R2UR UR6, R4 ;  /* 0x00000000040672ca */ /* 0x000fe200000e0000 */
[----:B------:R-:W-:Y:S01]  /*a5f0*/  HGMMA.64x64x16.F32 R152, gdesc[UR12], RZ, !UPT, gsb0 ;  /* 0x00e000000c9879f0 */ /* 0x000fe2000c0008ff */
[----:B------:R-:W-:Y:S01]  /*a600*/  R2UR UR9, R245 ;  /* 0x00000000f50972ca */ /* 0x000fe200000e0000 */
[----:B------:R-:W-:Y:S01]  /*a610*/  VIADD R4, R0, 0x6 ;  /* 0x0000000600047836 */ /* 0x000fe20000000000 */
[----:B------:R-:W-:Y:S01]  /*a620*/  R2UR UR16, R242 ;  /* 0x00000000f21072ca */ /* 0x000fe200000e0000 */
[----:B------:R-:W-:Y:S01]  /*a630*/  UMOV UR22, UR7 ;  /* 0x0000000700167c82 */ /* 0x000fe20008000000 */
[----:B------:R-:W-:Y:S01]  /*a640*/  R2UR UR17, R243 ;  /* 0x00000000f31172ca */ /* 0x000fe200000e0000 */
[----:B------:R-:W-:Y:S01]  /*a650*/  UMOV UR15, 0x40000040 ;  /* 0x40000040000f7882 */ /* 0x000fe20000000000 */
[----:B------:R-:W-:Y:S01]  /*a660*/  R2UR UR12, R240 ;  /* 0x00000000f00c72ca */ /* 0x000fe200000e0000 */
[----:B------:R-:W-:Y:S01]  /*a670*/  UMOV UR31, 0x40000040 ;  /* 0x40000040001f7882 */ /* 0x000fe20000000000 */
[----:B------:R-:W-:Y:S01]  /*a680*/  R2UR UR13, R241 ;  /* 0x00000000f10d72ca */ /* 0x000fe200000e0000 */
[----:B------:R-:W-:Y:S01]  /*a690*/  UMOV UR59, 0x40000040 ;  /* 0x40000040003b7882 */ /* 0x000fe20000000000 */
[----:B------:R-:W-:Y:S01]  /*a6a0*/  R2UR UR24, R222 ;  /* 0x00000000de1872ca */ /* 0x000fe200000e0000 */
[----:B------:R-:W-:Y:S01]  /*a6b0*/  UMOV UR10, UR6 ;  /* 0x00000006000a7c82 */ /* 0x000fe20008000000 */
[----:B------:R-:W-:Y:S01]  /*a6c0*/  R2UR UR6, R4 ;  /* 0x00000000040672ca */ /* 0x000fe200000e0000 */
[----:B------:R-:W-:Y:S01]  /*a6d0*/  UMOV UR55, 0x40000040 ;  /* 0x4000004000377882 */ /* 0x000fe20000000000 */
[----:B------:R-:W-:Y:S01]  /*a6e0*/  IADD3 R4, R0, 0x200, RZ ;  /* 0x0000020000047810 */ /* 0x000fe20007ffe0ff */
[----:B------:R-:W-:Y:S01]  /*a6f0*/  UMOV UR51, 0x40000040 ;  /* 0x4000004000337882 */ /* 0x000fe20000000000 */
[----:B------:R-:W-:Y:S01]  /*a700*/  R2UR UR25, R223 ;  /* 0x00000000df1972ca */ /* 0x000fe200000e0000 */
[----:B------:R-:W-:Y:S01]  /*a710*/  UMOV UR47, 0x40000040 ;  /* 0x40000040002f7882 */ /* 0x000fe20000000000 */
[----:B------:R-:W-:Y:S01]  /*a720*/  R2UR UR32, R200 ;  /* 0x00000000c82072ca */ /* 0x000fe200000e0000 */
[----:B------:R-:W-:Y:S01]  /*a730*/  UMOV UR43, 0x40000040 ;  /* 0x40000040002b7882 */ /* 0x000fe20000000000 */
[----:B------:R-:W-:Y:S01]  /*a740*/  R2UR UR33, R201 ;  /* 0x00000000c92172ca */ /* 0x000fe200000e0000 */
[----:B------:R-:W-:Y:S01]  /*a750*/  UMOV UR7, 0x40000040 ;  /* 0x4000004000077882 */ /* 0x000fe20000000000 */
[----:B------:R-:W-:-:S02]  /*a760*/  R2UR UR28, R198 ;  /* 0x00000000c61c72ca */ /* 0x000fc400000e0000 */
[----:B------:R-:W-:Y:S01]  /*a770*/  R2UR UR29, R199 ;  /* 0x00000000c71d72ca */ /* 0x000fe200000e0000 */
[----:B------:R-:W-:Y:S01]  /*a780*/  UMOV UR18, UR6 ;  /* 0x0000000600127c82 */ /* 0x000fe20008000000 */
[----:B------:R-:W-:Y:S01]  /*a790*/  R2UR UR6, R4 ;  /* 0x00000000040672ca */ /* 0x000fe200000e0000 */
[----:B------:R-:W-:Y:S01]  /*a7a0*/  VIADD R4, R0, 0x202 ;  /* 0x0000020200047836 */ /* 0x000fe20000000000 */
[----:B------:R-:W-:-:S11]  /*a7b0*/  ISETP.NE.AND P1, PT, R251, RZ, PT ;  /* 0x000000fffb00720c */ /* 0x000fd60003f25270 */
[----:B------:R-:W-:Y:S01]  /*a7c0*/  UMOV UR14, UR6 ;  /* 0x00000006000e7c82 */ /* 0x000fe20008000000 */
[----:B------:R-:W-:Y:S02]  /*a7d0*/  R2UR UR6, R4 ;  /* 0x00000000040672ca */ /* 0x000fe400000e0000 */
[----:B------:R-:W-:Y:S01]  /*a7e0*/  IADD3 R4, R0, 0x204, RZ ;  /* 0x0000020400047810 */ /* 0x000fe20007ffe0ff */
[----:B------:R-:W-:Y:S02]  /*a7f0*/  WARPGROUP.DEPBAR.LE gsb0, 0x0 ;  /* 0x00008000000079c5 */ /* 0x000fe40000010000 */
[----:B------:R-:W-:-:S06]  /*a800*/  WARPGROUP.ARRIVE ;  /* 0x00000000000079c5 */ /* 0x000fcc0000000000 */
[----:B------:R-:W-:Y:S01]  /*a810*/  HGMMA.64x64x16.F32 R152, gdesc[UR20], R152, gsb0 ;  /* 0x00e00000149879f0 */ /* 0x000fe20008000898 */
[----:B------:R-:W-:Y:S01]  /*a820*/  R2UR UR20, R238 ;  /* 0x00000000ee1472ca */ /* 0x000fe200000e0000 */
[----:B------:R-:W-:Y:S01]  /*a830*/  UMOV UR22, UR6 ;  /* 0x0000000600167c82 */ /* 0x000fe20008000000 */
[----:B------:R-:W-:Y:S01]  /*a840*/  R2UR UR21, R239 ;  /* 0x00000000ef1572ca */ /* 0x000fe200000e0000 */
[----:B------:R-:W-:Y:S01]  /*a850*/  UMOV UR23, 0x40000040 ;  /* 0x4000004000177882 */ /* 0x000fe20000000000 */
[----:B------:R-:W-:Y:S01]  /*a860*/  R2UR UR6, R4 ;  /* 0x00000000040672ca */ /* 0x000fe200000e0000 */
[----:B------:R-:W-:Y:S01]  /*a870*/  VIADD R4, R0, 0x206 ;  /* 0x0000020600047836 */ /* 0x000fe20000000000 */
[----:B------:R-:W-:Y:S02]  /*a880*/  WARPGROUP.DEPBAR.LE gsb0, 0x0 ;  /* 0x00008000000079c5 */ /* 0x000fe40000010000 */
[----:B------:R-:W-:-:S06]  /*a890*/  WARPGROUP.ARRIVE ;  /* 0x00000000000079c5 */ /* 0x000fcc0000000000 */
[----:B------:R-:W-:Y:S01]  /*a8a0*/  HGMMA.64x64x16.F32 R152, gdesc[UR8], R152, gsb0 ;  /* 0x00e00000089879f0 */ /* 0x000fe20008000898 */
[----:B------:R-:W-:Y:S02]  /*a8b0*/  R2UR UR8, R236 ;  /* 0x00000000ec0872ca */ /* 0x000fe400000e0000 */
[----:B------:R-:W-:Y:S01]  /*a8c0*/  UMOV UR10, UR6 ;  /* 0x00000006000a7c82 */ /* 0x000fe20008000000 */
[----:B------:R-:W-:Y:S01]  /*a8d0*/  R2UR UR9, R237 ;  /* 0x00000000ed0972ca */ /* 0x000fe200000e0000 */
[----:B------:R-:W-:Y:S01]  /*a8e0*/  UMOV UR11, 0x40000040 ;  /* 0x40000040000b7882 */ /* 0x000fe20000000000 */
        /* <DEDUP_REMOVED lines=55> */
[----:B------:R-:W-:-:S11]  /*ac60*/  IADD3 R4, R0, 0x604, RZ ;  /* 0x0000060400047810 */ /* 0x000fd60007ffe0ff */
[----:B------:R-:W-:Y:S01]  /*ac70*/  UMOV UR26, UR6 ;  /* 0x00000006001a7c82 */ /* 0x000fe20008000000 */
[----:B------:R-:W-:Y:S01]  /*ac80*/  R2UR UR6, R4 ;  /* 0x00000000040672ca */ /* 0x000fe200000e0000 */
[----:B------:R-:W-:Y:S01]  /*ac90*/  VIADD R4, R0, 0x606 ;  /* 0x0000060600047836 */ /* 0x000fe20000000000 */
[----:B------:R-:W-:Y:S02]  /*aca0*/  WARPGROUP.DEPBAR.LE gsb0, 0x0 ;  /* 0x00008000000079c5 */ /* 0x000fe40000010000 */
[----:B------:R-:W-:-:S06]  /*acb0*/  WARPGROUP.ARRIVE ;  /* 0x00000000000079c5 */ /* 0x000fcc0000000000 */
[----:B------:R-:W-:Y:S01]  /*acc0*/  HGMMA.64x64x16.F32 R152, gdesc[UR20], R152, gsb0 ;  /* 0x00e00000149879f0 */ /* 0x000fe20008000898 */
[----:B------:R-:W-:Y:S01]  /*acd0*/  R2UR UR20, R218 ;  /* 0x00000000da1472ca */ /* 0x000fe200000e0000 */
[----:B------:R-:W-:Y:S01]  /*ace0*/  UMOV UR23, 0x40000040 ;  /* 0x4000004000177882 */ /* 0x000fe20000000000 */
[----:B------:R-:W-:Y:S01]  /*acf0*/  R2UR UR21, R219 ;  /* 0x00000000db1572ca */ /* 0x000fe200000e0000 */
[----:B------:R-:W-:Y:S02]  /*ad00*/  WARPGROUP.DEPBAR.LE gsb0, 0x0 ;  /* 0x00008000000079c5 */ /* 0x000fe40000010000 */
[----:B------:R-:W-:-:S06]  /*ad10*/  WARPGROUP.ARRIVE ;  /* 0x00000000000079c5 */ /* 0x000fcc0000000000 */
[----:B------:R-:W-:Y:S01]  /*ad20*/  HGMMA.64x64x16.F32 R152, gdesc[UR8], R152, gsb0 ;  /* 0x00e00000089879f0 */ /* 0x000fe20008000898 */
[----:B------:R-:W-:Y:S01]  /*ad30*/  R2UR UR8, R220 ;  /* 0x00000000dc0872ca */ /* 0x000fe200000e0000 */
        /* <DEDUP_REMOVED lines=43> */
[----:B------:R-:W-:-:S12]  /*aff0*/  VIADD R4, R0, 0xa02 ;  /* 0x00000a0200047836 */ /* 0x000fd80000000000 */
[----:B------:R-:W-:Y:S01]  /*b000*/  UMOV UR30, UR6 ;  /* 0x00000006001e7c82 */ /* 0x000fe20008000000 */
        /* <DEDUP_REMOVED lines=40> */
[----:B------:R-:W-:-:S12]  /*b290*/  VIADD R4, R0, 0xc06 ;  /* 0x00000c0600047836 */ /* 0x000fd80000000000 */
[----:B------:R-:W-:Y:S01]  /*b2a0*/  UMOV UR58, UR6 ;  /* 0x00000006003a7c82 */ /* 0x000fe20008000000 */
[----:B------:R-:W-:Y:S02]  /*b2b0*/  R2UR UR6, R4 ;  /* 0x00000000040672ca */ /* 0x000fe400000e0000 */
[----:B------:R-:W-:-:S11]  /*b2c0*/  IADD3 R4, R0, 0xe00, RZ ;  /* 0x00000e0000047810 */ /* 0x000fd60007ffe0ff */
[----:B------:R-:W-:Y:S01]  /*b2d0*/  UMOV UR54, UR6 ;  /* 0x0000000600367c82 */ /* 0x000fe20008000000 */
[----:B------:R-:W-:Y:S01]  /*b2e0*/  R2UR UR6, R4 ;  /* 0x00000000040672ca */ /* 0x000fe200000e0000 */
[----:B------:R-:W-:-:S12]  /*b2f0*/  VIADD R4, R0, 0xe02 ;  /* 0x00000e0200047836 */ /* 0x000fd80000000000 */
[----:B------:R-:W-:Y:S01]  /*b300*/  UMOV UR50, UR6 ;  /* 0x0000000600327c82 */ /* 0x000fe20008000000 */
[----:B------:R-:W-:Y:S02]  /*b310*/  R2UR UR6, R4 ;  /* 0x00000000040672ca */ /* 0x000fe400000e0000 */
[C---:B------:R-:W-:Y:S01]  /*b320*/  IADD3 R4, R0.reuse, 0xe04, RZ ;  /* 0x00000e0400047810 */ /* 0x040fe20007ffe0ff */
[----:B------:R-:W-:-:S10]  /*b330*/  VIADD R0, R0, 0xe06 ;  /* 0x00000e0600007836 */ /* 0x000fd40000000000 */
[----:B------:R-:W-:Y:S01]  /*b340*/  UMOV UR46, UR6 ;  /* 0x00000006002e7c82 */ /* 0x000fe20008000000 */
[----:B------:R-:W-:-:S13]  /*b350*/  R2UR UR6, R4 ;  /* 0x00000000040672ca */ /* 0x000fda00000e0000 */
[----:B------:R-:W-:Y:S01]  /*b360*/  UMOV UR42, UR6 ;  /* 0x00000006002a7c82 */ /* 0x000fe20008000000 */
[----:B------:R-:W-:Y:S01]  /*b370*/  R2UR UR6, R0 ;  /* 0x00000000000672ca */ /* 0x000fe200000e0000 */
[----:B------:R-:W-:Y:S02]  /*b380*/  WARPGROUP.DEPBAR.LE gsb0, 0x0 ;  /* 0x00008000000079c5 */ /* 0x000fe40000010000 */
[----:B------:R-:W-:-:S06]  /*b390*/  WARPGROUP.ARRIVE ;  /* 0x00000000000079c5 */ /* 0x000fcc0000000000 */
[----:B------:R-:W-:Y:S03]  /*b3a0*/  HGMMA.64x64x16.F32 R152, gdesc[UR32], R152, gsb0 ;  /* 0x00e00000209879f0 */ /* 0x000fe60008000898 */
        /* <DEDUP_REMOVED lines=37> */
[----:B------:R-:W-:Y:S05]  /*b600*/  @P1 BRA `(.L_x_26) ;  /* 0x00000004002c1947 */ /* 0x000fea0003800000 */
[----:B------:R-:W-:-:S13]  /*b610*/  ISETP.LT.OR P3, PT, R9, 0x1, !P0 ;  /* 0x000000010900780c */ /* 0x000fda0004761670 */
[----:B------:R-:W-:Y:S05]  /*b620*/  @P3 BRA `(.L_x_27) ;  /* 0x0000000400203947 */ /* 0x000fea0003800000 */
[----:B------:R-:W2:Y:S01]  /*b630*/  S2R R11, SR_CgaCtaId ;  /* 0x00000000000b7919 */ /* 0x000ea20000008800 */
[----:B------:R-:W-:Y:S02]  /*b640*/  MOV R5, 0x400 ;  /* 0x0000040000057802 */ /* 0x000fe40000000f00 */
[----:B------:R-:W-:Y:S02]  /*b650*/  SHF.L.U32 R4, R12, 0x1f, RZ ;  /* 0x0000001f0c047819 */ /* 0x000fe400000006ff */
[----:B------:R-:W-:Y:S02]  /*b660*/  ISETP.NE.AND P4, PT, R192, RZ, PT ;  /* 0x000000ffc000720c */ /* 0x000fe40003f85270 */
[----:B--2---:R-:W-:-:S04]  /*b670*/  LEA R5, R11, R5, 0x18 ;  /* 0x000000050b057211 */ /* 0x004fc800078ec0ff */
[----:B------:R-:W-:-:S04]  /*b680*/  LEA R0, R8, R5, 0x3 ;  /* 0x0000000508007211 */ /* 0x000fc800078e18ff */
[----:B------:R-:W2:Y:S02]  /*b690*/  SYNCS.PHASECHK.TRANS64.TRYWAIT P3, [R0+URZ+0x50020], R4 ;  /* 0x05002004000075a7 */ /* 0x000ea4000806017f */
[----:B--2---:R-:W-:Y:S05]  /*b6a0*/  @!P3 BRA `(.L_x_28) ;  /* 0x000001940038b947 */ /* 0x004fea0003800000 */
.L_x_109:
[----:B------:R-:W-:Y:S05]  /*b6b0*/  @P4 BRA `(.L_x_29) ;  /* 0x0000000000184947 */ /* 0x000fea0003800000 */
[----:B------:R-:W3:Y:S01]  /*b6c0*/  S2R R5, SR_TID.X ;  /* 0x0000000000057919 */ /* 0x000ee20000002100 */
[----:B--2---:R-:W-:-:S04]  /*b6d0*/  IMAD.MOV.U32 R4, RZ, RZ, 0x10000 ;  /* 0x00010000ff047424 */ /* 0x004fc800078e00ff */
[----:B------:R4:W-:Y:S01]  /*b6e0*/  SYNCS.ARRIVE.TRANS64 RZ, [R0+URZ+0x50000], R4 ;  /* 0x0500000400ff79a7 */ /* 0x0009e2000800003f */
[----:B---3--:R-:W-:-:S13]  /*b6f0*/  LOP3.LUT P3, RZ, R5, 0x1f, RZ, 0xc0, !PT ;  /* 0x0000001f05ff7812 */ /* 0x008fda000786c0ff */
[----:B----4-:R-:W-:Y:S05]  /*b700*/  @!P3 BRA `(.L_x_29) ;  /* 0x000000000004b947 */ /* 0x010fea0003800000 */
[----:B------:R-:W-:Y:S01]  /*b710*/  BPT.TRAP 0x1 ;  /* 0x000000040000795c */ /* 0x000fe20000300000 */
.L_x_29:
[----:B------:R-:W3:Y:S01]  /*b720*/  S2R R5, SR_CgaCtaId ;  /* 0x0000000000057919 */ /* 0x000ee20000008800 */
[----:B--2---:R-:W-:Y:S01]  /*b730*/  MOV R4, 0x400 ;  /* 0x0000040000047802 */ /* 0x004fe20000000f00 */
[----:B------:R-:W-:Y:S01]  /*b740*/  UMOV UR34, URZ ;  /* 0x0000003f00227c82 */ /* 0x000fe20008000000 */
[----:B------:R-:W-:Y:S01]  /*b750*/  R2UR UR6, R184 ;  /* 0x00000000b80672ca */ /* 0x000fe200000e0000 */
[----:B------:R-:W-:Y:S01]  /*b760*/  UMOV UR22, 0x0 ;  /* 0x0000000000167882 */ /* 0x000fe20000000000 */
[----:B------:R-:W-:Y:S01]  /*b770*/  R2UR UR7, R0 ;  /* 0x00000000000772ca */ /* 0x000fe200000e0000 */
[----:B------:R-:W-:Y:S01]  /*b780*/  UMOV UR23, 0x10000000 ;  /* 0x1000000000177882 */ /* 0x000fe20000000000 */
[----:B------:R-:W-:Y:S01]  /*b790*/  UMOV UR10, 0x40 ;  /* 0x00000040000a7882 */ /* 0x000fe20000000000 */
[----:B------:R-:W-:Y:S01]  /*b7a0*/  UMOV UR12, UR36 ;  /* 0x00000024000c7c82 */ /* 0x000fe20008000000 */
[----:B------:R-:W-:Y:S01]  /*b7b0*/  UMOV UR13, UR37 ;  /* 0x00000025000d7c82 */ /* 0x000fe20008000000 */
[----:B------:R-:W-:Y:S01]  /*b7c0*/  UMOV UR26, 0x80 ;  /* 0x00000080001a7882 */ /* 0x000fe20000000000 */
[----:B------:R-:W-:Y:S01]  /*b7d0*/  UMOV UR28, UR36 ;  /* 0x00000024001c7c82 */ /* 0x000fe20008000000 */
[----:B------:R-:W-:Y:S01]  /*b7e0*/  UMOV UR29, UR37 ;  /* 0x00000025001d7c82 */ /* 0x000fe20008000000 */
[----:B------:R-:W-:Y:S01]  /*b7f0*/  UMOV UR18, 0xc0 ;  /* 0x000000c000127882 */ /* 0x000fe20000000000 */
[----:B------:R-:W-:Y:S01]  /*b800*/  UMOV UR20, UR36 ;  /* 0x0000002400147c82 */ /* 0x000fe20008000000 */
[----:B------:R-:W-:Y:S01]  /*b810*/  UMOV UR21, UR37 ;  /* 0x0000002500157c82 */ /* 0x000fe20008000000 */
[----:B------:R-:W-:-:S02]  /*b820*/  USHF.L.U32 UR35, UR6, 0x6, URZ ;  /* 0x0000000606237899 */ /* 0x000fc4000800063f */
[----:B------:R-:W-:-:S05]  /*b830*/  UIADD3 UR33, UR7, 0x50000, URZ ;  /* 0x0005000007217890 */ /* 0x000fca000fffe03f */
[----:B------:R-:W-:Y:S01]  /*b840*/  UMOV UR11, UR35 ;  /* 0x00000023000b7c82 */ /* 0x000fe20008000000 */
[----:B------:R-:W-:Y:S01]  /*b850*/  UMOV UR27, UR35 ;  /* 0x00000023001b7c82 */ /* 0x000fe20008000000 */
[----:B------:R-:W-:Y:S01]  /*b860*/  UMOV UR9, UR33 ;  /* 0x0000002100097c82 */ /* 0x000fe20008000000 */
[----:B------:R-:W-:Y:S01]  /*b870*/  UMOV UR25, UR33 ;  /* 0x0000002100197c82 */ /* 0x000fe20008000000 */
[----:B------:R-:W-:Y:S01]  /*b880*/  UMOV UR17, UR33 ;  /* 0x0000002100117c82 */ /* 0x000fe20008000000 */
[----:B------:R-:W-:Y:S01]  /*b890*/  UMOV UR19, UR35 ;  /* 0x0000002300137c82 */ /* 0x000fe20008000000 */
[----:B---3--:R-:W-:-:S04]  /*b8a0*/  LEA R4, R5, R4, 0x18 ;  /* 0x0000000405047211 */ /* 0x008fc800078ec0ff */
[C---:B------:R-:W-:Y:S02]  /*b8b0*/  LEA R0, R8.reuse, R4, 0x10 ;  /* 0x0000000408007211 */ /* 0x040fe400078e80ff */
[----:B------:R-:W-:Y:S02]  /*b8c0*/  IADD3 R8, R8, 0x1, RZ ;  /* 0x0000000108087810 */ /* 0x000fe40007ffe0ff */
[----:B------:R-:W-:Y:S02]  /*b8d0*/  R2UR UR14, R0 ;  /* 0x00000000000e72ca */ /* 0x000fe400000e0000 */
[----:B-1----:R-:W-:-:S04]  /*b8e0*/  IADD3 R0, P3, R186, 0x1f0, RZ ;  /* 0x000001f0ba007810 */ /* 0x002fc80007f7e0ff */
[----:B------:R-:W-:Y:S01]  /*b8f0*/  R2UR UR6, R0 ;  /* 0x00000000000672ca */ /* 0x000fe200000e0000 */
[----:B------:R-:W-:Y:S01]  /*b900*/  IMAD.X R0, RZ, RZ, R187, P3 ;  /* 0x000000ffff007224 */ /* 0x000fe200018e06bb */
[----:B------:R-:W-:-:S04]  /*b910*/  ISETP.NE.AND P3, PT, R8, 0x4, PT ;  /* 0x000000040800780c */ /* 0x000fc80003f65270 */
[----:B------:R-:W-:Y:S01]  /*b920*/  R2UR UR7, R0 ;  /* 0x00000000000772ca */ /* 0x000fe200000e0000 */
[----:B------:R-:W-:Y:S01]  /*b930*/  UIADD3 UR32, UR14, 0x10000, URZ ;  /* 0x000100000e207890 */ /* 0x000fe2000fffe03f */
[----:B------:R-:W-:Y:S01]  /*b940*/  SEL R0, RZ, 0x1, P3 ;  /* 0x00000001ff007807 */ /* 0x000fe20001800000 */
[----:B------:R-:W-:Y:S01]  /*b950*/  UIADD3 UR8, UR14, 0x12000, URZ ;  /* 0x000120000e087890 */ /* 0x000fe2000fffe03f */
[----:B------:R-:W-:Y:S01]  /*b960*/  SEL R8, R8, RZ, P3 ;  /* 0x000000ff08087207 */ /* 0x000fe20001800000 */
[----:B------:R-:W-:Y:S01]  /*b970*/  UIADD3 UR24, UR14, 0x14000, URZ ;  /* 0x000140000e187890 */ /* 0x000fe2000fffe03f */
[----:B------:R-:W-:Y:S01]  /*b980*/  LOP3.LUT R12, R12, R0, RZ, 0x3c, !PT ;  /* 0x000000000c0c7212 */ /* 0x000fe200078e3cff */
[----:B------:R-:W-:-:S06]  /*b990*/  UIADD3 UR16, UR14, 0x16000, URZ ;  /* 0x000160000e107890 */ /* 0x000fcc000fffe03f */
[----:B------:R-:W-:Y:S01]  /*b9a0*/  UTMALDG.4D [UR32], [UR6], desc[UR22] ;  /* 0x00001620060075b4 */ /* 0x000fe20008019000 */
[----:B------:R1:W-:Y:S01]  /*b9b0*/  UTMALDG.4D [UR8], [UR6], desc[UR22] ;  /* 0x00001608060075b4 */ /* 0x0003e20008019000 */
[----:B------:R2:W-:Y:S01]  /*b9c0*/  UTMALDG.4D [UR24], [UR6], desc[UR22] ;  /* 0x00001618060075b4 */ /* 0x0005e20008019000 */
[----:B------:R3:W-:Y:S01]  /*b9d0*/  UTMALDG.4D [UR16], [UR6], desc[UR22] ;  /* 0x00001610060075b4 */ /* 0x0007e20008019000 */
[----:B-1----:R-:W-:Y:S01]  /*b9e0*/  UIADD3 UR8, UR14, 0x18000, URZ ;  /* 0x000180000e087890 */ /* 0x002fe2000fffe03f */
[----:B------:R-:W-:Y:S01]  /*b9f0*/  UMOV UR10, 0x100 ;  /* 0x00000100000a7882 */ /* 0x000fe20000000000 */
[----:B--2---:R-:W-:-:S07]  /*ba00*/  UIADD3 UR24, UR14, 0x1a000, URZ ;  /* 0x0001a0000e187890 */ /* 0x004fce000fffe03f */
[----:B------:R1:W-:Y:S01]  /*ba10*/  UTMALDG.4D [UR8], [UR6], desc[UR22] ;  /* 0x00001608060075b4 */ /* 0x0003e20008019000 */
[----:B------:R-:W-:Y:S01]  /*ba20*/  UMOV UR26, 0x140 ;  /* 0x00000140001a7882 */ /* 0x000fe20000000000 */
[----:B---3--:R-:W-:Y:S01]  /*ba30*/  UIADD3 UR16, UR14, 0x1c000, URZ ;  /* 0x0001c0000e107890 */ /* 0x008fe2000fffe03f */
[----:B------:R2:W-:Y:S01]  /*ba40*/  UTMALDG.4D [UR24], [UR6], desc[UR22] ;  /* 0x00001618060075b4 */ /* 0x0005e20008019000 */
[----:B------:R-:W-:-:S07]  /*ba50*/  UMOV UR18, 0x180 ;  /* 0x0000018000127882 */ /* 0x000fce0000000000 */
[----:B------:R2:W-:Y:S01]  /*ba60*/  UTMALDG.4D [UR16], [UR6], desc[UR22] ;  /* 0x00001610060075b4 */ /* 0x0005e20008019000 */
[----:B-1----:R-:W-:Y:S01]  /*ba70*/  UIADD3 UR8, UR14, 0x1e000, URZ ;  /* 0x0001e0000e087890 */ /* 0x002fe2000fffe03f */
[----:B------:R-:W-:-:S08]  /*ba80*/  UMOV UR10, 0x1c0 ;  /* 0x000001c0000a7882 */ /* 0x000fd00000000000 */
[----:B------:R2:W-:Y:S02]  /*ba90*/  UTMALDG.4D [UR8], [UR6], desc[UR22] ;  /* 0x00001608060075b4 */ /* 0x0005e40008019000 */
[----:B--2---:R-:W-:Y:S01]  /*baa0*/  NOP ;  /* 0x0000000000007918 */ /* 0x004fe20000000000 */
.L_x_27:
[----:B------:R-:W-:-:S07]  /*bab0*/  VIADD R9, R9, 0xffffffff ;  /* 0xffffffff09097836 */ /* 0x000fce0000000000 */
.L_x_26:
[----:B------:R-:W-:Y:S01]  /*bac0*/  IADD3 R6, R6, 0x1, RZ ;  /* 0x0000000106067810 */ /* 0x000fe20007ffe0ff */
[----:B------:R-:W-:Y:S05]  /*bad0*/  WARPSYNC.ALL ;  /* 0x0000000000007948 */ /* 0x000fea0003800000 */
[----:B------:R-:W-:-:S04]  /*bae0*/  ISETP.NE.AND P3, PT, R6, 0x4, PT ;  /* 0x000000040600780c */ /* 0x000fc80003f65270 */
[----:B------:R-:W-:Y:S02]  /*baf0*/  SEL R0, RZ, 0x1, P3 ;  /* 0x00000001ff007807 */ /* 0x000fe40001800000 */
[----:B------:R-:W-:Y:S02]  /*bb00*/  SEL R19, R6, RZ, P3 ;  /* 0x000000ff06137207 */ /* 0x000fe40001800000 */
[----:B------:R-:W-:Y:S02]  /*bb10*/  LOP3.LUT R21, R10, R0, RZ, 0x3c, !PT ;  /* 0x000000000a157212 */ /* 0x000fe400078e3cff */
[----:B------:R-:W-:Y:S01]  /*bb20*/  FMNMX R0, R154, R2, !PT ;  /* 0x000000029a007209 */ /* 0x000fe20007800000 */
[----:B------:R-:W2:Y:S01]  /*bb30*/  S2R R15, SR_CgaCtaId ;  /* 0x00000000000f7919 */ /* 0x000ea20000008800 */
[----:B------:R-:W-:Y:S01]  /*bb40*/  FMNMX R4, R152, R3, !PT ;  /* 0x0000000398047209 */ /* 0x000fe20007800000 */
[----:B------:R-:W3:Y:S01]  /*bb50*/  LDC R23, c[0x0][0x604] ;  /* 0x00018100ff177b82 */ /* 0x000ee20000000800 */
[----:B------:R-:W-:-:S02]  /*bb60*/  FMNMX R0, R155, R0, !PT ;  /* 0x000000009b007209 */ /* 0x000fc40007800000 */
[----:B------:R-:W-:Y:S02]  /*bb70*/  FMNMX R4, R153, R4, !PT ;  /* 0x0000000499047209 */ /* 0x000fe40007800000 */
[----:B------:R-:W-:Y:S02]  /*bb80*/  FMNMX R0, R158, R0, !PT ;  /* 0x000000009e007209 */ /* 0x000fe40007800000 */
[----:B------:R-:W-:Y:S02]  /*bb90*/  FMNMX R13, R156, R4, !PT ;  /* 0x000000049c0d7209 */ /* 0x000fe40007800000 */
[----:B------:R-:W-:Y:S02]  /*bba0*/  FMNMX R0, R159, R0, !PT ;  /* 0x000000009f007209 */ /* 0x000fe40007800000 */
[----:B------:R-:W-:Y:S02]  /*bbb0*/  FMNMX R13, R157, R13, !PT ;  /* 0x0000000d9d0d7209 */ /* 0x000fe40007800000 */
        /* <DEDUP_REMOVED lines=24> */
[----:B------:R-:W-:Y:S01]  /*bd40*/  MOV R11, 0x400 ;  /* 0x00000400000b7802 */ /* 0x000fe20000000f00 */
[----:B------:R-:W4:Y:S01]  /*bd50*/  SHFL.BFLY PT, R4, R14, 0x1, 0x1f ;  /* 0x0c201f000e047f89 */ /* 0x000f2200000e0000 */
[----:B------:R-:W-:-:S02]  /*bd60*/  SHF.L.U32 R6, R21, 0x1f, RZ ;  /* 0x0000001f15067819 */ /* 0x000fc400000006ff */
[----:B--2---:R-:W-:Y:S01]  /*bd70*/  LEA R11, R15, R11, 0x18 ;  /* 0x0000000b0f0b7211 */ /* 0x004fe200078ec0ff */
[----:B------:R-:W2:Y:S04]  /*bd80*/  SHFL.BFLY PT, R0, R13, 0x1, 0x1f ;  /* 0x0c201f000d007f89 */ /* 0x000ea800000e0000 */
[----:B------:R-:W-:Y:S01]  /*bd90*/  VIADD R11, R11, 0x50020 ;  /* 0x000500200b0b7836 */ /* 0x000fe20000000000 */
[----:B----4-:R-:W-:Y:S02]  /*bda0*/  FMNMX R14, R14, R4, !PT ;  /* 0x000000040e0e7209 */ /* 0x010fe40007800000 */
[----:B--2---:R-:W-:-:S03]  /*bdb0*/  FMNMX R13, R13, R0, !PT ;  /* 0x000000000d0d7209 */ /* 0x004fc60007800000 */
[----:B------:R-:W2:Y:S01]  /*bdc0*/  SHFL.BFLY PT, R5, R14, 0x2, 0x1f ;  /* 0x0c401f000e057f89 */ /* 0x000ea200000e0000 */
[----:B------:R-:W-:Y:S02]  /*bdd0*/  LEA R0, R185, R11, 0x3 ;  /* 0x0000000bb9007211 */ /* 0x000fe400078e18ff */
[----:B------:R-:W-:Y:S01]  /*bde0*/  MOV R11, 0x400 ;  /* 0x00000400000b7802 */ /* 0x000fe20000000f00 */
[----:B------:R-:W4:Y:S01]  /*bdf0*/  SHFL.BFLY PT, R4, R13, 0x2, 0x1f ;  /* 0x0c401f000d047f89 */ /* 0x000f2200000e0000 */
[----:B------:R-:W-:Y:S02]  /*be00*/  PRMT R0, RZ, 0x654, R0 ;  /* 0x00000654ff007816 */ /* 0x000fe40000000000 */
[----:B------:R-:W-:Y:S02]  /*be10*/  LEA R11, R15, R11, 0x18 ;  /* 0x0000000b0f0b7211 */ /* 0x000fe400078ec0ff */
[----:B------:R5:W-:Y:S01]  /*be20*/  SYNCS.ARRIVE.TRANS64.RED.A1T0 RZ, [R0+URZ], RZ ;  /* 0x000000ff00ff79a7 */ /* 0x000be2000810043f */
[----:B--2---:R-:W-:-:S02]  /*be30*/  FMNMX R14, R14, R5, !PT ;  /* 0x000000050e0e7209 */ /* 0x004fc40007800000 */
[----:B------:R-:W-:Y:S01]  /*be40*/  IMAD R5, R19, 0x8, R11 ;  /* 0x0000000813057824 */ /* 0x000fe200078e020b */
[----:B----4-:R-:W-:-:S03]  /*be50*/  FMNMX R13, R13, R4, !PT ;  /* 0x000000040d0d7209 */ /* 0x010fc60007800000 */
[----:B------:R-:W2:Y:S01]  /*be60*/  SYNCS.PHASECHK.TRANS64.TRYWAIT P3, [R5+URZ+0x50000], R6 ;  /* 0x05000006050075a7 */ /* 0x000ea2000806017f */
[C---:B------:R-:W-:Y:S02]  /*be70*/  FSETP.NEU.AND P5, PT, R14.reuse, -INF , PT ;  /* 0xff8000000e00780b */ /* 0x040fe40003fad000 */
[C---:B------:R-:W-:Y:S02]  /*be80*/  FSETP.NEU.AND P4, PT, R13.reuse, -INF , PT ;  /* 0xff8000000d00780b */ /* 0x040fe40003f8d000 */
[----:B------:R-:W-:Y:S02]  /*be90*/  FSEL R18, R14, RZ, P5 ;  /* 0x000000ff0e127208 */ /* 0x000fe40002800000 */
[----:B------:R-:W-:-:S03]  /*bea0*/  FSEL R4, R13, RZ, P4 ;  /* 0x000000ff0d047208 */ /* 0x000fc60002000000 */
[----:B-----5:R-:W-:Y:S02]  /*beb0*/  FADD R0, -R18, R2 ;  /* 0x0000000212007221 */ /* 0x020fe40000000100 */
[----:B------:R-:W-:Y:S02]  /*bec0*/  FADD R3, -R4, R3 ;  /* 0x0000000304037221 */ /* 0x000fe40000000100 */
[-C--:B---3--:R-:W-:Y:S02]  /*bed0*/  FMUL R0, R0, R23.reuse ;  /* 0x0000001700007220 */ /* 0x088fe40000400000 */
[----:B------:R-:W-:-:S03]  /*bee0*/  FMUL R2, R3, R23 ;  /* 0x0000001703027220 */ /* 0x000fc60000400000 */
[----:B------:R-:W-:Y:S02]  /*bef0*/  FSETP.GEU.AND P6, PT, R0, -126, PT ;  /* 0xc2fc00000000780b */ /* 0x000fe40003fce000 */
[----:B------:R-:W-:Y:S01]  /*bf00*/  FSETP.GEU.AND P5, PT, R2, -126, PT ;  /* 0xc2fc00000200780b */ /* 0x000fe20003fae000 */
[----:B--2---:R-:W-:-:S12]  /*bf10*/  @!P3 BRA `(.L_x_30) ;  /* 0x0000018c0030b947 */ /* 0x004fd80003800000 */
.L_x_110:
        /* <DEDUP_REMOVED lines=64> */
[----:B---3--:R-:W3:Y:S04]  /*c320*/  LDL.LU.64 R24, [R1] ;  /* 0x0000000001187983 */ /* 0x008ee80000300a00 */
[----:B------:R-:W4:Y:S04]  /*c330*/  LDL.LU.64 R26, [R1+0x8] ;  /* 0x00000800011a7983 */ /* 0x000f280000300a00 */
        /* <DEDUP_REMOVED lines=62> */
[----:B------:R-:W-:Y:S01]  /*c720*/  @!P5 FMUL R2, R2, 0.5 ;  /* 0x3f0000000202d820 */ /* 0x000fe20000400000 */
[----:B------:R-:W-:Y:S01]  /*c730*/  @!P6 FMUL R0, R0, 0.5 ;  /* 0x3f0000000000e820 */ /* 0x000fe20000400000 */
[-C--:B------:R-:W-:Y:S01]  /*c740*/  FMUL R18, R18, R23.reuse ;  /* 0x0000001712127220 */ /* 0x080fe20000400000 */
[-C--:B------:R-:W-:Y:S01]  /*c750*/  FMUL R4, R4, R23.reuse ;  /* 0x0000001704047220 */ /* 0x080fe20000400000 */
[----:B------:R-:W-:Y:S01]  /*c760*/  LEA R3, R19, R252, 0xc ;  /* 0x000000fc13037211 */ /* 0x000fe200078e60ff */
[----:B------:R-:W-:Y:S01]  /*c770*/  UMOV UR7, 0x40000040 ;  /* 0x4000004000077882 */ /* 0x000fe20000000000 */
[----:B------:R-:W1:Y:S01]  /*c780*/  MUFU.EX2 R2, R2 ;  /* 0x0000000200027308 */ /* 0x000e620000000800 */
[-CC-:B------:R-:W-:Y:S01]  /*c790*/  FFMA R158, R158, R23.reuse, -R18.reuse ;  /* 0x000000179e9e7223 */ /* 0x180fe20000000812 */
[-CC-:B------:R-:W-:Y:S01]  /*c7a0*/  FFMA R159, R159, R23.reuse, -R18.reuse ;  /* 0x000000179f9f7223 */ /* 0x180fe20000000812 */
[-CC-:B------:R-:W-:Y:S01]  /*c7b0*/  FFMA R154, R154, R23.reuse, -R18.reuse ;  /* 0x000000179a9a7223 */ /* 0x180fe20000000812 */
[-C--:B------:R-:W-:Y:S01]  /*c7c0*/  FFMA R155, R155, R23.reuse, -R18 ;  /* 0x000000179b9b7223 */ /* 0x080fe20000000812 */
[-CC-:B------:R-:W-:Y:S01]  /*c7d0*/  FFMA R156, R156, R23.reuse, -R4.reuse ;  /* 0x000000179c9c7223 */ /* 0x180fe20000000804 */
[-CC-:B------:R-:W-:Y:S01]  /*c7e0*/  FFMA R157, R157, R23.reuse, -R4.reuse ;  /* 0x000000179d9d7223 */ /* 0x180fe20000000804 */
[-CC-:B------:R-:W-:Y:S01]  /*c7f0*/  FFMA R152, R152, R23.reuse, -R4.reuse ;  /* 0x0000001798987223 */ /* 0x180fe20000000804 */
[----:B------:R-:W1:Y:S01]  /*c800*/  MUFU.EX2 R0, R0 ;  /* 0x0000000000007308 */ /* 0x000e620000000800 */
[----:B------:R-:W-:Y:S01]  /*c810*/  FSETP.GEU.AND P3, PT, R154, -126, PT ;  /* 0xc2fc00009a00780b */ /* 0x000fe20003f6e000 */
[----:B------:R-:W-:Y:S01]  /*c820*/  FFMA R153, R153, R23, -R4 ;  /* 0x0000001799997223 */ /* 0x000fe20000000804 */
[----:B------:R-:W-:Y:S01]  /*c830*/  FSETP.GEU.AND P4, PT, R155, -126, PT ;  /* 0xc2fc00009b00780b */ /* 0x000fe20003f8e000 */
[----:B------:R-:W-:Y:S01]  /*c840*/  STL [R1+0x9ec], R162 ;  /* 0x0009eca201007387 */ /* 0x000fe20000100800 */
[----:B------:R-:W-:-:S03]  /*c850*/  R2UR UR6, R3 ;  /* 0x00000000030672ca */ /* 0x000fc600000e0000 */
[----:B------:R-:W-:Y:S01]  /*c860*/  STL [R1+0x9e8], R163 ;  /* 0x0009e8a301007387 */ /* 0x000fe20000100800 */
[----:B-1----:R-:W-:Y:S01]  /*c870*/  @!P5 FMUL R2, R2, R2 ;  /* 0x000000020202d220 */ /* 0x002fe20000400000 */
[----:B------:R-:W-:Y:S02]  /*c880*/  FSETP.GEU.AND P5, PT, R158, -126, PT ;  /* 0xc2fc00009e00780b */ /* 0x000fe40003fae000 */
[----:B------:R-:W-:Y:S02]  /*c890*/  STL [R1+0x9e4], R166 ;  /* 0x0009e4a601007387 */ /* 0x000fe40000100800 */
[----:B------:R-:W-:Y:S02]  /*c8a0*/  @!P3 FMUL R154, R154, 0.5 ;  /* 0x3f0000009a9ab820 */ /* 0x000fe40000400000 */
[----:B------:R-:W-:Y:S01]  /*c8b0*/  @!P4 FMUL R155, R155, 0.5 ;  /* 0x3f0000009b9bc820 */ /* 0x000fe20000400000 */
[----:B------:R-:W-:Y:S01]  /*c8c0*/  @!P6 FMUL R0, R0, R0 ;  /* 0x000000000000e220 */ /* 0x000fe20000400000 */
[C---:B------:R-:W-:Y:S01]  /*c8d0*/  FSETP.GEU.AND P6, PT, R159.reuse, -126, PT ;  /* 0xc2fc00009f00780b */ /* 0x040fe20003fce000 */
[----:B------:R-:W1:Y:S01]  /*c8e0*/  MUFU.EX2 R17, R154 ;  /* 0x0000009a00117308 */ /* 0x000e620000000800 */
[----:B------:R-:W-:Y:S03]  /*c8f0*/  STL [R1+0x9e0], R167 ;  /* 0x0009e0a701007387 */ /* 0x000fe60000100800 */
[----:B------:R-:W-:Y:S01]  /*c900*/  @!P5 FMUL R158, R158, 0.5 ;  /* 0x3f0000009e9ed820 */ /* 0x000fe20000400000 */
[----:B------:R-:W-:Y:S03]  /*c910*/  STL [R1+0x9dc], R160 ;  /* 0x0009dca001007387 */ /* 0x000fe60000100800 */
[----:B------:R-:W2:Y:S01]  /*c920*/  MUFU.EX2 R16, R155 ;  /* 0x0000009b00107308 */ /* 0x000ea20000000800 */
[----:B------:R-:W-:Y:S03]  /*c930*/  STL [R1+0x9d8], R161 ;  /* 0x0009d8a101007387 */ /* 0x000fe60000100800 */
[----:B------:R-:W-:Y:S01]  /*c940*/  @!P6 FMUL R159, R159, 0.5 ;  /* 0x3f0000009f9fe820 */ /* 0x000fe20000400000 */
[----:B------:R-:W-:Y:S01]  /*c950*/  STL [R1+0x9d4], R164 ;  /* 0x0009d4a401007387 */ /* 0x000fe20000100800 */
[-C--:B---3--:R-:W-:Y:S01]  /*c960*/  FMUL R24, R24, R2.reuse ;  /* 0x0000000218187220 */ /* 0x088fe20000400000 */
[----:B------:R-:W-:Y:S01]  /*c970*/  FMUL R25, R25, R2 ;  /* 0x0000000219197220 */ /* 0x000fe20000400000 */
[----:B------:R-:W3:Y:S01]  /*c980*/  MUFU.EX2 R158, R158 ;  /* 0x0000009e009e7308 */ /* 0x000ee20000000800 */
[----:B-1----:R-:W-:Y:S01]  /*c990*/  @!P3 FMUL R17, R17, R17 ;  /* 0x000000111111b220 */ /* 0x002fe20000400000 */
[----:B------:R-:W-:Y:S01]  /*c9a0*/  FSETP.GEU.AND P3, PT, R152, -126, PT ;  /* 0xc2fc00009800780b */ /* 0x000fe20003f6e000 */
[-C--:B----4-:R-:W-:Y:S01]  /*c9b0*/  FMUL R26, R26, R0.reuse ;  /* 0x000000001a1a7220 */ /* 0x090fe20000400000 */
[----:B------:R-:W-:Y:S01]  /*c9c0*/  FMUL R27, R27, R0 ;  /* 0x000000001b1b7220 */ /* 0x000fe20000400000 */
[----:B------:R-:W-:Y:S01]  /*c9d0*/  STL [R1+0x9d0], R165 ;  /* 0x0009d0a501007387 */ /* 0x000fe20000100800 */
[-C--:B--2---:R-:W-:Y:S01]  /*c9e0*/  FMUL R28, R28, R2.reuse ;  /* 0x000000021c1c7220 */ /* 0x084fe20000400000 */
[----:B------:R-:W-:Y:S01]  /*c9f0*/  FMUL R29, R29, R2 ;  /* 0x000000021d1d7220 */ /* 0x000fe20000400000 */
[----:B------:R-:W1:Y:S01]  /*ca00*/  MUFU.EX2 R159, R159 ;  /* 0x0000009f009f7308 */ /* 0x000e620000000800 */
[----:B------:R-:W-:Y:S01]  /*ca10*/  @!P4 FMUL R16, R16, R16 ;  /* 0x000000101010c220 */ /* 0x000fe20000400000 */
[----:B------:R-:W-:Y:S01]  /*ca20*/  FSETP.GEU.AND P4, PT, R153, -126, PT ;  /* 0xc2fc00009900780b */ /* 0x000fe20003f8e000 */
[-C--:B------:R-:W-:Y:S01]  /*ca30*/  FMUL R30, R30, R0.reuse ;  /* 0x000000001e1e7220 */ /* 0x080fe20000400000 */
[----:B------:R-:W-:Y:S01]  /*ca40*/  FMUL R31, R31, R0 ;  /* 0x000000001f1f7220 */ /* 0x000fe20000400000 */
[----:B------:R-:W-:Y:S01]  /*ca50*/  STL [R1+0x9cc], R170 ;  /* 0x0009ccaa01007387 */ /* 0x000fe20000100800 */
[-C--:B------:R-:W-:Y:S01]  /*ca60*/  FMUL R32, R32, R2.reuse ;  /* 0x0000000220207220 */ /* 0x080fe20000400000 */
[----:B------:R-:W-:Y:S01]  /*ca70*/  @!P3 FMUL R152, R152, 0.5 ;  /* 0x3f0000009898b820 */ /* 0x000fe20000400000 */
[----:B------:R-:W-:Y:S01]  /*ca80*/  FMUL R33, R33, R2 ;  /* 0x0000000221217220 */ /* 0x000fe20000400000 */
[----:B---3--:R-:W-:Y:S01]  /*ca90*/  @!P5 FMUL R158, R158, R158 ;  /* 0x0000009e9e9ed220 */ /* 0x008fe20000400000 */
[----:B------:R-:W-:Y:S01]  /*caa0*/  FSETP.GEU.AND P5, PT, R156, -126, PT ;  /* 0xc2fc00009c00780b */ /* 0x000fe20003fae000 */
[----:B------:R-:W2:Y:S01]  /*cab0*/  MUFU.EX2 R15, R152 ;  /* 0x00000098000f7308 */ /* 0x000ea20000000800 */
[-C--:B------:R-:W-:Y:S01]  /*cac0*/  FMUL R34, R34, R0.reuse ;  /* 0x0000000022227220 */ /* 0x080fe20000400000 */
[----:B------:R-:W-:Y:S01]  /*cad0*/  FMUL R35, R35, R0 ;  /* 0x0000000023237220 */ /* 0x000fe20000400000 */
[-C--:B------:R-:W-:Y:S01]  /*cae0*/  FMUL R36, R36, R2.reuse ;  /* 0x0000000224247220 */ /* 0x080fe20000400000 */
[----:B------:R-:W-:Y:S01]  /*caf0*/  @!P4 FMUL R153, R153, 0.5 ;  /* 0x3f0000009999c820 */ /* 0x000fe20000400000 */
[----:B------:R-:W-:Y:S01]  /*cb00*/  FMUL R37, R37, R2 ;  /* 0x0000000225257220 */ /* 0x000fe20000400000 */
[----:B-1----:R-:W-:Y:S01]  /*cb10*/  @!P6 FMUL R159, R159, R159 ;  /* 0x0000009f9f9fe220 */ /* 0x002fe20000400000 */
[----:B------:R-:W-:Y:S01]  /*cb20*/  FSETP.GEU.AND P6, PT, R157, -126, PT ;  /* 0xc2fc00009d00780b */ /* 0x000fe20003fce000 */
[----:B------:R1:W3:Y:S01]  /*cb30*/  MUFU.EX2 R11, R153 ;  /* 0x00000099000b7308 */ /* 0x0002e20000000800 */
[-C--:B------:R-:W-:Y:S01]  /*cb40*/  FMUL R38, R38, R0.reuse ;  /* 0x0000000026267220 */ /* 0x080fe20000400000 */
[----:B------:R-:W-:Y:S01]  /*cb50*/  FMUL R39, R39, R0 ;  /* 0x0000000027277220 */ /* 0x000fe20000400000 */
[-C--:B------:R-:W-:Y:S01]  /*cb60*/  FMUL R40, R40, R2.reuse ;  /* 0x0000000228287220 */ /* 0x080fe20000400000 */
[----:B------:R-:W-:Y:S01]  /*cb70*/  @!P5 FMUL R156, R156, 0.5 ;  /* 0x3f0000009c9cd820 */ /* 0x000fe20000400000 */
[----:B------:R-:W-:Y:S01]  /*cb80*/  FMUL R41, R41, R2 ;  /* 0x0000000229297220 */ /* 0x000fe20000400000 */
[----:B------:R-:W-:Y:S01]  /*cb90*/  F2FP.F16.F32.PACK_AB R155, R159, R158 ;  /* 0x0000009e9f9b723e */ /* 0x000fe200000000ff */
[-C--:B------:R-:W-:Y:S01]  /*cba0*/  FMUL R42, R42, R0.reuse ;  /* 0x000000002a2a7220 */ /* 0x080fe20000400000 */
[----:B------:R-:W-:Y:S01]  /*cbb0*/  FMUL R43, R43, R0 ;  /* 0x000000002b2b7220 */ /* 0x000fe20000400000 */
[----:B--2---:R-:W-:Y:S01]  /*cbc0*/  @!P3 FMUL R15, R15, R15 ;  /* 0x0000000f0f0fb220 */ /* 0x004fe20000400000 */
[----:B------:R-:W2:Y:S01]  /*cbd0*/  MUFU.EX2 R156, R156 ;  /* 0x0000009c009c7308 */ /* 0x000ea20000000800 */
[-C--:B------:R-:W-:Y:S01]  /*cbe0*/  FMUL R44, R44, R2.reuse ;  /* 0x000000022c2c7220 */ /* 0x080fe20000400000 */
[----:B------:R-:W-:Y:S01]  /*cbf0*/  @!P6 FMUL R157, R157, 0.5 ;  /* 0x3f0000009d9de820 */ /* 0x000fe20000400000 */
[----:B------:R-:W-:Y:S01]  /*cc00*/  FMUL R45, R45, R2 ;  /* 0x000000022d2d7220 */ /* 0x000fe20000400000 */
[----:B-1----:R-:W-:Y:S01]  /*cc10*/  F2FP.F16.F32.PACK_AB R153, R16, R17 ;  /* 0x000000111099723e */ /* 0x002fe200000000ff */
[-C--:B------:R-:W-:Y:S01]  /*cc20*/  FMUL R46, R46, R0.reuse ;  /* 0x000000002e2e7220 */ /* 0x080fe20000400000 */
[----:B------:R-:W-:Y:S01]  /*cc30*/  FMUL R47, R47, R0 ;  /* 0x000000002f2f7220 */ /* 0x000fe20000400000 */
[----:B---3--:R-:W-:Y:S01]  /*cc40*/  @!P4 FMUL R11, R11, R11 ;  /* 0x0000000b0b0bc220 */ /* 0x008fe20000400000 */
[----:B------:R-:W1:Y:S01]  /*cc50*/  MUFU.EX2 R157, R157 ;  /* 0x0000009d009d7308 */ /* 0x000e620000000800 */
[-C--:B------:R-:W-:Y:S01]  /*cc60*/  FMUL R48, R48, R2.reuse ;  /* 0x0000000230307220 */ /* 0x080fe20000400000 */
[----:B------:R-:W-:Y:S01]  /*cc70*/  FMUL R49, R49, R2 ;  /* 0x0000000231317220 */ /* 0x000fe20000400000 */
[----:B------:R-:W-:Y:S01]  /*cc80*/  STL [R1+0x9c8], R171 ;  /* 0x0009c8ab01007387 */ /* 0x000fe20000100800 */
[----:B------:R-:W-:Y:S01]  /*cc90*/  F2FP.F16.F32.PACK_AB R152, R11, R15 ;  /* 0x0000000f0b98723e */ /* 0x000fe200000000ff */
[-C--:B------:R-:W-:Y:S01]  /*cca0*/  FMUL R50, R50, R0.reuse ;  /* 0x0000000032327220 */ /* 0x080fe20000400000 */
[----:B------:R-:W-:Y:S01]  /*ccb0*/  FMUL R51, R51, R0 ;  /* 0x0000000033337220 */ /* 0x000fe20000400000 */
[----:B------:R-:W-:Y:S01]  /*ccc0*/  STL [R1+0x9c4], R174 ;  /* 0x0009c4ae01007387 */ /* 0x000fe20000100800 */
[----:B--2---:R-:W-:Y:S01]  /*ccd0*/  @!P5 FMUL R156, R156, R156 ;  /* 0x0000009c9c9cd220 */ /* 0x004fe20000400000 */
[-C--:B------:R-:W-:Y:S01]  /*cce0*/  FMUL R52, R52, R2.reuse ;  /* 0x0000000234347220 */ /* 0x080fe20000400000 */
[----:B------:R-:W-:Y:S01]  /*ccf0*/  FMUL R53, R53, R2 ;  /* 0x0000000235357220 */ /* 0x000fe20000400000 */
[----:B------:R-:W-:Y:S01]  /*cd00*/  STL [R1+0x9c0], R175 ;  /* 0x0009c0af01007387 */ /* 0x000fe20000100800 */
[-C--:B------:R-:W-:Y:S01]  /*cd10*/  FMUL R54, R54, R0.reuse ;  /* 0x0000000036367220 */ /* 0x080fe20000400000 */
[----:B------:R-:W-:-:S02]  /*cd20*/  FMUL R55, R55, R0 ;  /* 0x0000000037377220 */ /* 0x000fc40000400000 */
[----:B------:R-:W-:Y:S01]  /*cd30*/  STL [R1+0x9bc], R168 ;  /* 0x0009bca801007387 */ /* 0x000fe20000100800 */
[----:B-1----:R-:W-:Y:S01]  /*cd40*/  @!P6 FMUL R157, R157, R157 ;  /* 0x0000009d9d9de220 */ /* 0x002fe20000400000 */
[-C--:B------:R-:W-:Y:S01]  /*cd50*/  FMUL R56, R56, R2.reuse ;  /* 0x0000000238387220 */ /* 0x080fe20000400000 */
[----:B------:R-:W-:Y:S01]  /*cd60*/  FMUL R57, R57, R2 ;  /* 0x0000000239397220 */ /* 0x000fe20000400000 */
[----:B------:R-:W-:Y:S01]  /*cd70*/  STL [R1+0x9b8], R169 ;  /* 0x0009b8a901007387 */ /* 0x000fe20000100800 */
[-C--:B------:R-:W-:Y:S01]  /*cd80*/  FMUL R58, R58, R0.reuse ;  /* 0x000000003a3a7220 */ /* 0x080fe20000400000 */
[----:B------:R-:W-:Y:S01]  /*cd90*/  FMUL R59, R59, R0 ;  /* 0x000000003b3b7220 */ /* 0x000fe20000400000 */
[----:B------:R-:W-:Y:S01]  /*cda0*/  F2FP.F16.F32.PACK_AB R154, R157, R156 ;  /* 0x0000009c9d9a723e */ /* 0x000fe200000000ff */
[----:B------:R-:W-:Y:S01]  /*cdb0*/  STL [R1+0x9b4], R172 ;  /* 0x0009b4ac01007387 */ /* 0x000fe20000100800 */
[-C--:B------:R-:W-:Y:S01]  /*cdc0*/  FMUL R60, R60, R2.reuse ;  /* 0x000000023c3c7220 */ /* 0x080fe20000400000 */
[----:B------:R-:W-:-:S02]  /*cdd0*/  FMUL R61, R61, R2 ;  /* 0x000000023d3d7220 */ /* 0x000fc40000400000 */
[----:B------:R-:W-:Y:S01]  /*cde0*/  STL [R1+0x9b0], R173 ;  /* 0x0009b0ad01007387 */ /* 0x000fe20000100800 */
[-C--:B------:R-:W-:Y:S01]  /*cdf0*/  FMUL R62, R62, R0.reuse ;  /* 0x000000003e3e7220 */ /* 0x080fe20000400000 */
[----:B------:R-:W-:Y:S02]  /*ce00*/  FMUL R63, R63, R0 ;  /* 0x000000003f3f7220 */ /* 0x000fe40000400000 */
[----:B------:R-:W-:Y:S01]  /*ce10*/  STL [R1+0x558], R176 ;  /* 0x000558b001007387 */ /* 0x000fe20000100800 */
[-C--:B------:R-:W-:Y:S01]  /*ce20*/  FMUL R64, R64, R2.reuse ;  /* 0x0000000240407220 */ /* 0x080fe20000400000 */
[----:B------:R-:W-:Y:S02]  /*ce30*/  FMUL R65, R65, R2 ;  /* 0x0000000241417220 */ /* 0x000fe40000400000 */
        /* <DEDUP_REMOVED lines=129> */
[----:B------:R-:W-:Y:S04]  /*d650*/  STL [R1+0x4a8], R218 ;  /* 0x0004a8da01007387 */ /* 0x000fe80000100800 */
[----:B------:R-:W-:Y:S01]  /*d660*/  WARPGROUP.ARRIVE ;  /* 0x00000000000079c5 */ /* 0x000fe20000000000 */
[----:B------:R-:W-:Y:S04]  /*d670*/  STL [R1+0x4a4], R217 ;  /* 0x0004a4d901007387 */ /* 0x000fe80000100800 */
[----:B------:R-:W-:Y:S01]  /*d680*/  STL [R1+0x4a0], R216 ;  /* 0x0004a0d801007387 */ /* 0x000fe20000100800 */
[----:B------:R-:W-:Y:S03]  /*d690*/  HGMMA.64x256x16.F32 R24, R152, gdesc[UR4].tnspB, R24, gsb0 ;  /* 0x43e0000498187df0 */ /* 0x000fe60008000818 */
        /* <DEDUP_REMOVED lines=40> */
[----:B------:R3:W-:Y:S04]  /*d920*/  STL [R1+0x580], R19 ;  /* 0x0005801301007387 */ /* 0x0007e80000100800 */
[----:B------:R4:W-:Y:S01]  /*d930*/  STL [R1+0x57c], R252 ;  /* 0x00057cfc01007387 */ /* 0x0009e20000100800 */
[----:B------:R-:W-:-:S03]  /*d940*/  WARPGROUP.DEPBAR.LE gsb0, 0x0 ;  /* 0x00008000000079c5 */ /* 0x000fc60000010000 */
[----:B------:R-:W-:Y:S01]  /*d950*/  STL.64 [R1], R24 ;  /* 0x0000001801007387 */ /* 0x000fe20000100a00 */
[----:B-1----:R-:W-:Y:S01]  /*d960*/  IMAD.MOV.U32 R7, RZ, RZ, R150 ;  /* 0x000000ffff077224 */ /* 0x002fe200078e0096 */
[----:B------:R-:W-:Y:S01]  /*d970*/  MOV R6, R151 ;  /* 0x0000009700067202 */ /* 0x000fe20000000f00 */
[----:B------:R-:W-:Y:S01]  /*d980*/  IMAD.MOV.U32 R9, RZ, RZ, R148 ;  /* 0x000000ffff097224 */ /* 0x000fe200078e0094 */
[----:B------:R-:W-:Y:S01]  /*d990*/  STL.64 [R1+0x8], R26 ;  /* 0x0000081a01007387 */ /* 0x000fe20000100a00 */
[----:B------:R-:W-:Y:S01]  /*d9a0*/  MOV R8, R149 ;  /* 0x0000009500087202 */ /* 0x000fe20000000f00 */
[----:B--2---:R-:W-:Y:S01]  /*d9b0*/  IMAD.MOV.U32 R11, RZ, RZ, R146 ;  /* 0x000000ffff0b7224 */ /* 0x004fe200078e0092 */
        /* <DEDUP_REMOVED lines=11> */
[----:B---3--:R-:W-:Y:S01]  /*da70*/  MOV R19, R139 ;  /* 0x0000008b00137202 */ /* 0x008fe20000000f00 */
[----:B------:R-:W-:Y:S01]  /*da80*/  IMAD.MOV.U32 R22, RZ, RZ, R136 ;  /* 0x000000ffff167224 */ /* 0x000fe200078e0088 */
[----:B------:R1:W-:Y:S01]  /*da90*/  STL.64 [R1+0x28], R34 ;  /* 0x0000282201007387 */ /* 0x0003e20000100a00 */
[----:B------:R-:W-:Y:S01]  /*daa0*/  MOV R21, R137 ;  /* 0x0000008900157202 */ /* 0x000fe20000000f00 */
[----:B------:R-:W-:Y:S01]  /*dab0*/  IMAD.MOV.U32 R157, RZ, RZ, R134 ;  /* 0x000000ffff9d7224 */ /* 0x000fe200078e0086 */
[----:B------:R-:W-:Y:S01]  /*dac0*/  MOV R156, R135 ;  /* 0x00000087009c7202 */ /* 0x000fe20000000f00 */
[----:B------:R-:W2:Y:S01]  /*dad0*/  LDL.LU.64 R150, [R1+0xbf0] ;  /* 0x000bf00001967983 */ /* 0x000ea20000300a00 */
[----:B------:R-:W-:Y:S01]  /*dae0*/  IMAD.MOV.U32 R159, RZ, RZ, R132 ;  /* 0x000000ffff9f7224 */ /* 0x000fe200078e0084 */
[----:B------:R-:W-:Y:S01]  /*daf0*/  MOV R158, R133 ;  /* 0x00000085009e7202 */ /* 0x000fe20000000f00 */
[----:B------:R-:W-:Y:S01]  /*db00*/  IMAD.MOV.U32 R177, RZ, RZ, R130 ;  /* 0x000000ffffb17224 */ /* 0x000fe200078e0082 */
[----:B------:R-:W3:Y:S01]  /*db10*/  LDL.LU.64 R148, [R1+0xbe8] ;  /* 0x000be80001947983 */ /* 0x000ee20000300a00 */
[----:B------:R-:W-:Y:S01]  /*db20*/  MOV R176, R131 ;  /* 0x0000008300b07202 */ /* 0x000fe20000000f00 */
[----:B------:R-:W-:Y:S01]  /*db30*/  IMAD.MOV.U32 R179, RZ, RZ, R128 ;  /* 0x000000ffffb37224 */ /* 0x000fe200078e0080 */
[----:B------:R-:W-:Y:S01]  /*db40*/  MOV R178, R129 ;  /* 0x0000008100b27202 */ /* 0x000fe20000000f00 */
[----:B------:R-:W3:Y:S01]  /*db50*/  LDL.LU.64 R146, [R1+0xbe0] ;  /* 0x000be00001927983 */ /* 0x000ee20000300a00 */
        /* <DEDUP_REMOVED lines=97> */
[----:B----4-:R-:W-:Y:S01]  /*e170*/  MOV R252, R55 ;  /* 0x0000003700fc7202 */ /* 0x010fe20000000f00 */
[----:B------:R-:W-:Y:S01]  /*e180*/  IMAD.MOV.U32 R172, RZ, RZ, R52 ;  /* 0x000000ffffac7224 */ /* 0x000fe200078e0034 */
[----:B------:R-:W4:Y:S01]  /*e190*/  LDL.LU.64 R96, [R1+0xb18] ;  /* 0x000b180001607983 */ /* 0x000f220000300a00 */
[----:B------:R-:W-:Y:S01]  /*e1a0*/  MOV R173, R53 ;  /* 0x0000003500ad7202 */ /* 0x000fe20000000f00 */
[----:B------:R-:W-:Y:S01]  /*e1b0*/  IMAD.MOV.U32 R168, RZ, RZ, R50 ;  /* 0x000000ffffa87224 */ /* 0x000fe200078e0032 */
[----:B------:R-:W-:Y:S01]  /*e1c0*/  MOV R169, R51 ;  /* 0x0000003300a97202 */ /* 0x000fe20000000f00 */
[----:B------:R-:W4:Y:S01]  /*e1d0*/  LDL.LU.64 R94, [R1+0xb10] ;  /* 0x000b1000015e7983 */ /* 0x000f220000300a00 */
[----:B------:R-:W-:Y:S01]  /*e1e0*/  IMAD.MOV.U32 R174, RZ, RZ, R48 ;  /* 0x000000ffffae7224 */ /* 0x000fe200078e0030 */
[----:B------:R-:W-:Y:S01]  /*e1f0*/  MOV R175, R49 ;  /* 0x0000003100af7202 */ /* 0x000fe20000000f00 */
        /* <DEDUP_REMOVED lines=15> */
[----:B------:R-:W-:-:S02]  /*e2f0*/  MOV R18, R37 ;  /* 0x0000002500127202 */ /* 0x000fc40000000f00 */
        /* <DEDUP_REMOVED lines=25> */
[----:B-1----:R-:W4:Y:S04]  /*e490*/  LDL.LU.64 R34, [R1+0xa20] ;  /* 0x000a200001227983 */ /* 0x002f280000300a00 */
        /* <DEDUP_REMOVED lines=8> */
[-C--:B--2---:R-:W-:Y:S01]  /*e520*/  FMUL R150, R150, R0.reuse ;  /* 0x0000000096967220 */ /* 0x084fe20000400000 */
[----:B------:R-:W-:Y:S01]  /*e530*/  FMUL R151, R151, R0 ;  /* 0x0000000097977220 */ /* 0x000fe20000400000 */
[-C--:B---3--:R-:W-:Y:S01]  /*e540*/  FMUL R148, R148, R2.reuse ;  /* 0x0000000294947220 */ /* 0x088fe20000400000 */
[----:B------:R-:W-:Y:S01]  /*e550*/  FMUL R149, R149, R2 ;  /* 0x0000000295957220 */ /* 0x000fe20000400000 */
[-C--:B------:R-:W-:Y:S01]  /*e560*/  FMUL R146, R146, R0.reuse ;  /* 0x0000000092927220 */ /* 0x080fe20000400000 */
        /* <DEDUP_REMOVED lines=49> */
[-C--:B----4-:R-:W-:Y:S01]  /*e880*/  FMUL R96, R96, R2.reuse ;  /* 0x0000000260607220 */ /* 0x090fe20000400000 */
        /* <DEDUP_REMOVED lines=72> */
[----:B------:R-:W-:-:S06]  /*ed10*/  FMUL R25, R25, R2 ;  /* 0x0000000219197220 */ /* 0x000fcc0000400000 */
[----:B------:R-:W-:-:S06]  /*ed20*/  WARPGROUP.ARRIVE ;  /* 0x00000000000079c5 */ /* 0x000fcc0000000000 */
[----:B------:R-:W-:Y:S01]  /*ed30*/  HGMMA.64x256x16.F32 R24, R152, gdesc[UR4].tnspB, R24, gsb0 ;  /* 0x43e0000498187df0 */ /* 0x000fe20008000818 */
[----:B------:R-:W-:Y:S04]  /*ed40*/  STL [R1+0x584], R2 ;  /* 0x0005840201007387 */ /* 0x000fe80000100800 */
[----:B------:R-:W-:Y:S01]  /*ed50*/  STL [R1+0x588], R0 ;  /* 0x0005880001007387 */ /* 0x000fe20000100800 */
        /* <DEDUP_REMOVED lines=63> */
[----:B------:R-:W-:Y:S04]  /*f150*/  STL.64 [R1+0x7b8], R26 ;  /* 0x0007b81a01007387 */ /* 0x000fe80000100a00 */
[----:B------:R2:W-:Y:S01]  /*f160*/  STL.64 [R1+0x7b0], R24 ;  /* 0x0007b01801007387 */ /* 0x0005e20000100a00 */
[----:B-1----:R-:W-:-:S03]  /*f170*/  MOV R36, R4 ;  /* 0x0000000400247202 */ /* 0x002fc60000000f00 */
[----:B--2---:R-:W2:Y:S04]  /*f180*/  LDL.LU R24, [R1] ;  /* 0x0000000001187983 */ /* 0x004ea80000300800 */
        /* <DEDUP_REMOVED lines=8> */
[----:B------:R-:W-:-:S03]  /*f210*/  IMAD.MOV.U32 R37, RZ, RZ, R18 ;  /* 0x000000ffff257224 */ /* 0x000fc600078e0012 */
        /* <DEDUP_REMOVED lines=8> */
[----:B------:R-:W4:Y:S04]  /*f2a0*/  LDL.LU R18, [R1+0x9f0] ;  /* 0x0009f00001127983 */ /* 0x000f280000300800 */
[----:B------:R-:W4:Y:S04]  /*f2b0*/  LDL.LU R162, [R1+0x9ec] ;  /* 0x0009ec0001a27983 */ /* 0x000f280000300800 */
[----:B------:R-:W2:Y:S04]  /*f2c0*/  LDL.LU R163, [R1+0x9e8] ;  /* 0x0009e80001a37983 */ /* 0x000ea80000300800 */
[----:B------:R-:W3:Y:S04]  /*f2d0*/  LDL.LU R166, [R1+0x9e4] ;  /* 0x0009e40001a67983 */ /* 0x000ee80000300800 */
[----:B------:R-:W3:Y:S01]  /*f2e0*/  LDL.LU R167, [R1+0x9e0] ;  /* 0x0009e00001a77983 */ /* 0x000ee20000300800 */
[----:B------:R-:W-:Y:S01]  /*f2f0*/  MOV R42, R160 ;  /* 0x000000a0002a7202 */ /* 0x000fe20000000f00 */
[----:B------:R-:W-:Y:S01]  /*f300*/  IMAD.MOV.U32 R43, RZ, RZ, R161 ;  /* 0x000000ffff2b7224 */ /* 0x000fe200078e00a1 */
[----:B------:R-:W-:Y:S01]  /*f310*/  MOV R44, R164 ;  /* 0x000000a4002c7202 */ /* 0x000fe20000000f00 */
[----:B------:R-:W3:Y:S01]  /*f320*/  LDL.LU R160, [R1+0x9dc] ;  /* 0x0009dc0001a07983 */ /* 0x000ee20000300800 */
[----:B------:R-:W-:-:S03]  /*f330*/  IMAD.MOV.U32 R45, RZ, RZ, R165 ;  /* 0x000000ffff2d7224 */ /* 0x000fc600078e00a5 */
[----:B------:R-:W3:Y:S04]  /*f340*/  LDL.LU R161, [R1+0x9d8] ;  /* 0x0009d80001a17983 */ /* 0x000ee80000300800 */
[----:B------:R-:W3:Y:S04]  /*f350*/  LDL.LU R164, [R1+0x9d4] ;  /* 0x0009d40001a47983 */ /* 0x000ee80000300800 */
[----:B------:R-:W3:Y:S01]  /*f360*/  LDL.LU R165, [R1+0x9d0] ;  /* 0x0009d00001a57983 */ /* 0x000ee20000300800 */
[----:B------:R-:W-:Y:S02]  /*f370*/  MOV R54, R23 ;  /* 0x0000001700367202 */ /* 0x000fe40000000f00 */
[----:B------:R-:W4:Y:S01]  /*f380*/  LDC R23, c[0x0][0x604] ;  /* 0x00018100ff177b82 */ /* 0x000f220000000800 */
[----:B------:R-:W-:Y:S01]  /*f390*/  IADD3 R5, R3, 0x80, RZ ;  /* 0x0000008003057810 */ /* 0x000fe20007ffe0ff */
[----:B------:R-:W-:Y:S01]  /*f3a0*/  IMAD.MOV.U32 R47, RZ, RZ, R171 ;  /* 0x000000ffff2f7224 */ /* 0x000fe200078e00ab */
[----:B------:R-:W-:Y:S01]  /*f3b0*/  MOV R46, R170 ;  /* 0x000000aa002e7202 */ /* 0x000fe20000000f00 */
[----:B------:R-:W-:Y:S01]  /*f3c0*/  IMAD.MOV.U32 R49, RZ, RZ, R175 ;  /* 0x000000ffff317224 */ /* 0x000fe200078e00af */
[----:B------:R-:W-:Y:S01]  /*f3d0*/  R2UR UR6, R5 ;  /* 0x00000000050672ca */ /* 0x000fe200000e0000 */
        /* <DEDUP_REMOVED lines=102> */
[----:B------:R-:W-:Y:S01]  /*fa40*/  UMOV UR7, 0x40000040 ;  /* 0x4000004000077882 */ /* 0x000fe20000000000 */
[----:B------:R-:W3:Y:S04]  /*fa50*/  LDL.LU R170, [R1+0x9cc] ;  /* 0x0009cc0001aa7983 */ /* 0x000ee80000300800 */
[----:B------:R-:W3:Y:S04]  /*fa60*/  LDL.LU R171, [R1+0x9c8] ;  /* 0x0009c80001ab7983 */ /* 0x000ee80000300800 */
[----:B------:R-:W3:Y:S04]  /*fa70*/  LDL.LU R174, [R1+0x9c4] ;  /* 0x0009c40001ae7983 */ /* 0x000ee80000300800 */
[----:B------:R-:W3:Y:S04]  /*fa80*/  LDL.LU R175, [R1+0x9c0] ;  /* 0x0009c00001af7983 */ /* 0x000ee80000300800 */
[----:B------:R-:W3:Y:S04]  /*fa90*/  LDL.LU R168, [R1+0x9bc] ;  /* 0x0009bc0001a87983 */ /* 0x000ee80000300800 */
[----:B------:R-:W3:Y:S04]  /*faa0*/  LDL.LU R169, [R1+0x9b8] ;  /* 0x0009b80001a97983 */ /* 0x000ee80000300800 */
[----:B------:R-:W3:Y:S04]  /*fab0*/  LDL.LU R172, [R1+0x9b4] ;  /* 0x0009b40001ac7983 */ /* 0x000ee80000300800 */
[----:B------:R-:W3:Y:S01]  /*fac0*/  LDL.LU R173, [R1+0x9b0] ;  /* 0x0009b00001ad7983 */ /* 0x000ee20000300800 */
[-CC-:B----4-:R-:W-:Y:S01]  /*fad0*/  FFMA R162, R162, R23.reuse, -R18.reuse ;  /* 0x00000017a2a27223 */ /* 0x190fe20000000812 */
[-CC-:B--2---:R-:W-:Y:S01]  /*fae0*/  FFMA R163, R163, R23.reuse, -R18.reuse ;  /* 0x00000017a3a37223 */ /* 0x184fe20000000812 */
[-CC-:B---3--:R-:W-:Y:S01]  /*faf0*/  FFMA R166, R166, R23.reuse, -R18.reuse ;  /* 0x00000017a6a67223 */ /* 0x188fe20000000812 */
[----:B------:R-:W-:-:S02]  /*fb00*/  FFMA R167, R167, R23, -R18 ;  /* 0x00000017a7a77223 */ /* 0x000fc40000000812 */
[----:B------:R-:W-:Y:S02]  /*fb10*/  FSETP.GEU.AND P3, PT, R162, -126, PT ;  /* 0xc2fc0000a200780b */ /* 0x000fe40003f6e000 */
[----:B------:R-:W-:Y:S02]  /*fb20*/  FSETP.GEU.AND P4, PT, R163, -126, PT ;  /* 0xc2fc0000a300780b */ /* 0x000fe40003f8e000 */
[----:B------:R-:W-:Y:S02]  /*fb30*/  FSETP.GEU.AND P6, PT, R166, -126, PT ;  /* 0xc2fc0000a600780b */ /* 0x000fe40003fce000 */
[----:B------:R-:W-:-:S07]  /*fb40*/  FSETP.GEU.AND P5, PT, R167, -126, PT ;  /* 0xc2fc0000a700780b */ /* 0x000fce0003fae000 */
[----:B------:R-:W-:Y:S02]  /*fb50*/  @!P3 FMUL R162, R162, 0.5 ;  /* 0x3f000000a2a2b820 */ /* 0x000fe40000400000 */
[----:B------:R-:W-:Y:S02]  /*fb60*/  @!P4 FMUL R163, R163, 0.5 ;  /* 0x3f000000a3a3c820 */ /* 0x000fe40000400000 */
[----:B------:R-:W-:Y:S02]  /*fb70*/  @!P6 FMUL R166, R166, 0.5 ;  /* 0x3f000000a6a6e820 */ /* 0x000fe40000400000 */
[----:B------:R-:W-:Y:S01]  /*fb80*/  @!P5 FMUL R167, R167, 0.5 ;  /* 0x3f000000a7a7d820 */ /* 0x000fe20000400000 */
[----:B------:R-:W1:Y:S08]  /*fb90*/  MUFU.EX2 R162, R162 ;  /* 0x000000a200a27308 */ /* 0x000e700000000800 */
[----:B------:R-:W2:Y:S08]  /*fba0*/  MUFU.EX2 R163, R163 ;  /* 0x000000a300a37308 */ /* 0x000eb00000000800 */
[----:B------:R-:W3:Y:S08]  /*fbb0*/  MUFU.EX2 R166, R166 ;  /* 0x000000a600a67308 */ /* 0x000ef00000000800 */
[----:B------:R-:W4:Y:S01]  /*fbc0*/  MUFU.EX2 R167, R167 ;  /* 0x000000a700a77308 */ /* 0x000f220000000800 */
[-CC-:B------:R-:W-:Y:S01]  /*fbd0*/  FFMA R160, R160, R23.reuse, -R4.reuse ;  /* 0x00000017a0a07223 */ /* 0x180fe20000000804 */
[-CC-:B------:R-:W-:Y:S01]  /*fbe0*/  FFMA R161, R161, R23.reuse, -R4.reuse ;  /* 0x00000017a1a17223 */ /* 0x180fe20000000804 */
[-CC-:B------:R-:W-:Y:S01]  /*fbf0*/  FFMA R164, R164, R23.reuse, -R4.reuse ;  /* 0x00000017a4a47223 */ /* 0x180fe20000000804 */
[----:B------:R-:W-:Y:S01]  /*fc00*/  FFMA R165, R165, R23, -R4 ;  /* 0x00000017a5a57223 */ /* 0x000fe20000000804 */
[----:B-1----:R-:W-:Y:S01]  /*fc10*/  @!P3 FMUL R162, R162, R162 ;  /* 0x000000a2a2a2b220 */ /* 0x002fe20000400000 */
[----:B--2---:R-:W-:Y:S01]  /*fc20*/  @!P4 FMUL R163, R163, R163 ;  /* 0x000000a3a3a3c220 */ /* 0x004fe20000400000 */
[----:B------:R-:W-:Y:S01]  /*fc30*/  FSETP.GEU.AND P3, PT, R160, -126, PT ;  /* 0xc2fc0000a000780b */ /* 0x000fe20003f6e000 */
[----:B---3--:R-:W-:Y:S01]  /*fc40*/  @!P6 FMUL R166, R166, R166 ;  /* 0x000000a6a6a6e220 */ /* 0x008fe20000400000 */
[----:B------:R-:W-:-:S02]  /*fc50*/  FSETP.GEU.AND P4, PT, R161, -126, PT ;  /* 0xc2fc0000a100780b */ /* 0x000fc40003f8e000 */
[----:B------:R-:W-:Y:S01]  /*fc60*/  FSETP.GEU.AND P6, PT, R164, -126, PT ;  /* 0xc2fc0000a400780b */ /* 0x000fe20003fce000 */
[----:B----4-:R-:W-:Y:S01]  /*fc70*/  @!P5 FMUL R167, R167, R167 ;  /* 0x000000a7a7a7d220 */ /* 0x010fe20000400000 */
        /* <DEDUP_REMOVED lines=9> */
[----:B-1----:R-:W-:Y:S01]  /*fd10*/  @!P3 FMUL R160, R160, R160 ;  /* 0x000000a0a0a0b220 */ /* 0x002fe20000400000 */
[----:B--2---:R-:W-:Y:S01]  /*fd20*/  @!P4 FMUL R161, R161, R161 ;  /* 0x000000a1a1a1c220 */ /* 0x004fe20000400000 */
[----:B------:R-:W-:Y:S01]  /*fd30*/  F2FP.F16.F32.PACK_AB R153, R163, R162 ;  /* 0x000000a2a399723e */ /* 0x000fe200000000ff */
[----:B---3--:R-:W-:Y:S01]  /*fd40*/  @!P6 FMUL R164, R164, R164 ;  /* 0x000000a4a4a4e220 */ /* 0x008fe20000400000 */
[----:B------:R-:W-:-:S02]  /*fd50*/  F2FP.F16.F32.PACK_AB R155, R167, R166 ;  /* 0x000000a6a79b723e */ /* 0x000fc400000000ff */
[----:B------:R-:W-:Y:S01]  /*fd60*/  F2FP.F16.F32.PACK_AB R152, R161, R160 ;  /* 0x000000a0a198723e */ /* 0x000fe200000000ff */
[----:B----4-:R-:W-:-:S05]  /*fd70*/  @!P5 FMUL R165, R165, R165 ;  /* 0x000000a5a5a5d220 */ /* 0x010fca0000400000 */
[----:B------:R-:W-:-:S04]  /*fd80*/  F2FP.F16.F32.PACK_AB R154, R165, R164 ;  /* 0x000000a4a59a723e */ /* 0x000fc800000000ff */
[----:B------:R-:W-:-:S06]  /*fd90*/  WARPGROUP.ARRIVE ;  /* 0x00000000000079c5 */ /* 0x000fcc0000000000 */
[----:B------:R-:W-:Y:S01]  /*fda0*/  HGMMA.64x256x16.F32 R24, R152, gdesc[UR4].tnspB, R24, gsb0 ;  /* 0x43e0000498187df0 */ /* 0x000fe20008000818 */
[----:B------:R-:W-:Y:S04]  /*fdb0*/  STL [R1+0x590], R162 ;  /* 0x000590a201007387 */ /* 0x000fe80000100800 */
[----:B------:R-:W-:Y:S04]  /*fdc0*/  STL [R1+0x58c], R163 ;  /* 0x00058ca301007387 */ /* 0x000fe80000100800 */
[----:B------:R-:W-:Y:S04]  /*fdd0*/  STL [R1+0x598], R166 ;  /* 0x000598a601007387 */ /* 0x000fe80000100800 */
[----:B------:R-:W-:Y:S04]  /*fde0*/  STL [R1+0x594], R167 ;  /* 0x000594a701007387 */ /* 0x000fe80000100800 */
[----:B------:R-:W-:Y:S04]  /*fdf0*/  STL [R1+0x5a0], R160 ;  /* 0x0005a0a001007387 */ /* 0x000fe80000100800 */
[----:B------:R-:W-:Y:S04]  /*fe00*/  STL [R1+0x59c], R161 ;  /* 0x00059ca101007387 */ /* 0x000fe80000100800 */
        /* <DEDUP_REMOVED lines=131> */
[----:B------:R-:W-:-:S05]  /*10640*/  VIADD R5, R3, 0x880 ;  /* 0x0000088003057836 */ /* 0x000fca0000000000 */
[----:B------:R-:W-:Y:S01]  /*10650*/  R2UR UR6, R5 ;  /* 0x00000000050672ca */ /* 0x000fe200000e0000 */
[----:B------:R-:W-:Y:S01]  /*10660*/  UMOV UR7, 0x40000040 ;  /* 0x4000004000077882 */ /* 0x000fe20000000000 */
[----:B--2---:R-:W-:-:S11]  /*10670*/  WARPGROUP.ARRIVE ;  /* 0x00000000000079c5 */ /* 0x004fd60000000000 */
        /* <DEDUP_REMOVED lines=66> */
[----:B-1----:R-:W2:Y:S04]  /*10aa0*/  LDL.LU.64 R24, [R1] ;  /* 0x0000000001187983 */ /* 0x002ea80000300a00 */
        /* <DEDUP_REMOVED lines=63> */
[-CC-:B------:R-:W-:Y:S01]  /*10ea0*/  FFMA R170, R170, R23.reuse, -R18.reuse ;  /* 0x00000017aaaa7223 */ /* 0x180fe20000000812 */
[-CC-:B------:R-:W-:Y:S01]  /*10eb0*/  FFMA R171, R171, R23.reuse, -R18.reuse ;  /* 0x00000017abab7223 */ /* 0x180fe20000000812 */
[-CC-:B------:R-:W-:Y:S01]  /*10ec0*/  FFMA R174, R174, R23.reuse, -R18.reuse ;  /* 0x00000017aeae7223 */ /* 0x180fe20000000812 */
        /* <DEDUP_REMOVED lines=10> */
[----:B------:R-:W3:Y:S08]  /*10f70*/  MUFU.EX2 R171, R171 ;  /* 0x000000ab00ab7308 */ /* 0x000ef00000000800 */
[----:B------:R-:W4:Y:S08]  /*10f80*/  MUFU.EX2 R174, R174 ;  /* 0x000000ae00ae7308 */ /* 0x000f300000000800 */
[----:B------:R-:W4:Y:S01]  /*10f90*/  MUFU.EX2 R175, R175 ;  /* 0x000000af00af7308 */ /* 0x000f220000000800 */
[-CC-:B------:R-:W-:Y:S01]  /*10fa0*/  FFMA R168, R168, R23.reuse, -R4.reuse ;  /* 0x00000017a8a87223 */ /* 0x180fe20000000804 */
[-CC-:B------:R-:W-:Y:S01]  /*10fb0*/  FFMA R169, R169, R23.reuse, -R4.reuse ;  /* 0x00000017a9a97223 */ /* 0x180fe20000000804 */
[-CC-:B------:R-:W-:Y:S01]  /*10fc0*/  FFMA R172, R172, R23.reuse, -R4.reuse ;  /* 0x00000017acac7223 */ /* 0x180fe20000000804 */
[----:B------:R-:W-:Y:S01]  /*10fd0*/  FFMA R173, R173, R23, -R4 ;  /* 0x00000017adad7223 */ /* 0x000fe20000000804 */
[----:B-1----:R-:W-:Y:S01]  /*10fe0*/  @!P3 FMUL R170, R170, R170 ;  /* 0x000000aaaaaab220 */ /* 0x002fe20000400000 */
[----:B---3--:R-:W-:Y:S01]  /*10ff0*/  @!P4 FMUL R171, R171, R171 ;  /* 0x000000abababc220 */ /* 0x008fe20000400000 */
[----:B------:R-:W-:Y:S01]  /*11000*/  FSETP.GEU.AND P3, PT, R168, -126, PT ;  /* 0xc2fc0000a800780b */ /* 0x000fe20003f6e000 */
[----:B----4-:R-:W-:Y:S01]  /*11010*/  @!P6 FMUL R174, R174, R174 ;  /* 0x000000aeaeaee220 */ /* 0x010fe20000400000 */
[----:B------:R-:W-:-:S02]  /*11020*/  FSETP.GEU.AND P4, PT, R169, -126, PT ;  /* 0xc2fc0000a900780b */ /* 0x000fc40003f8e000 */
[----:B------:R-:W-:Y:S01]  /*11030*/  FSETP.GEU.AND P6, PT, R172, -126, PT ;  /* 0xc2fc0000ac00780b */ /* 0x000fe20003fce000 */
[----:B------:R-:W-:Y:S01]  /*11040*/  @!P5 FMUL R175, R175, R175 ;  /* 0x000000afafafd220 */ /* 0x000fe20000400000 */
        /* <DEDUP_REMOVED lines=9> */
[----:B------:R-:W-:Y:S01]  /*110e0*/  IADD3 R5, R3, 0x100, RZ ;  /* 0x0000010003057810 */ /* 0x000fe20007ffe0ff */
[----:B-1----:R-:W-:Y:S01]  /*110f0*/  @!P3 FMUL R168, R168, R168 ;  /* 0x000000a8a8a8b220 */ /* 0x002fe20000400000 */
[----:B---3--:R-:W-:-:S02]  /*11100*/  @!P4 FMUL R169, R169, R169 ;  /* 0x000000a9a9a9c220 */ /* 0x008fc40000400000 */
[----:B------:R-:W-:Y:S01]  /*11110*/  R2UR UR6, R5 ;  /* 0x00000000050672ca */ /* 0x000fe200000e0000 */
[----:B----4-:R-:W-:Y:S01]  /*11120*/  @!P6 FMUL R172, R172, R172 ;  /* 0x000000acacace220 */ /* 0x010fe20000400000 */
[----:B------:R-:W-:Y:S02]  /*11130*/  F2FP.F16.F32.PACK_AB R153, R171, R170 ;  /* 0x000000aaab99723e */ /* 0x000fe400000000ff */
[----:B------:R-:W-:Y:S01]  /*11140*/  F2FP.F16.F32.PACK_AB R155, R175, R174 ;  /* 0x000000aeaf9b723e */ /* 0x000fe200000000ff */
[----:B------:R-:W-:Y:S01]  /*11150*/  @!P5 FMUL R173, R173, R173 ;  /* 0x000000adadadd220 */ /* 0x000fe20000400000 */
[----:B------:R-:W-:-:S04]  /*11160*/  F2FP.F16.F32.PACK_AB R152, R169, R168 ;  /* 0x000000a8a998723e */ /* 0x000fc800000000ff */
[----:B------:R-:W-:Y:S01]  /*11170*/  F2FP.F16.F32.PACK_AB R154, R173, R172 ;  /* 0x000000acad9a723e */ /* 0x000fe200000000ff */
[----:B------:R-:W-:-:S03]  /*11180*/  UMOV UR7, 0x40000040 ;  /* 0x4000004000077882 */ /* 0x000fc60000000000 */
[----:B--2---:R-:W-:-:S06]  /*11190*/  WARPGROUP.ARRIVE ;  /* 0x00000000000079c5 */ /* 0x004fcc0000000000 */
[----:B------:R-:W-:Y:S03]  /*111a0*/  HGMMA.64x256x16.F32 R24, R152, gdesc[UR4].tnspB, R24, gsb0 ;  /* 0x43e0000498187df0 */ /* 0x000fe60008000818 */
[----:B------:R-:W-:Y:S02]  /*111b0*/  WARPGROUP.DEPBAR.LE gsb0, 0x0 ;  /* 0x00008000000079c5 */ /* 0x000fe40000010000 */
[----:B------:R-:W-:Y:S04]  /*111c0*/  STL.64 [R1], R24 ;  /* 0x0000001801007387 */ /* 0x000fe80000100a00 */
[----:B------:R-:W-:Y:S04]  /*111d0*/  STL.64 [R1+0x8], R26 ;  /* 0x0000081a01007387 */ /* 0x000fe80000100a00 */
[----:B------:R-:W-:Y:S04]  /*111e0*/  STL.64 [R1+0x10], R28 ;  /* 0x0000101c01007387 */ /* 0x000fe80000100a00 */
[----:B------:R-:W-:Y:S04]  /*111f0*/  STL.64 [R1+0x18], R30 ;  /* 0x0000181e01007387 */ /* 0x000fe80000100a00 */
[----:B------:R-:W-:Y:S04]  /*11200*/  STL.64 [R1+0x20], R32 ;  /* 0x0000202001007387 */ /* 0x000fe80000100a00 */
[----:B------:R-:W-:Y:S01]  /*11210*/  STL.64 [R1+0x28], R34 ;  /* 0x0000282201007387 */ /* 0x000fe20000100a00 */
[----:B------:R-:W-:-:S03]  /*11220*/  MOV R10, R150 ;  /* 0x00000096000a7202 */ /* 0x000fc60000000f00 */
[----:B------:R-:W-:Y:S01]  /*11230*/  STL.64 [R1+0x30], R36 ;  /* 0x0000302401007387 */ /* 0x000fe20000100a00 */
[----:B------:R-:W-:-:S03]  /*11240*/  MOV R6, R151 ;  /* 0x0000009700067202 */ /* 0x000fc60000000f00 */
[----:B------:R-:W-:Y:S01]  /*11250*/  STL.64 [R1+0x38], R38 ;  /* 0x0000382601007387 */ /* 0x000fe20000100a00 */
[----:B------:R-:W-:Y:S01]  /*11260*/  MOV R188, R148 ;  /* 0x0000009400bc7202 */ /* 0x000fe20000000f00 */
[----:B------:R-:W-:Y:S02]  /*11270*/  IMAD.MOV.U32 R22, RZ, RZ, R149 ;  /* 0x000000ffff167224 */ /* 0x000fe400078e0095 */
[----:B------:R-:W-:Y:S01]  /*11280*/  STL.64 [R1+0x40], R40 ;  /* 0x0000402801007387 */ /* 0x000fe20000100a00 */
[----:B------:R-:W-:Y:S01]  /*11290*/  IMAD.MOV.U32 R190, RZ, RZ, R146 ;  /* 0x000000ffffbe7224 */ /* 0x000fe200078e0092 */
[----:B------:R-:W-:Y:S02]  /*112a0*/  MOV R189, R147 ;  /* 0x0000009300bd7202 */ /* 0x000fe40000000f00 */
[----:B------:R1:W-:Y:S01]  /*112b0*/  STL.64 [R1+0x48], R42 ;  /* 0x0000482a01007387 */ /* 0x0003e20000100a00 */
[----:B------:R-:W-:-:S03]  /*112c0*/  MOV R193, R144 ;  /* 0x0000009000c17202 */ /* 0x000fc60000000f00 */
[----:B------:R-:W2:Y:S01]  /*112d0*/  LDL.LU.64 R150, [R1+0x7a8] ;  /* 0x0007a80001967983 */ /* 0x000ea20000300a00 */
[----:B------:R-:W-:Y:S01]  /*112e0*/  MOV R191, R145 ;  /* 0x0000009100bf7202 */ /* 0x000fe20000000f00 */
[----:B------:R-:W-:Y:S02]  /*112f0*/  IMAD.MOV.U32 R194, RZ, RZ, R143 ;  /* 0x000000ffffc27224 */ /* 0x000fe400078e008f */
[----:B------:R-:W2:Y:S01]  /*11300*/  LDL.LU.64 R148, [R1+0x7a0] ;  /* 0x0007a00001947983 */ /* 0x000ea20000300a00 */
[----:B------:R-:W-:Y:S01]  /*11310*/  MOV R250, R142 ;  /* 0x0000008e00fa7202 */ /* 0x000fe20000000f00 */
[----:B------:R-:W-:Y:S02]  /*11320*/  IMAD.MOV.U32 R7, RZ, RZ, R140 ;  /* 0x000000ffff077224 */ /* 0x000fe400078e008c */
[----:B------:R-:W2:Y:S01]  /*11330*/  LDL.LU.64 R146, [R1+0x798] ;  /* 0x0007980001927983 */ /* 0x000ea20000300a00 */
[----:B------:R-:W-:-:S03]  /*11340*/  MOV R23, R141 ;  /* 0x0000008d00177202 */ /* 0x000fc60000000f00 */
[----:B------:R-:W2:Y:S01]  /*11350*/  LDL.LU.64 R144, [R1+0x790] ;  /* 0x0007900001907983 */ /* 0x000ea20000300a00 */
[----:B------:R-:W-:Y:S01]  /*11360*/  MOV R9, R138 ;  /* 0x0000008a00097202 */ /* 0x000fe20000000f00 */
[----:B------:R-:W-:Y:S01]  /*11370*/  IMAD.MOV.U32 R12, RZ, RZ, R137 ;  /* 0x000000ffff0c7224 */ /* 0x000fe200078e0089 */
[----:B------:R-:W-:Y:S01]  /*11380*/  MOV R8, R139 ;  /* 0x0000008b00087202 */ /* 0x000fe20000000f00 */
        /* <DEDUP_REMOVED lines=140> */
[----:B------:R-:W2:Y:S04]  /*11c50*/  LDL.LU.64 R48, [R1+0x610] ;  /* 0x0006100001307983 */ /* 0x000ea80000300a00 */
[----:B------:R-:W2:Y:S04]  /*11c60*/  LDL.LU.64 R46, [R1+0x608] ;  /* 0x00060800012e7983 */ /* 0x000ea80000300a00 */
[----:B------:R-:W2:Y:S04]  /*11c70*/  LDL.LU.64 R44, [R1+0x600] ;  /* 0x00060000012c7983 */ /* 0x000ea80000300a00 */
        /* <DEDUP_REMOVED lines=98> */
[----:B------:R-:W-:-:S03]  /*122a0*/  MOV R45, R165 ;  /* 0x000000a5002d7202 */ /* 0x000fc60000000f00 */
[----:B------:R-:W2:Y:S01]  /*122b0*/  LDL.LU R41, [R1+0x44] ;  /* 0x0000440001297983 */ /* 0x000ea20000300800 */
[----:B------:R-:W-:-:S03]  /*122c0*/  IMAD.MOV.U32 R46, RZ, RZ, R160 ;  /* 0x000000ffff2e7224 */ /* 0x000fc600078e00a0 */
[----:B------:R-:W2:Y:S01]  /*122d0*/  LDL.LU R42, [R1+0x48] ;  /* 0x00004800012a7983 */ /* 0x000ea20000300800 */
[----:B------:R-:W-:-:S03]  /*122e0*/  MOV R47, R161 ;  /* 0x000000a1002f7202 */ /* 0x000fc60000000f00 */
[----:B------:R-:W2:Y:S01]  /*122f0*/  LDL.LU R43, [R1+0x4c] ;  /* 0x00004c00012b7983 */ /* 0x000ea20000300800 */
[----:B------:R-:W-:-:S03]  /*12300*/  MOV R48, R166 ;  /* 0x000000a600307202 */ /* 0x000fc60000000f00 */
[----:B------:R-:W3:Y:S01]  /*12310*/  LDL.LU R164, [R1+0x5a8] ;  /* 0x0005a80001a47983 */ /* 0x000ee20000300800 */
[----:B------:R-:W-:-:S03]  /*12320*/  IMAD.MOV.U32 R49, RZ, RZ, R167 ;  /* 0x000000ffff317224 */ /* 0x000fc600078e00a7 */
[----:B------:R-:W4:Y:S01]  /*12330*/  LDL.LU R165, [R1+0x5a4] ;  /* 0x0005a40001a57983 */ /* 0x000f220000300800 */
[----:B------:R-:W-:-:S03]  /*12340*/  MOV R50, R162 ;  /* 0x000000a200327202 */ /* 0x000fc60000000f00 */
[----:B------:R-:W3:Y:S01]  /*12350*/  LDL.LU R160, [R1+0x5a0] ;  /* 0x0005a00001a07983 */ /* 0x000ee20000300800 */
[----:B------:R-:W-:-:S03]  /*12360*/  MOV R51, R163 ;  /* 0x000000a300337202 */ /* 0x000fc60000000f00 */
[----:B------:R-:W4:Y:S01]  /*12370*/  LDL.LU R161, [R1+0x59c] ;  /* 0x00059c0001a17983 */ /* 0x000f220000300800 */
[----:B------:R-:W-:-:S03]  /*12380*/  IMAD.MOV.U32 R52, RZ, RZ, R0 ;  /* 0x000000ffff347224 */ /* 0x000fc600078e0000 */
[----:B------:R-:W4:Y:S01]  /*12390*/  LDL.LU R166, [R1+0x598] ;  /* 0x0005980001a67983 */ /* 0x000f220000300800 */
[----:B------:R-:W-:-:S03]  /*123a0*/  MOV R53, R2 ;  /* 0x0000000200357202 */ /* 0x000fc60000000f00 */
[----:B------:R-:W4:Y:S01]  /*123b0*/  LDL.LU R167, [R1+0x594] ;  /* 0x0005940001a77983 */ /* 0x000f220000300800 */
        /* <DEDUP_REMOVED lines=11> */
[----:B------:R1:W5:Y:S01]  /*12470*/  LDL.LU R252, [R1+0x57c] ;  /* 0x00057c0001fc7983 */ /* 0x0003620000300800 */
[----:B------:R-:W-:-:S03]  /*12480*/  MOV R60, R158 ;  /* 0x0000009e003c7202 */ /* 0x000fc60000000f00 */
[----:B------:R-:W4:Y:S01]  /*12490*/  LDL.LU R156, [R1+0x578] ;  /* 0x00057800019c7983 */ /* 0x000f220000300800 */
[----:B------:R-:W-:-:S03]  /*124a0*/  IMAD.MOV.U32 R61, RZ, RZ, R159 ;  /* 0x000000ffff3d7224 */ /* 0x000fc600078e009f */
[----:B------:R-:W4:Y:S01]  /*124b0*/  LDL.LU R157, [R1+0x574] ;  /* 0x00057400019d7983 */ /* 0x000f220000300800 */
[----:B------:R-:W-:-:S03]  /*124c0*/  MOV R62, R17 ;  /* 0x00000011003e7202 */ /* 0x000fc60000000f00 */
[----:B------:R-:W4:Y:S01]  /*124d0*/  LDL.LU R15, [R1+0x570] ;  /* 0x00057000010f7983 */ /* 0x000f220000300800 */
        /* <DEDUP_REMOVED lines=11> */
[----:B------:R-:W2:Y:S01]  /*12590*/  LDL.LU R176, [R1+0x558] ;  /* 0x0005580001b07983 */ /* 0x000ea20000300800 */
[----:B------:R-:W-:-:S03]  /*125a0*/  MOV R69, R179 ;  /* 0x000000b300457202 */ /* 0x000fc60000000f00 */
[----:B------:R-:W3:Y:S01]  /*125b0*/  LDL.LU R177, [R1+0x554] ;  /* 0x0005540001b17983 */ /* 0x000ee20000300800 */
[----:B------:R-:W-:-:S03]  /*125c0*/  IMAD.MOV.U32 R70, RZ, RZ, R182 ;  /* 0x000000ffff467224 */ /* 0x000fc600078e00b6 */
[----:B------:R-:W4:Y:S01]  /*125d0*/  LDL.LU R180, [R1+0x550] ;  /* 0x0005500001b47983 */ /* 0x000f220000300800 */
[----:B------:R-:W-:-:S03]  /*125e0*/  MOV R71, R183 ;  /* 0x000000b700477202 */ /* 0x000fc60000000f00 */
[----:B------:R-:W4:Y:S04]  /*125f0*/  LDL.LU R181, [R1+0x54c] ;  /* 0x00054c0001b57983 */ /* 0x000f280000300800 */
[----:B------:R-:W2:Y:S04]  /*12600*/  LDL.LU R178, [R1+0x548] ;  /* 0x0005480001b27983 */ /* 0x000ea80000300800 */
[----:B------:R-:W3:Y:S04]  /*12610*/  LDL.LU R179, [R1+0x544] ;  /* 0x0005440001b37983 */ /* 0x000ee80000300800 */
[----:B------:R-:W4:Y:S04]  /*12620*/  LDL.LU R182, [R1+0x540] ;  /* 0x0005400001b67983 */ /* 0x000f280000300800 */
[----:B------:R-:W4:Y:S01]  /*12630*/  LDL.LU R183, [R1+0x53c] ;  /* 0x00053c0001b77983 */ /* 0x000f220000300800 */
[----:B------:R-:W-:-:S02]  /*12640*/  MOV R141, R23 ;  /* 0x00000017008d7202 */ /* 0x000fc40000000f00 */
[----:B------:R-:W2:Y:S01]  /*12650*/  LDC R23, c[0x0][0x604] ;  /* 0x00018100ff177b82 */ /* 0x000ea20000000800 */
        /* <DEDUP_REMOVED lines=56> */
[----:B------:R-:W-:Y:S01]  /*129e0*/  MOV R113, R213 ;  /* 0x000000d500717202 */ /* 0x000fe20000000f00 */
[----:B------:R-:W4:Y:S01]  /*129f0*/  LDL.LU R196, [R1+0x538] ;  /* 0x0005380001c47983 */ /* 0x000f220000300800 */
[----:B------:R-:W-:-:S02]  /*12a00*/  MOV R114, R212 ;  /* 0x000000d400727202 */ /* 0x000fc40000000f00 */
[----:B------:R-:W-:Y:S01]  /*12a10*/  MOV R116, R210 ;  /* 0x000000d200747202 */ /* 0x000fe20000000f00 */
[----:B------:R-:W4:Y:S01]  /*12a20*/  LDL.LU R195, [R1+0x534] ;  /* 0x0005340001c37983 */ /* 0x000f220000300800 */
[----:B------:R-:W-:Y:S02]  /*12a30*/  MOV R117, R209 ;  /* 0x000000d100757202 */ /* 0x000fe40000000f00 */
[----:B------:R-:W-:Y:S01]  /*12a40*/  MOV R119, R207 ;  /* 0x000000cf00777202 */ /* 0x000fe20000000f00 */
[----:B------:R-:W4:Y:S01]  /*12a50*/  LDL.LU R185, [R1+0x530] ;  /* 0x0005300001b97983 */ /* 0x000f220000300800 */
[----:B------:R-:W-:Y:S02]  /*12a60*/  MOV R120, R206 ;  /* 0x000000ce00787202 */ /* 0x000fe40000000f00 */
[----:B------:R-:W-:Y:S01]  /*12a70*/  MOV R122, R204 ;  /* 0x000000cc007a7202 */ /* 0x000fe20000000f00 */
[----:B------:R-:W4:Y:S01]  /*12a80*/  LDL.LU R21, [R1+0x52c] ;  /* 0x00052c0001157983 */ /* 0x000f220000300800 */
[----:B------:R-:W-:-:S02]  /*12a90*/  MOV R123, R203 ;  /* 0x000000cb007b7202 */ /* 0x000fc40000000f00 */
[----:B------:R-:W-:Y:S01]  /*12aa0*/  MOV R125, R201 ;  /* 0x000000c9007d7202 */ /* 0x000fe20000000f00 */
[----:B------:R1:W5:Y:S01]  /*12ab0*/  LDL.LU R251, [R1+0x528] ;  /* 0x0005280001fb7983 */ /* 0x0003620000300800 */
[----:B------:R-:W-:Y:S02]  /*12ac0*/  MOV R126, R200 ;  /* 0x000000c8007e7202 */ /* 0x000fe40000000f00 */
[----:B------:R-:W-:Y:S01]  /*12ad0*/  MOV R128, R198 ;  /* 0x000000c600807202 */ /* 0x000fe20000000f00 */
[----:B------:R1:W5:Y:S01]  /*12ae0*/  LDL.LU R249, [R1+0x524] ;  /* 0x0005240001f97983 */ /* 0x0003620000300800 */
[----:B------:R-:W-:Y:S02]  /*12af0*/  MOV R129, R197 ;  /* 0x000000c500817202 */ /* 0x000fe40000000f00 */
[----:B------:R-:W-:Y:S01]  /*12b00*/  MOV R131, R187 ;  /* 0x000000bb00837202 */ /* 0x000fe20000000f00 */
[----:B------:R1:W5:Y:S01]  /*12b10*/  LDL.LU R248, [R1+0x520] ;  /* 0x0005200001f87983 */ /* 0x0003620000300800 */
        /* <DEDUP_REMOVED lines=15> */
[----:B------:R-:W-:-:S03]  /*12c10*/  MOV R149, R22 ;  /* 0x0000001600957202 */ /* 0x000fc60000000f00 */
        /* <DEDUP_REMOVED lines=41> */
[-CC-:B--2---:R-:W-:Y:S01]  /*12eb0*/  FFMA R178, R178, R23.reuse, -R18.reuse ;  /* 0x00000017b2b27223 */ /* 0x184fe20000000812 */
[-CC-:B---3--:R-:W-:Y:S01]  /*12ec0*/  FFMA R179, R179, R23.reuse, -R18.reuse ;  /* 0x00000017b3b37223 */ /* 0x188fe20000000812 */
[-CC-:B----4-:R-:W-:Y:S01]  /*12ed0*/  FFMA R182, R182, R23.reuse, -R18.reuse ;  /* 0x00000017b6b67223 */ /* 0x190fe20000000812 */
[----:B------:R-:W-:-:S02]  /*12ee0*/  FFMA R183, R183, R23, -R18 ;  /* 0x00000017b7b77223 */ /* 0x000fc40000000812 */
[----:B------:R-:W-:Y:S01]  /*12ef0*/  FSETP.GEU.AND P3, PT, R178, -126, PT ;  /* 0xc2fc0000b200780b */ /* 0x000fe20003f6e000 */
[-CC-:B------:R-:W-:Y:S01]  /*12f00*/  FFMA R10, R176, R23.reuse, -R4.reuse ;  /* 0x00000017b00a7223 */ /* 0x180fe20000000804 */
[----:B------:R-:W-:Y:S01]  /*12f10*/  FSETP.GEU.AND P4, PT, R179, -126, PT ;  /* 0xc2fc0000b300780b */ /* 0x000fe20003f8e000 */
[-CC-:B------:R-:W-:Y:S01]  /*12f20*/  FFMA R6, R177, R23.reuse, -R4.reuse ;  /* 0x00000017b1067223 */ /* 0x180fe20000000804 */
[----:B------:R-:W-:Y:S01]  /*12f30*/  FSETP.GEU.AND P6, PT, R182, -126, PT ;  /* 0xc2fc0000b600780b */ /* 0x000fe20003fce000 */
[----:B------:R-:W-:Y:S01]  /*12f40*/  FFMA R5, R180, R23, -R4 ;  /* 0x00000017b4057223 */ /* 0x000fe20000000804 */
[----:B------:R-:W-:Y:S01]  /*12f50*/  FSETP.GEU.AND P5, PT, R183, -126, PT ;  /* 0xc2fc0000b700780b */ /* 0x000fe20003fae000 */
[----:B------:R1:W5:Y:S06]  /*12f60*/  LDL.LU R201, [R1+0x464] ;  /* 0x0004640001c97983 */ /* 0x00036c0000300800 */
[----:B------:R-:W-:-:S02]  /*12f70*/  @!P3 FMUL R178, R178, 0.5 ;  /* 0x3f000000b2b2b820 */ /* 0x000fc40000400000 */
[----:B------:R-:W-:Y:S02]  /*12f80*/  @!P4 FMUL R179, R179, 0.5 ;  /* 0x3f000000b3b3c820 */ /* 0x000fe40000400000 */
[----:B------:R-:W-:Y:S01]  /*12f90*/  @!P6 FMUL R182, R182, 0.5 ;  /* 0x3f000000b6b6e820 */ /* 0x000fe20000400000 */
[----:B------:R-:W-:Y:S01]  /*12fa0*/  FFMA R4, R181, R23, -R4 ;  /* 0x00000017b5047223 */ /* 0x000fe20000000804 */
[----:B------:R-:W-:Y:S01]  /*12fb0*/  @!P5 FMUL R183, R183, 0.5 ;  /* 0x3f000000b7b7d820 */ /* 0x000fe20000400000 */
[----:B------:R-:W2:Y:S01]  /*12fc0*/  MUFU.EX2 R178, R178 ;  /* 0x000000b200b27308 */ /* 0x000ea20000000800 */
[----:B------:R-:W-:Y:S01]  /*12fd0*/  IADD3 R18, R3, 0x180, RZ ;  /* 0x0000018003127810 */ /* 0x000fe20007ffe0ff */
[----:B------:R1:W5:Y:S06]  /*12fe0*/  LDL.LU R200, [R1+0x460] ;  /* 0x0004600001c87983 */ /* 0x00036c0000300800 */
[----:B------:R-:W3:Y:S08]  /*12ff0*/  MUFU.EX2 R179, R179 ;  /* 0x000000b300b37308 */ /* 0x000ef00000000800 */
[----:B------:R-:W4:Y:S08]  /*13000*/  MUFU.EX2 R182, R182 ;  /* 0x000000b600b67308 */ /* 0x000f300000000800 */
[----:B------:R-:W1:Y:S01]  /*13010*/  MUFU.EX2 R183, R183 ;  /* 0x000000b700b77308 */ /* 0x000e620000000800 */
[----:B--2---:R-:W-:Y:S01]  /*13020*/  @!P3 FMUL R178, R178, R178 ;  /* 0x000000b2b2b2b220 */ /* 0x004fe20000400000 */
[----:B---3--:R-:W-:Y:S01]  /*13030*/  @!P4 FMUL R179, R179, R179 ;  /* 0x000000b3b3b3c220 */ /* 0x008fe20000400000 */
[----:B------:R-:W-:Y:S01]  /*13040*/  FSETP.GEU.AND P3, PT, R10, -126, PT ;  /* 0xc2fc00000a00780b */ /* 0x000fe20003f6e000 */
[----:B------:R2:W5:Y:S01]  /*13050*/  LDL.LU R199, [R1+0x45c] ;  /* 0x00045c0001c77983 */ /* 0x0005620000300800 */
[----:B------:R-:W-:Y:S01]  /*13060*/  FSETP.GEU.AND P4, PT, R6, -126, PT ;  /* 0xc2fc00000600780b */ /* 0x000fe20003f8e000 */
[----:B----4-:R-:W-:Y:S01]  /*13070*/  @!P6 FMUL R182, R182, R182 ;  /* 0x000000b6b6b6e220 */ /* 0x010fe20000400000 */
[----:B------:R-:W-:Y:S01]  /*13080*/  FSETP.GEU.AND P6, PT, R4, -126, PT ;  /* 0xc2fc00000400780b */ /* 0x000fe20003fce000 */
[----:B------:R2:W5:Y:S01]  /*13090*/  LDL.LU R198, [R1+0x458] ;  /* 0x0004580001c67983 */ /* 0x0005620000300800 */
[----:B-1----:R-:W-:Y:S01]  /*130a0*/  @!P5 FMUL R183, R183, R183 ;  /* 0x000000b7b7b7d220 */ /* 0x002fe20000400000 */
[----:B------:R-:W-:-:S06]  /*130b0*/  FSETP.GEU.AND P5, PT, R5, -126, PT ;  /* 0xc2fc00000500780b */ /* 0x000fcc0003fae000 */
[----:B------:R-:W-:Y:S02]  /*130c0*/  @!P3 FMUL R10, R10, 0.5 ;  /* 0x3f0000000a0ab820 */ /* 0x000fe40000400000 */
[----:B------:R-:W-:Y:S01]  /*130d0*/  @!P4 FMUL R6, R6, 0.5 ;  /* 0x3f0000000606c820 */ /* 0x000fe20000400000 */
[----:B------:R-:W-:Y:S01]  /*130e0*/  R2UR UR6, R18 ;  /* 0x00000000120672ca */ /* 0x000fe200000e0000 */
[----:B------:R2:W5:Y:S01]  /*130f0*/  LDL.LU R197, [R1+0x454] ;  /* 0x0004540001c57983 */ /* 0x0005620000300800 */
[----:B------:R-:W-:Y:S01]  /*13100*/  @!P6 FMUL R4, R4, 0.5 ;  /* 0x3f0000000404e820 */ /* 0x000fe20000400000 */
[----:B------:R-:W1:Y:S01]  /*13110*/  MUFU.EX2 R10, R10 ;  /* 0x0000000a000a7308 */ /* 0x000e620000000800 */
[----:B------:R-:W-:Y:S01]  /*13120*/  F2FP.F16.F32.PACK_AB R153, R179, R178 ;  /* 0x000000b2b399723e */ /* 0x000fe200000000ff */
[----:B------:R2:W5:Y:S01]  /*13130*/  LDL.LU R192, [R1+0x450] ;  /* 0x0004500001c07983 */ /* 0x0005620000300800 */
[----:B------:R-:W-:Y:S01]  /*13140*/  @!P5 FMUL R5, R5, 0.5 ;  /* 0x3f0000000505d820 */ /* 0x000fe20000400000 */
[----:B------:R-:W-:-:S04]  /*13150*/  F2FP.F16.F32.PACK_AB R155, R183, R182 ;  /* 0x000000b6b79b723e */ /* 0x000fc800000000ff */
[----:B------:R-:W3:Y:S02]  /*13160*/  MUFU.EX2 R6, R6 ;  /* 0x0000000600067308 */ /* 0x000ee40000000800 */
[----:B------:R-:W-:Y:S01]  /*13170*/  UMOV UR10, UR6 ;  /* 0x00000006000a7c82 */ /* 0x000fe20008000000 */
[----:B------:R2:W5:Y:S04]  /*13180*/  LDL.LU R187, [R1+0x44c] ;  /* 0x00044c0001bb7983 */ /* 0x0005680000300800 */
[----:B------:R2:W5:Y:S01]  /*13190*/  LDL.LU R186, [R1+0x448] ;  /* 0x0004480001ba7983 */ /* 0x0005620000300800 */
[----:B------:R-:W4:Y:S01]  /*131a0*/  MUFU.EX2 R4, R4 ;  /* 0x0000000400047308 */ /* 0x000f220000000800 */
[----:B-1----:R-:W-:Y:S02]  /*131b0*/  @!P3 FMUL R10, R10, R10 ;  /* 0x0000000a0a0ab220 */ /* 0x002fe40000400000 */
[----:B------:R2:W5:Y:S04]  /*131c0*/  LDL.LU R184, [R1+0x444] ;  /* 0x0004440001b87983 */ /* 0x0005680000300800 */
[----:B------:R2:W5:Y:S01]  /*131d0*/  LDL.LU R20, [R1+0x440] ;  /* 0x0004400001147983 */ /* 0x0005620000300800 */
[----:B------:R-:W1:Y:S01]  /*131e0*/  MUFU.EX2 R5, R5 ;  /* 0x0000000500057308 */ /* 0x000e620000000800 */
[----:B---3--:R-:W-:-:S02]  /*131f0*/  @!P4 FMUL R6, R6, R6 ;  /* 0x000000060606c220 */ /* 0x008fc40000400000 */
[----:B------:R2:W5:Y:S01]  /*13200*/  LDL.LU R14, [R1+0x43c] ;  /* 0x00043c00010e7983 */ /* 0x0005620000300800 */
[----:B----4-:R-:W-:Y:S02]  /*13210*/  @!P6 FMUL R4, R4, R4 ;  /* 0x000000040404e220 */ /* 0x010fe40000400000 */
[----:B------:R-:W-:Y:S01]  /*13220*/  F2FP.F16.F32.PACK_AB R152, R6, R10 ;  /* 0x0000000a0698723e */ /* 0x000fe200000000ff */
[----:B------:R2:W5:Y:S04]  /*13230*/  LDL.LU R13, [R1+0x438] ;  /* 0x00043800010d7983 */ /* 0x0005680000300800 */
[----:B------:R2:W5:Y:S01]  /*13240*/  LDL.LU R12, [R1+0x434] ;  /* 0x00043400010c7983 */ /* 0x0005620000300800 */
[----:B-1----:R-:W-:-:S03]  /*13250*/  @!P5 FMUL R5, R5, R5 ;  /* 0x000000050505d220 */ /* 0x002fc60000400000 */
[----:B------:R2:W5:Y:S02]  /*13260*/  LDL.LU R9, [R1+0x430] ;  /* 0x0004300001097983 */ /* 0x0005640000300800 */
[----:B------:R-:W-:Y:S02]  /*13270*/  F2FP.F16.F32.PACK_AB R154, R4, R5 ;  /* 0x00000005049a723e */ /* 0x000fe400000000ff */
        /* <DEDUP_REMOVED lines=69> */
[----:B-1----:R-:W3:Y:S04]  /*136d0*/  LDL.LU.64 R150, [R1+0x420] ;  /* 0x0004200001967983 */ /* 0x002ee80000300a00 */
[----:B------:R-:W3:Y:S04]  /*136e0*/  LDL.LU.64 R148, [R1+0x418] ;  /* 0x0004180001947983 */ /* 0x000ee80000300a00 */
        /* <DEDUP_REMOVED lines=61> */
[----:B------:R-:W3:Y:S01]  /*13ac0*/  LDL.LU.64 R24, [R1+0x228] ;  /* 0x0002280001187983 */ /* 0x000ee20000300a00 */
[----:B------:R-:W-:-:S04]  /*13ad0*/  IADD3 R3, R3, 0x980, RZ ;  /* 0x0000098003037810 */ /* 0x000fc80007ffe0ff */
[----:B------:R-:W-:-:S13]  /*13ae0*/  R2UR UR7, R3 ;  /* 0x00000000030772ca */ /* 0x000fda00000e0000 */
[----:B------:R-:W-:Y:S01]  /*13af0*/  UMOV UR6, UR7 ;  /* 0x0000000700067c82 */ /* 0x000fe20008000000 */
[----:B------:R-:W-:Y:S01]  /*13b00*/  UMOV UR7, 0x40000040 ;  /* 0x4000004000077882 */ /* 0x000fe20000000000 */
[----:B------:R-:W-:Y:S01]  /*13b10*/  FFMA R0, R0, R196, R17 ;  /* 0x000000c400007223 */ /* 0x000fe20000000011 */
[----:B------:R-:W-:-:S03]  /*13b20*/  FFMA R2, R2, R195, R15 ;  /* 0x000000c302027223 */ /* 0x000fc6000000000f */
[----:B------:R-:W-:Y:S01]  /*13b30*/  FADD R0, R0, R16 ;  /* 0x0000001000007221 */ /* 0x000fe20000000000 */
[----:B------:R-:W-:Y:S01]  /*13b40*/  FADD R11, R2, R11 ;  /* 0x0000000b020b7221 */ /* 0x000fe20000000000 */
[----:B------:R-:W1:Y:S02]  /*13b50*/  S2R R18, SR_CgaCtaId ;  /* 0x0000000000127919 */ /* 0x000e640000008800 */
[----:B------:R-:W-:Y:S01]  /*13b60*/  FADD R158, R0, R158 ;  /* 0x0000009e009e7221 */ /* 0x000fe20000000000 */
[----:B------:R-:W-:-:S03]  /*13b70*/  FADD R156, R11, R156 ;  /* 0x0000009c0b9c7221 */ /* 0x000fc60000000000 */
        /* <DEDUP_REMOVED lines=11> */
[----:B------:R-:W-:Y:S01]  /*13c30*/  FADD R168, R165, R168 ;  /* 0x000000a8a5a87221 */ /* 0x000fe20000000000 */
[----:B------:R-:W-:Y:S01]  /*13c40*/  VIADD R0, R185, 0x1 ;  /* 0x00000001b9007836 */ /* 0x000fe20000000000 */
[----:B------:R-:W-:Y:S01]  /*13c50*/  MOV R3, 0x400 ;  /* 0x0000040000037802 */ /* 0x000fe20000000f00 */
[----:B------:R-:W-:Y:S01]  /*13c60*/  FADD R171, R170, R171 ;  /* 0x000000abaaab7221 */ /* 0x000fe20000000000 */
[----:B------:R-:W-:Y:S02]  /*13c70*/  FADD R169, R168, R169 ;  /* 0x000000a9a8a97221 */ /* 0x000fe40000000000 */
[----:B------:R-:W-:Y:S01]  /*13c80*/  ISETP.NE.AND P3, PT, R0, 0x4, PT ;  /* 0x000000040000780c */ /* 0x000fe20003f65270 */
[----:B------:R-:W-:Y:S01]  /*13c90*/  FADD R174, R171, R174 ;  /* 0x000000aeabae7221 */ /* 0x000fe20000000000 */
[----:B------:R-:W-:Y:S01]  /*13ca0*/  FADD R172, R169, R172 ;  /* 0x000000aca9ac7221 */ /* 0x000fe20000000000 */
[----:B-1----:R-:W-:-:S02]  /*13cb0*/  LEA R3, R18, R3, 0x18 ;  /* 0x0000000312037211 */ /* 0x002fc400078ec0ff */
[----:B------:R-:W-:Y:S01]  /*13cc0*/  FADD R175, R174, R175 ;  /* 0x000000afaeaf7221 */ /* 0x000fe20000000000 */
[----:B------:R-:W-:Y:S01]  /*13cd0*/  FADD R173, R172, R173 ;  /* 0x000000adacad7221 */ /* 0x000fe20000000000 */
[----:B------:R-:W-:Y:S02]  /*13ce0*/  IADD3 R3, R3, 0x50020, RZ ;  /* 0x0005002003037810 */ /* 0x000fe40007ffe0ff */
[----:B------:R-:W-:Y:S01]  /*13cf0*/  SEL R0, R0, RZ, P3 ;  /* 0x000000ff00007207 */ /* 0x000fe20001800000 */
[----:B------:R-:W-:Y:S02]  /*13d00*/  VIADD R19, R19, 0x1 ;  /* 0x0000000113137836 */ /* 0x000fe40000000000 */
[----:B------:R-:W-:Y:S01]  /*13d10*/  FADD R178, R175, R178 ;  /* 0x000000b2afb27221 */ /* 0x000fe20000000000 */
[----:B------:R-:W-:Y:S01]  /*13d20*/  FADD R10, R173, R10 ;  /* 0x0000000aad0a7221 */ /* 0x000fe20000000000 */
[----:B------:R-:W-:Y:S02]  /*13d30*/  LEA R2, R0, R3, 0x3 ;  /* 0x0000000300027211 */ /* 0x000fe400078e18ff */
[----:B------:R-:W-:Y:S01]  /*13d40*/  FADD R179, R178, R179 ;  /* 0x000000b3b2b37221 */ /* 0x000fe20000000000 */
[----:B------:R-:W-:Y:S01]  /*13d50*/  ISETP.NE.AND P4, PT, R19, 0x4, PT ;  /* 0x000000041300780c */ /* 0x000fe20003f85270 */
[----:B------:R-:W-:Y:S01]  /*13d60*/  FADD R6, R10, R6 ;  /* 0x000000060a067221 */ /* 0x000fe20000000000 */
[----:B------:R-:W-:-:S02]  /*13d70*/  IADD3 R0, R0, 0x1, RZ ;  /* 0x0000000100007810 */ /* 0x000fc40007ffe0ff */
[----:B------:R-:W-:Y:S01]  /*13d80*/  PRMT R2, RZ, 0x654, R2 ;  /* 0x00000654ff027816 */ /* 0x000fe20000000002 */
[----:B------:R-:W-:Y:S01]  /*13d90*/  FADD R182, R179, R182 ;  /* 0x000000b6b3b67221 */ /* 0x000fe20000000000 */
[----:B------:R-:W-:Y:S01]  /*13da0*/  SEL R10, RZ, 0x1, P4 ;  /* 0x00000001ff0a7807 */ /* 0x000fe20002000000 */
[----:B------:R-:W-:Y:S01]  /*13db0*/  FADD R5, R6, R5 ;  /* 0x0000000506057221 */ /* 0x000fe20000000000 */
[----:B------:R-:W-:Y:S01]  /*13dc0*/  ISETP.NE.AND P3, PT, R0, 0x4, PT ;  /* 0x000000040000780c */ /* 0x000fe20003f65270 */
[----:B------:R-:W-:Y:S01]  /*13dd0*/  FADD R196, R182, R183 ;  /* 0x000000b7b6c47221 */ /* 0x000fe20000000000 */
[----:B------:R-:W-:Y:S01]  /*13de0*/  LOP3.LUT R10, R21, R10, RZ, 0x3c, !PT ;  /* 0x0000000a150a7212 */ /* 0x000fe200078e3cff */
[----:B------:R-:W-:Y:S01]  /*13df0*/  FADD R195, R5, R4 ;  /* 0x0000000405c37221 */ /* 0x000fe20000000000 */
[----:B------:R-:W-:Y:S02]  /*13e00*/  SEL R6, R19, RZ, P4 ;  /* 0x000000ff13067207 */ /* 0x000fe40002000000 */
[----:B------:R-:W-:Y:S01]  /*13e10*/  SEL R185, R0, RZ, P3 ;  /* 0x000000ff00b97207 */ /* 0x000fe20001800000 */
[----:B---3--:R-:W-:-:S06]  /*13e20*/  WARPGROUP.ARRIVE ;  /* 0x00000000000079c5 */ /* 0x008fcc0000000000 */
[----:B------:R-:W-:Y:S03]  /*13e30*/  HGMMA.64x256x16.F32 R24, R152, gdesc[UR4].tnspB, R24, gsb0 ;  /* 0x43e0000498187df0 */ /* 0x000fe60008000818 */
[----:B------:R-:W-:Y:S02]  /*13e40*/  WARPGROUP.DEPBAR.LE gsb0, 0x0 ;  /* 0x00008000000079c5 */ /* 0x000fe40000010000 */
[----:B------:R2:W-:Y:S01]  /*13e50*/  SYNCS.ARRIVE.TRANS64.RED.A1T0 RZ, [R2+URZ], RZ ;  /* 0x000000ff02ff79a7 */ /* 0x0005e2000810043f */
[----:B------:R-:W-:Y:S05]  /*13e60*/  @P1 BRA `(.L_x_31) ;  /* 0x0000000400301947 */ /* 0x000fea0003800000 */
[----:B-----5:R-:W-:Y:S01]  /*13e70*/  ISETP.LT.OR P1, PT, R9, 0x1, !P0 ;  /* 0x000000010900780c */ /* 0x020fe20004721670 */
[----:B------:R-:W-:-:S12]  /*13e80*/  BSSY B0, `(.L_x_32) ;  /* 0x0000049000007945 */ /* 0x000fd80003800000 */
[----:B------:R-:W-:Y:S05]  /*13e90*/  @P1 BRA `(.L_x_33) ;  /* 0x00000004001c1947 */ /* 0x000fea0003800000 */
[----:B------:R-:W1:Y:S01]  /*13ea0*/  S2R R18, SR_CgaCtaId ;  /* 0x0000000000127919 */ /* 0x000e620000008800 */
[----:B------:R-:W-:Y:S02]  /*13eb0*/  MOV R3, 0x400 ;  /* 0x0000040000037802 */ /* 0x000fe40000000f00 */
[----:B--2---:R-:W-:Y:S02]  /*13ec0*/  SHF.L.U32 R2, R12, 0x1f, RZ ;  /* 0x0000001f0c027819 */ /* 0x004fe400000006ff */
[----:B------:R-:W-:Y:S02]  /*13ed0*/  ISETP.NE.AND P3, PT, R192, RZ, PT ;  /* 0x000000ffc000720c */ /* 0x000fe40003f65270 */
[----:B-1----:R-:W-:-:S04]  /*13ee0*/  LEA R3, R18, R3, 0x18 ;  /* 0x0000000312037211 */ /* 0x002fc800078ec0ff */
[----:B------:R-:W-:-:S04]  /*13ef0*/  LEA R0, R8, R3, 0x3 ;  /* 0x0000000308007211 */ /* 0x000fc800078e18ff */
[----:B------:R-:W1:Y:S02]  /*13f00*/  SYNCS.PHASECHK.TRANS64.TRYWAIT P1, [R0+URZ+0x50020], R2 ;  /* 0x05002002000075a7 */ /* 0x000e64000802017f */
[----:B-1----:R-:W-:Y:S05]  /*13f10*/  @!P1 BRA `(.L_x_34) ;  /* 0x0000010c00449947 */ /* 0x002fea0003800000 */
.L_x_111:
[----:B------:R-:W-:Y:S05]  /*13f20*/  @P3 BRA `(.L_x_35) ;  /* 0x0000000000183947 */ /* 0x000fea0003800000 */
[----:B------:R-:W2:Y:S01]  /*13f30*/  S2R R3, SR_TID.X ;  /* 0x0000000000037919 */ /* 0x000ea20000002100 */
[----:B-1----:R-:W-:-:S04]  /*13f40*/  IMAD.MOV.U32 R2, RZ, RZ, 0x10000 ;  /* 0x00010000ff027424 */ /* 0x002fc800078e00ff */
[----:B------:R3:W-:Y:S01]  /*13f50*/  SYNCS.ARRIVE.TRANS64 RZ, [R0+URZ+0x50000], R2 ;  /* 0x0500000200ff79a7 */ /* 0x0007e2000800003f */
[----:B--2---:R-:W-:-:S13]  /*13f60*/  LOP3.LUT P1, RZ, R3, 0x1f, RZ, 0xc0, !PT ;  /* 0x0000001f03ff7812 */ /* 0x004fda000782c0ff */
[----:B---3--:R-:W-:Y:S05]  /*13f70*/  @!P1 BRA `(.L_x_35) ;  /* 0x0000000000049947 */ /* 0x008fea0003800000 */
[----:B------:R-:W-:Y:S01]  /*13f80*/  BPT.TRAP 0x1 ;  /* 0x000000040000795c */ /* 0x000fe20000300000 */
.L_x_35:
[----:B------:R-:W2:Y:S01]  /*13f90*/  S2R R3, SR_CgaCtaId ;  /* 0x0000000000037919 */ /* 0x000ea20000008800 */
[----:B-1----:R-:W-:Y:S01]  /*13fa0*/  MOV R2, 0x400 ;  /* 0x0000040000027802 */ /* 0x002fe20000000f00 */
[----:B------:R-:W-:Y:S01]  /*13fb0*/  UMOV UR18, URZ ;  /* 0x0000003f00127c82 */ /* 0x000fe20008000000 */
[----:B------:R-:W-:Y:S01]  /*13fc0*/  R2UR UR6, R184 ;  /* 0x00000000b80672ca */ /* 0x000fe200000e0000 */
[----:B------:R-:W-:Y:S01]  /*13fd0*/  UMOV UR20, UR36 ;  /* 0x0000002400147c82 */ /* 0x000fe20008000000 */
[----:B------:R-:W-:Y:S01]  /*13fe0*/  R2UR UR7, R0 ;  /* 0x00000000000772ca */ /* 0x000fe200000e0000 */
[----:B------:R-:W-:Y:S01]  /*13ff0*/  UMOV UR21, UR37 ;  /* 0x0000002500157c82 */ /* 0x000fe20008000000 */
[----:B------:R-:W-:Y:S01]  /*14000*/  UMOV UR22, 0x0 ;  /* 0x0000000000167882 */ /* 0x000fe20000000000 */
[----:B------:R-:W-:Y:S01]  /*14010*/  UMOV UR23, 0x10000000 ;  /* 0x1000000000177882 */ /* 0x000fe20000000000 */
[----:B------:R-:W-:Y:S01]  /*14020*/  UMOV UR10, 0x40 ;  /* 0x00000040000a7882 */ /* 0x000fe20000000000 */
[----:B------:R-:W-:Y:S01]  /*14030*/  UMOV UR12, UR36 ;  /* 0x00000024000c7c82 */ /* 0x000fe20008000000 */
[----:B------:R-:W-:Y:S01]  /*14040*/  UMOV UR13, UR37 ;  /* 0x00000025000d7c82 */ /* 0x000fe20008000000 */
[----:B------:R-:W-:Y:S01]  /*14050*/  UMOV UR26, 0x80 ;  /* 0x00000080001a7882 */ /* 0x000fe20000000000 */
[----:B------:R-:W-:Y:S01]  /*14060*/  UMOV UR28, UR36 ;  /* 0x00000024001c7c82 */ /* 0x000fe20008000000 */
[----:B------:R-:W-:Y:S01]  /*14070*/  UMOV UR29, UR37 ;  /* 0x00000025001d7c82 */ /* 0x000fe20008000000 */
[----:B------:R-:W-:Y:S01]  /*14080*/  IADD3 R184, R184, 0x1, RZ ;  /* 0x00000001b8b87810 */ /* 0x000fe20007ffe0ff */
[----:B------:R-:W-:-:S02]  /*14090*/  USHF.L.U32 UR19, UR6, 0x6, URZ ;  /* 0x0000000606137899 */ /* 0x000fc4000800063f */
[----:B------:R-:W-:-:S05]  /*140a0*/  UIADD3 UR17, UR7, 0x50000, URZ ;  /* 0x0005000007117890 */ /* 0x000fca000fffe03f */
[----:B------:R-:W-:Y:S01]  /*140b0*/  UMOV UR11, UR19 ;  /* 0x00000013000b7c82 */ /* 0x000fe20008000000 */
[----:B------:R-:W-:Y:S01]  /*140c0*/  UMOV UR27, UR19 ;  /* 0x00000013001b7c82 */ /* 0x000fe20008000000 */
[----:B------:R-:W-:Y:S01]  /*140d0*/  UMOV UR9, UR17 ;  /* 0x0000001100097c82 */ /* 0x000fe20008000000 */
[----:B------:R-:W-:Y:S01]  /*140e0*/  UMOV UR25, UR17 ;  /* 0x0000001100197c82 */ /* 0x000fe20008000000 */
[----:B--2---:R-:W-:-:S04]  /*140f0*/  LEA R2, R3, R2, 0x18 ;  /* 0x0000000203027211 */ /* 0x004fc800078ec0ff */
[C---:B------:R-:W-:Y:S01]  /*14100*/  LEA R0, R8.reuse, R2, 0x10 ;  /* 0x0000000208007211 */ /* 0x040fe200078e80ff */
[----:B------:R-:W-:-:S03]  /*14110*/  VIADD R8, R8, 0x1 ;  /* 0x0000000108087836 */ /* 0x000fc60000000000 */
[----:B------:R-:W-:Y:S02]  /*14120*/  R2UR UR14, R0 ;  /* 0x00000000000e72ca */ /* 0x000fe400000e0000 */
[----:B------:R-:W-:-:S04]  /*14130*/  IADD3 R0, P1, R186, 0x2f0, RZ ;  /* 0x000002f0ba007810 */ /* 0x000fc80007f3e0ff */
[----:B------:R-:W-:Y:S02]  /*14140*/  R2UR UR6, R0 ;  /* 0x00000000000672ca */ /* 0x000fe400000e0000 */
[----:B------:R-:W-:Y:S02]  /*14150*/  IADD3.X R0, RZ, R187, RZ, P1, !PT ;  /* 0x000000bbff007210 */ /* 0x000fe40000ffe4ff */
[----:B------:R-:W-:Y:S02]  /*14160*/  ISETP.NE.AND P1, PT, R8, 0x4, PT ;  /* 0x000000040800780c */ /* 0x000fe40003f25270 */
[----:B------:R-:W-:Y:S01]  /*14170*/  R2UR UR7, R0 ;  /* 0x00000000000772ca */ /* 0x000fe200000e0000 */
[----:B------:R-:W-:Y:S01]  /*14180*/  UIADD3 UR16, UR14, 0x10000, URZ ;  /* 0x000100000e107890 */ /* 0x000fe2000fffe03f */
[----:B------:R-:W-:Y:S01]  /*14190*/  SEL R0, RZ, 0x1, P1 ;  /* 0x00000001ff007807 */ /* 0x000fe20000800000 */
[----:B------:R-:W-:Y:S01]  /*141a0*/  UIADD3 UR8, UR14, 0x12000, URZ ;  /* 0x000120000e087890 */ /* 0x000fe2000fffe03f */
[----:B------:R-:W-:Y:S01]  /*141b0*/  SEL R8, R8, RZ, P1 ;  /* 0x000000ff08087207 */ /* 0x000fe20000800000 */
[----:B------:R-:W-:Y:S01]  /*141c0*/  UIADD3 UR24, UR14, 0x14000, URZ ;  /* 0x000140000e187890 */ /* 0x000fe2000fffe03f */
[----:B------:R-:W-:-:S07]  /*141d0*/  LOP3.LUT R12, R12, R0, RZ, 0x3c, !PT ;  /* 0x000000000c0c7212 */ /* 0x000fce00078e3cff */
        /* <DEDUP_REMOVED lines=13> */
[----:B------:R-:W-:Y:S01]  /*142b0*/  UMOV UR18, 0x180 ;  /* 0x0000018000127882 */ /* 0x000fe20000000000 */
[----:B--2---:R-:W-:-:S07]  /*142c0*/  UIADD3 UR8, UR14, 0x1e000, URZ ;  /* 0x0001e0000e087890 */ /* 0x004fce000fffe03f */
[----:B------:R3:W-:Y:S01]  /*142d0*/  UTMALDG.4D [UR16], [UR6], desc[UR22] ;  /* 0x00001610060075b4 */ /* 0x0007e20008019000 */
[----:B------:R-:W-:Y:S02]  /*142e0*/  UMOV UR10, 0x1c0 ;  /* 0x000001c0000a7882 */ /* 0x000fe40000000000 */
[----:B------:R3:W-:Y:S02]  /*142f0*/  UTMALDG.4D [UR8], [UR6], desc[UR22] ;  /* 0x00001608060075b4 */ /* 0x0007e40008019000 */
[----:B---3--:R-:W-:Y:S01]  /*14300*/  NOP ;  /* 0x0000000000007918 */ /* 0x008fe20000000000 */
.L_x_33:
[----:B------:R-:W-:Y:S05]  /*14310*/  BSYNC B0 ;  /* 0x0000000000007941 */ /* 0x000fea0003800000 */
.L_x_32:
[----:B------:R-:W-:-:S07]  /*14320*/  IADD3 R9, R9, -0x1, RZ ;  /* 0xffffffff09097810 */ /* 0x000fce0007ffe0ff */
.L_x_31:
[----:B-----5:R-:W-:Y:S01]  /*14330*/  VIADD R7, R7, 0x40 ;  /* 0x0000004007077836 */ /* 0x020fe20000000000 */
[----:B------:R-:W-:Y:S02]  /*14340*/  MOV R3, R13 ;  /* 0x0000000d00037202 */ /* 0x000fe40000000f00 */
[----:B--2---:R-:W-:Y:S01]  /*14350*/  MOV R2, R14 ;  /* 0x0000000e00027202 */ /* 0x004fe20000000f00 */
[----:B------:R-:W-:Y:S06]  /*14360*/  @P2 BRA `(.L_x_36) ;  /* 0xffffff6000242947 */ /* 0x000fec000383ffff */
[----:B------:R-:W-:-:S07]  /*14370*/  IMAD.MOV.U32 R194, RZ, RZ, R20 ;  /* 0x000000ffffc27224 */ /* 0x000fce00078e0014 */
.L_x_24:
[----:B------:R-:W-:-:S13]  /*14380*/  ISETP.GE.AND P1, PT, R194, 0x1, PT ;  /* 0x00000001c200780c */ /* 0x000fda0003f26270 */
[----:B------:R-:W-:Y:S05]  /*14390*/  @!P1 BRA `(.L_x_37) ;  /* 0x000000a4002c9947 */ /* 0x000fea0003800000 */
[----:B-----5:R-:W-:Y:S02]  /*143a0*/  MOV R189, R13 ;  /* 0x0000000d00bd7202 */ /* 0x020fe40000000f00 */
[----:B------:R-:W-:-:S07]  /*143b0*/  MOV R190, R14 ;  /* 0x0000000e00be7202 */ /* 0x000fce0000000f00 */
.L_x_50:
[----:B------:R-:W1:Y:S01]  /*143c0*/  S2R R2, SR_CgaCtaId ;  /* 0x0000000000027919 */ /* 0x000e620000008800 */
[----:B----4-:R-:W-:Y:S01]  /*143d0*/  MOV R0, 0x400 ;  /* 0x0000040000007802 */ /* 0x010fe20000000f00 */
[----:B------:R-:W-:Y:S05]  /*143e0*/  YIELD ;  /* 0x0000000000007946 */ /* 0x000fea0003800000 */
[----:B-1----:R-:W-:Y:S02]  /*143f0*/  LEA R0, R2, R0, 0x18 ;  /* 0x0000000002007211 */ /* 0x002fe400078ec0ff */
[----:B------:R-:W-:-:S03]  /*14400*/  SHF.L.U32 R2, R10, 0x1f, RZ ;  /* 0x0000001f0a027819 */ /* 0x000fc600000006ff */
[----:B------:R-:W-:-:S04]  /*14410*/  IMAD R0, R6, 0x8, R0 ;  /* 0x0000000806007824 */ /* 0x000fc800078e0200 */
[----:B------:R-:W1:Y:S02]  /*14420*/  SYNCS.PHASECHK.TRANS64.TRYWAIT P1, [R0+URZ+0x50000], R2 ;  /* 0x05000002000075a7 */ /* 0x000e64000802017f */
[----:B-1----:R-:W-:Y:S05]  /*14430*/  @!P1 BRA `(.L_x_38) ;  /* 0x0000010800109947 */ /* 0x002fea0003800000 */
.L_x_112:
[----:B------:R-:W-:Y:S05]  /*14440*/  WARPSYNC.ALL ;  /* 0x0000000000007948 */ /* 0x000fea0003800000 */
[----:B------:R-:W-:Y:S01]  /*14450*/  IMAD.MOV.U32 R3, RZ, RZ, 0x40000040 ;  /* 0x40000040ff037424 */ /* 0x000fe200078e00ff */
[----:B-1----:R-:W-:Y:S01]  /*14460*/  LEA R2, R6, R197, 0xc ;  /* 0x000000c506027211 */ /* 0x002fe200078e60ff */
[----:B------:R-:W-:Y:S01]  /*14470*/  WARPGROUP.ARRIVE ;  /* 0x00000000000079c5 */ /* 0x000fe20000000000 */
[----:B------:R-:W-:Y:S02]  /*14480*/  R2UR UR8, R248 ;  /* 0x00000000f80872ca */ /* 0x000fe400000e0000 */
[----:B------:R-:W-:-:S02]  /*14490*/  R2UR UR10, R2 ;  /* 0x00000000020a72ca */ /* 0x000fc400000e0000 */
[----:B------:R-:W-:Y:S02]  /*144a0*/  R2UR UR11, R3 ;  /* 0x00000000030b72ca */ /* 0x000fe400000e0000 */
[----:B------:R-:W-:Y:S02]  /*144b0*/  R2UR UR9, R249 ;  /* 0x00000000f90972ca */ /* 0x000fe400000e0000 */
[----:B------:R-:W-:Y:S02]  /*144c0*/  IADD3 R4, R2, 0x2, RZ ;  /* 0x0000000202047810 */ /* 0x000fe40007ffe0ff */
[----:B------:R-:W-:Y:S02]  /*144d0*/  MOV R5, 0x40000040 ;  /* 0x4000004000057802 */ /* 0x000fe40000000f00 */
[----:B------:R-:W-:Y:S02]  /*144e0*/  R2UR UR14, R4 ;  /* 0x00000000040e72ca */ /* 0x000fe400000e0000 */
[----:B------:R-:W-:Y:S01]  /*144f0*/  R2UR UR15, R5 ;  /* 0x00000000050f72ca */ /* 0x000fe200000e0000 */
[----:B------:R-:W-:Y:S01]  /*14500*/  IMAD.MOV.U32 R5, RZ, RZ, 0x40000040 ;  /* 0x40000040ff057424 */ /* 0x000fe200078e00ff */
[----:B------:R-:W-:-:S02]  /*14510*/  R2UR UR12, R246 ;  /* 0x00000000f60c72ca */ /* 0x000fc400000e0000 */
[----:B------:R-:W-:Y:S01]  /*14520*/  R2UR UR13, R247 ;  /* 0x00000000f70d72ca */ /* 0x000fe200000e0000 */
[----:B------:R-:W-:Y:S01]  /*14530*/  HGMMA.64x64x16.F32 R152, gdesc[UR8], RZ, !UPT, gsb0 ;  /* 0x00e00000089879f0 */ /* 0x000fe2000c0008ff */
[----:B------:R-:W-:Y:S02]  /*14540*/  IADD3 R4, R2, 0x4, RZ ;  /* 0x0000000402047810 */ /* 0x000fe40007ffe0ff */
[----:B------:R-:W-:Y:S02]  /*14550*/  R2UR UR11, R5 ;  /* 0x00000000050b72ca */ /* 0x000fe400000e0000 */
[----:B------:R-:W-:Y:S02]  /*14560*/  R2UR UR10, R4 ;  /* 0x00000000040a72ca */ /* 0x000fe400000e0000 */
[----:B------:R-:W-:Y:S02]  /*14570*/  R2UR UR8, R244 ;  /* 0x00000000f40872ca */ /* 0x000fe400000e0000 */
[----:B------:R-:W-:-:S02]  /*14580*/  R2UR UR9, R245 ;  /* 0x00000000f50972ca */ /* 0x000fc400000e0000 */
[----:B------:R-:W-:Y:S02]  /*14590*/  IADD3 R4, R2, 0x6, RZ ;  /* 0x0000000602047810 */ /* 0x000fe40007ffe0ff */
[----:B------:R-:W-:Y:S02]  /*145a0*/  MOV R5, 0x40000040 ;  /* 0x4000004000057802 */ /* 0x000fe40000000f00 */
[----:B------:R-:W-:Y:S02]  /*145b0*/  MOV R3, 0x40000040 ;  /* 0x4000004000037802 */ /* 0x000fe40000000f00 */
[----:B------:R-:W-:Y:S02]  /*145c0*/  ISETP.NE.AND P1, PT, R251, RZ, PT ;  /* 0x000000fffb00720c */ /* 0x000fe40003f25270 */
[----:B------:R-:W-:Y:S01]  /*145d0*/  R2UR UR7, R3 ;  /* 0x00000000030772ca */ /* 0x000fe200000e0000 */
[----:B------:R-:W-:Y:S02]  /*145e0*/  WARPGROUP.DEPBAR.LE gsb0, 0x0 ;  /* 0x00008000000079c5 */ /* 0x000fe40000010000 */
[----:B------:R-:W-:-:S06]  /*145f0*/  WARPGROUP.ARRIVE ;  /* 0x00000000000079c5 */ /* 0x000fcc0000000000 */
[----:B------:R-:W-:Y:S03]  /*14600*/  HGMMA.64x64x16.F32 R152, gdesc[UR12], R152, gsb0 ;  /* 0x00e000000c9879f0 */ /* 0x000fe60008000898 */
[----:B------:R-:W-:Y:S02]  /*14610*/  WARPGROUP.DEPBAR.LE gsb0, 0x0 ;  /* 0x00008000000079c5 */ /* 0x000fe40000010000 */
[----:B------:R-:W-:-:S06]  /*14620*/  WARPGROUP.ARRIVE ;  /* 0x00000000000079c5 */ /* 0x000fcc0000000000 */
[----:B------:R-:W-:Y:S01]  /*14630*/  HGMMA.64x64x16.F32 R152, gdesc[UR8], R152, gsb0 ;  /* 0x00e00000089879f0 */ /* 0x000fe20008000898 */
[----:B------:R-:W-:Y:S01]  /*14640*/  R2UR UR10, R4 ;  /* 0x00000000040a72ca */ /* 0x000fe200000e0000 */
[----:B------:R-:W-:Y:S01]  /*14650*/  VIADD R4, R2, 0x200 ;  /* 0x0000020002047836 */ /* 0x000fe20000000000 */
[----:B------:R-:W-:Y:S02]  /*14660*/  R2UR UR11, R5 ;  /* 0x00000000050b72ca */ /* 0x000fe400000e0000 */
[----:B------:R-:W-:Y:S02]  /*14670*/  R2UR UR8, R242 ;  /* 0x00000000f20872ca */ /* 0x000fe400000e0000 */
[----:B------:R-:W-:Y:S02]  /*14680*/  R2UR UR9, R243 ;  /* 0x00000000f30972ca */ /* 0x000fe400000e0000 */
[----:B------:R-:W-:Y:S01]  /*14690*/  MOV R5, 0x40000040 ;  /* 0x4000004000057802 */ /* 0x000fe20000000f00 */
[----:B------:R-:W-:-:S02]  /*146a0*/  WARPGROUP.DEPBAR.LE gsb0, 0x0 ;  /* 0x00008000000079c5 */ /* 0x000fc40000010000 */
[----:B------:R-:W-:-:S08]  /*146b0*/  WARPGROUP.ARRIVE ;  /* 0x00000000000079c5 */ /* 0x000fd00000000000 */
[----:B------:R-:W-:Y:S01]  /*146c0*/  HGMMA.64x64x16.F32 R152, gdesc[UR8], R152, gsb0 ;  /* 0x00e00000089879f0 */ /* 0x000fe20008000898 */
[----:B------:R-:W-:Y:S02]  /*146d0*/  R2UR UR10, R4 ;  /* 0x00000000040a72ca */ /* 0x000fe400000e0000 */
[----:B------:R-:W-:Y:S01]  /*146e0*/  R2UR UR11, R5 ;  /* 0x00000000050b72ca */ /* 0x000fe200000e0000 */
[----:B------:R-:W-:Y:S01]  /*146f0*/  IMAD.MOV.U32 R5, RZ, RZ, 0x40000040 ;  /* 0x40000040ff057424 */ /* 0x000fe200078e00ff */
[----:B------:R-:W-:Y:S02]  /*14700*/  R2UR UR8, R240 ;  /* 0x00000000f00872ca */ /* 0x000fe400000e0000 */
[----:B------:R-:W-:Y:S02]  /*14710*/  R2UR UR9, R241 ;  /* 0x00000000f10972ca */ /* 0x000fe400000e0000 */
[----:B------:R-:W-:Y:S01]  /*14720*/  IADD3 R4, R2, 0x202, RZ ;  /* 0x0000020202047810 */ /* 0x000fe20007ffe0ff */
[----:B------:R-:W-:-:S02]  /*14730*/  WARPGROUP.DEPBAR.LE gsb0, 0x0 ;  /* 0x00008000000079c5 */ /* 0x000fc40000010000 */
[----:B------:R-:W-:-:S08]  /*14740*/  WARPGROUP.ARRIVE ;  /* 0x00000000000079c5 */ /* 0x000fd00000000000 */
[----:B------:R-:W-:Y:S01]  /*14750*/  HGMMA.64x64x16.F32 R152, gdesc[UR8], R152, gsb0 ;  /* 0x00e00000089879f0 */ /* 0x000fe20008000898 */
[----:B------:R-:W-:Y:S02]  /*14760*/  R2UR UR10, R4 ;  /* 0x00000000040a72ca */ /* 0x000fe400000e0000 */
[----:B------:R-:W-:Y:S02]  /*14770*/  R2UR UR11, R5 ;  /* 0x00000000050b72ca */ /* 0x000fe400000e0000 */
[----:B------:R-:W-:Y:S02]  /*14780*/  R2UR UR8, R238 ;  /* 0x00000000ee0872ca */ /* 0x000fe400000e0000 */
[----:B------:R-:W-:Y:S02]  /*14790*/  R2UR UR9, R239 ;  /* 0x00000000ef0972ca */ /* 0x000fe400000e0000 */
[----:B------:R-:W-:Y:S02]  /*147a0*/  IADD3 R4, R2, 0x204, RZ ;  /* 0x0000020402047810 */ /* 0x000fe40007ffe0ff */
[----:B------:R-:W-:Y:S01]  /*147b0*/  MOV R5, 0x40000040 ;  /* 0x4000004000057802 */ /* 0x000fe20000000f00 */
[----:B------:R-:W-:-:S02]  /*147c0*/  WARPGROUP.DEPBAR.LE gsb0, 0x0 ;  /* 0x00008000000079c5 */ /* 0x000fc40000010000 */
        /* <DEDUP_REMOVED lines=182> */
[----:B------:R-:W-:Y:S01]  /*15330*/  R2UR UR10, R4 ;  /* 0x00000000040a72ca */ /* 0x000fe200000e0000 */
[----:B------:R-:W-:Y:S01]  /*15340*/  UMOV UR8, UR56 ;  /* 0x0000003800087c82 */ /* 0x000fe20008000000 */
[----:B------:R-:W-:Y:S01]  /*15350*/  R2UR UR11, R5 ;  /* 0x00000000050b72ca */ /* 0x000fe200000e0000 */
[----:B------:R-:W-:Y:S01]  /*15360*/  UMOV UR9, UR57 ;  /* 0x0000003900097c82 */ /* 0x000fe20008000000 */
[----:B------:R-:W-:Y:S02]  /*15370*/  IADD3 R4, R2, 0xc06, RZ ;  /* 0x00000c0602047810 */ /* 0x000fe40007ffe0ff */
[----:B------:R-:W-:Y:S01]  /*15380*/  MOV R5, 0x40000040 ;  /* 0x4000004000057802 */ /* 0x000fe20000000f00 */
[----:B------:R-:W-:Y:S02]  /*15390*/  WARPGROUP.DEPBAR.LE gsb0, 0x0 ;  /* 0x00008000000079c5 */ /* 0x000fe40000010000 */
[----:B------:R-:W-:-:S06]  /*153a0*/  WARPGROUP.ARRIVE ;  /* 0x00000000000079c5 */ /* 0x000fcc0000000000 */
[----:B------:R-:W-:Y:S01]  /*153b0*/  HGMMA.64x64x16.F32 R152, gdesc[UR8], R152, gsb0 ;  /* 0x00e00000089879f0 */ /* 0x000fe20008000898 */
[----:B------:R-:W-:Y:S01]  /*153c0*/  R2UR UR10, R4 ;  /* 0x00000000040a72ca */ /* 0x000fe200000e0000 */
[----:B------:R-:W-:Y:S01]  /*153d0*/  UMOV UR8, UR52 ;  /* 0x0000003400087c82 */ /* 0x000fe20008000000 */
[----:B------:R-:W-:Y:S01]  /*153e0*/  R2UR UR11, R5 ;  /* 0x00000000050b72ca */ /* 0x000fe200000e0000 */
[----:B------:R-:W-:Y:S01]  /*153f0*/  UMOV UR9, UR53 ;  /* 0x0000003500097c82 */ /* 0x000fe20008000000 */
[----:B------:R-:W-:Y:S01]  /*15400*/  VIADD R4, R2, 0xe00 ;  /* 0x00000e0002047836 */ /* 0x000fe20000000000 */
[----:B------:R-:W-:Y:S01]  /*15410*/  MOV R5, 0x40000040 ;  /* 0x4000004000057802 */ /* 0x000fe20000000f00 */
[----:B------:R-:W-:Y:S02]  /*15420*/  WARPGROUP.DEPBAR.LE gsb0, 0x0 ;  /* 0x00008000000079c5 */ /* 0x000fe40000010000 */
[----:B------:R-:W-:-:S07]  /*15430*/  WARPGROUP.ARRIVE ;  /* 0x00000000000079c5 */ /* 0x000fce0000000000 */
[----:B------:R-:W-:Y:S01]  /*15440*/  HGMMA.64x64x16.F32 R152, gdesc[UR8], R152, gsb0 ;  /* 0x00e00000089879f0 */ /* 0x000fe20008000898 */
[----:B------:R-:W-:Y:S01]  /*15450*/  R2UR UR10, R4 ;  /* 0x00000000040a72ca */ /* 0x000fe200000e0000 */
[----:B------:R-:W-:Y:S01]  /*15460*/  UMOV UR8, UR48 ;  /* 0x0000003000087c82 */ /* 0x000fe20008000000 */
[----:B------:R-:W-:Y:S01]  /*15470*/  R2UR UR11, R5 ;  /* 0x00000000050b72ca */ /* 0x000fe200000e0000 */
[----:B------:R-:W-:Y:S01]  /*15480*/  UMOV UR9, UR49 ;  /* 0x0000003100097c82 */ /* 0x000fe20008000000 */
[----:B------:R-:W-:Y:S01]  /*15490*/  IMAD.MOV.U32 R5, RZ, RZ, 0x40000040 ;  /* 0x40000040ff057424 */ /* 0x000fe200078e00ff */
[----:B------:R-:W-:Y:S01]  /*154a0*/  IADD3 R4, R2, 0xe02, RZ ;  /* 0x00000e0202047810 */ /* 0x000fe20007ffe0ff */
[----:B------:R-:W-:Y:S02]  /*154b0*/  WARPGROUP.DEPBAR.LE gsb0, 0x0 ;  /* 0x00008000000079c5 */ /* 0x000fe40000010000 */
[----:B------:R-:W-:-:S07]  /*154c0*/  WARPGROUP.ARRIVE ;  /* 0x00000000000079c5 */ /* 0x000fce0000000000 */
[----:B------:R-:W-:Y:S01]  /*154d0*/  HGMMA.64x64x16.F32 R152, gdesc[UR8], R152, gsb0 ;  /* 0x00e00000089879f0 */ /* 0x000fe20008000898 */
[----:B------:R-:W-:Y:S01]  /*154e0*/  R2UR UR10, R4 ;  /* 0x00000000040a72ca */ /* 0x000fe200000e0000 */
[----:B------:R-:W-:Y:S01]  /*154f0*/  UMOV UR8, UR44 ;  /* 0x0000002c00087c82 */ /* 0x000fe20008000000 */
[----:B------:R-:W-:Y:S01]  /*15500*/  R2UR UR11, R5 ;  /* 0x00000000050b72ca */ /* 0x000fe200000e0000 */
[----:B------:R-:W-:Y:S01]  /*15510*/  UMOV UR9, UR45 ;  /* 0x0000002d00097c82 */ /* 0x000fe20008000000 */
[C---:B------:R-:W-:Y:S01]  /*15520*/  IADD3 R4, R2.reuse, 0xe04, RZ ;  /* 0x00000e0402047810 */ /* 0x040fe20007ffe0ff */
[----:B------:R-:W-:Y:S01]  /*15530*/  VIADD R2, R2, 0xe06 ;  /* 0x00000e0602027836 */ /* 0x000fe20000000000 */
[----:B------:R-:W-:-:S04]  /*15540*/  MOV R5, 0x40000040 ;  /* 0x4000004000057802 */ /* 0x000fc80000000f00 */
[----:B------:R-:W-:Y:S01]  /*15550*/  R2UR UR6, R2 ;  /* 0x00000000020672ca */ /* 0x000fe200000e0000 */
[----:B------:R-:W-:Y:S02]  /*15560*/  WARPGROUP.DEPBAR.LE gsb0, 0x0 ;  /* 0x00008000000079c5 */ /* 0x000fe40000010000 */
[----:B------:R-:W-:-:S06]  /*15570*/  WARPGROUP.ARRIVE ;  /* 0x00000000000079c5 */ /* 0x000fcc0000000000 */
[----:B------:R-:W-:Y:S01]  /*15580*/  HGMMA.64x64x16.F32 R152, gdesc[UR8], R152, gsb0 ;  /* 0x00e00000089879f0 */ /* 0x000fe20008000898 */
[----:B------:R-:W-:Y:S01]  /*15590*/  R2UR UR10, R4 ;  /* 0x00000000040a72ca */ /* 0x000fe200000e0000 */
[----:B------:R-:W-:Y:S01]  /*155a0*/  UMOV UR8, UR40 ;  /* 0x0000002800087c82 */ /* 0x000fe20008000000 */
[----:B------:R-:W-:Y:S01]  /*155b0*/  R2UR UR11, R5 ;  /* 0x00000000050b72ca */ /* 0x000fe200000e0000 */
[----:B------:R-:W-:Y:S01]  /*155c0*/  UMOV UR9, UR41 ;  /* 0x0000002900097c82 */ /* 0x000fe20008000000 */
[----:B------:R-:W-:Y:S02]  /*155d0*/  WARPGROUP.DEPBAR.LE gsb0, 0x0 ;  /* 0x00008000000079c5 */ /* 0x000fe40000010000 */
[----:B------:R-:W-:-:S09]  /*155e0*/  WARPGROUP.ARRIVE ;  /* 0x00000000000079c5 */ /* 0x000fd20000000000 */
        /* <DEDUP_REMOVED lines=8> */
[----:B------:R-:W1:Y:S01]  /*15670*/  S2R R13, SR_CgaCtaId ;  /* 0x00000000000d7919 */ /* 0x000e620000008800 */
[----:B------:R-:W-:Y:S02]  /*15680*/  MOV R11, 0x400 ;  /* 0x00000400000b7802 */ /* 0x000fe40000000f00 */
[----:B------:R-:W-:Y:S02]  /*15690*/  SHF.L.U32 R2, R12, 0x1f, RZ ;  /* 0x0000001f0c027819 */ /* 0x000fe400000006ff */
[----:B------:R-:W-:Y:S02]  /*156a0*/  ISETP.NE.AND P3, PT, R192, RZ, PT ;  /* 0x000000ffc000720c */ /* 0x000fe40003f65270 */
[----:B-1----:R-:W-:-:S04]  /*156b0*/  LEA R11, R13, R11, 0x18 ;  /* 0x0000000b0d0b7211 */ /* 0x002fc800078ec0ff */
[----:B------:R-:W-:-:S04]  /*156c0*/  LEA R0, R8, R11, 0x3 ;  /* 0x0000000b08007211 */ /* 0x000fc800078e18ff */
[----:B------:R-:W1:Y:S02]  /*156d0*/  SYNCS.PHASECHK.TRANS64.TRYWAIT P2, [R0+URZ+0x50020], R2 ;  /* 0x05002002000075a7 */ /* 0x000e64000804017f */
[----:B-1----:R-:W-:Y:S05]  /*156e0*/  @!P2 BRA `(.L_x_41) ;  /* 0x000000f40078a947 */ /* 0x002fea0003800000 */
.L_x_113:
[----:B------:R-:W-:Y:S05]  /*156f0*/  @P3 BRA `(.L_x_42) ;  /* 0x00000000001c3947 */ /* 0x000fea0003800000 */
[----:B------:R-:W2:Y:S01]  /*15700*/  S2R R3, SR_TID.X ;  /* 0x0000000000037919 */ /* 0x000ea20000002100 */
[----:B-1----:R-:W-:-:S04]  /*15710*/  IMAD.MOV.U32 R2, RZ, RZ, 0x10000 ;  /* 0x00010000ff027424 */ /* 0x002fc800078e00ff */
[----:B------:R3:W-:Y:S01]  /*15720*/  SYNCS.ARRIVE.TRANS64 RZ, [R0+URZ+0x50000], R2 ;  /* 0x0500000200ff79a7 */ /* 0x0007e2000800003f */
[----:B--2---:R-:W-:-:S04]  /*15730*/  LOP3.LUT R3, R3, 0x1f, RZ, 0xc0, !PT ;  /* 0x0000001f03037812 */ /* 0x004fc800078ec0ff */
[----:B------:R-:W-:-:S13]  /*15740*/  ISETP.NE.AND P2, PT, R3, RZ, PT ;  /* 0x000000ff0300720c */ /* 0x000fda0003f45270 */
[----:B---3--:R-:W-:Y:S05]  /*15750*/  @!P2 BRA `(.L_x_42) ;  /* 0x000000000004a947 */ /* 0x008fea0003800000 */
[----:B------:R-:W-:Y:S01]  /*15760*/  BPT.TRAP 0x1 ;  /* 0x000000040000795c */ /* 0x000fe20000300000 */
.L_x_42:
[----:B------:R-:W2:Y:S01]  /*15770*/  S2R R5, SR_CgaCtaId ;  /* 0x0000000000057919 */ /* 0x000ea20000008800 */
[----:B-1----:R-:W1:Y:S01]  /*15780*/  LDC.64 R2, c[0x0][0x198] ;  /* 0x00006600ff027b82 */ /* 0x002e620000000a00 */
[----:B------:R-:W-:Y:S01]  /*15790*/  MOV R4, 0x400 ;  /* 0x0000040000047802 */ /* 0x000fe20000000f00 */
        /* <DEDUP_REMOVED lines=12> */
[----:B------:R-:W-:-:S02]  /*15860*/  UMOV UR29, UR37 ;  /* 0x00000025001d7c82 */ /* 0x000fc40008000000 */
[----:B------:R-:W-:Y:S02]  /*15870*/  USHF.L.U32 UR19, UR6, 0x6, URZ ;  /* 0x0000000606137899 */ /* 0x000fe4000800063f */
        /* <DEDUP_REMOVED lines=9> */
[----:B-1----:R-:W-:-:S04]  /*15910*/  IADD3 R0, P2, R2, 0x1f0, RZ ;  /* 0x000001f002007810 */ /* 0x002fc80007f5e0ff */
        /* <DEDUP_REMOVED lines=29> */
.L_x_40:
[----:B------:R-:W-:-:S07]  /*15af0*/  IADD3 R9, R9, -0x1, RZ ;  /* 0xffffffff09097810 */ /* 0x000fce0007ffe0ff */
.L_x_39:
[----:B------:R-:W-:Y:S01]  /*15b00*/  IADD3 R6, R6, 0x1, RZ ;  /* 0x0000000106067810 */ /* 0x000fe20007ffe0ff */
[----:B------:R-:W-:Y:S05]  /*15b10*/  WARPSYNC.ALL ;  /* 0x0000000000007948 */ /* 0x000fea0003800000 */
[----:B------:R-:W-:-:S04]  /*15b20*/  ISETP.NE.AND P2, PT, R6, 0x4, PT ;  /* 0x000000040600780c */ /* 0x000fc80003f45270 */
[----:B------:R-:W-:Y:S02]  /*15b30*/  SEL R0, RZ, 0x1, P2 ;  /* 0x00000001ff007807 */ /* 0x000fe40001000000 */
[----:B------:R-:W-:Y:S02]  /*15b40*/  SEL R186, R6, RZ, P2 ;  /* 0x000000ff06ba7207 */ /* 0x000fe40001000000 */
[----:B------:R-:W-:Y:S01]  /*15b50*/  LOP3.LUT R193, R10, R0, RZ, 0x3c, !PT ;  /* 0x000000000ac17212 */ /* 0x000fe200078e3cff */
[----:B------:R-:W1:Y:S01]  /*15b60*/  S2R R3, SR_CgaCtaId ;  /* 0x0000000000037919 */ /* 0x000e620000008800 */
[----:B------:R-:W-:Y:S01]  /*15b70*/  MOV R2, 0x400 ;  /* 0x0000040000027802 */ /* 0x000fe20000000f00 */
[----:B------:R-:W-:Y:S01]  /*15b80*/  BSSY B0, `(.L_x_43) ;  /* 0x0000077000007945 */ /* 0x000fe20003800000 */
[----:B------:R-:W-:Y:S01]  /*15b90*/  IADD3 R0, R7, 0x1, RZ ;  /* 0x0000000107007810 */ /* 0x000fe20007ffe0ff */
[----:B------:R-:W2:Y:S01]  /*15ba0*/  S2R R14, SR_CgaCtaId ;  /* 0x00000000000e7919 */ /* 0x000ea20000008800 */
[----:B------:R-:W-:-:S02]  /*15bb0*/  MOV R6, 0x400 ;  /* 0x0000040000067802 */ /* 0x000fc40000000f00 */
[----:B-1----:R-:W-:Y:S02]  /*15bc0*/  LEA R2, R3, R2, 0x18 ;  /* 0x0000000203027211 */ /* 0x002fe400078ec0ff */
[----:B--2---:R-:W-:-:S03]  /*15bd0*/  LEA R6, R14, R6, 0x18 ;  /* 0x000000060e067211 */ /* 0x004fc600078ec0ff */
[----:B------:R-:W-:Y:S02]  /*15be0*/  IMAD.MOV.U32 R250, RZ, RZ, R2 ;  /* 0x000000fffffa7224 */ /* 0x000fe400078e0002 */
[----:B------:R-:W1:Y:S01]  /*15bf0*/  LDC R2, c[0x0][0x28c] ;  /* 0x0000a300ff027b82 */ /* 0x000e620000000800 */
[----:B------:R-:W-:Y:S02]  /*15c00*/  IADD3 R6, R6, 0x50020, RZ ;  /* 0x0005002006067810 */ /* 0x000fe40007ffe0ff */
[-C--:B-1----:R-:W-:Y:S02]  /*15c10*/  ISETP.GE.AND P5, PT, R0, R2.reuse, PT ;  /* 0x000000020000720c */ /* 0x082fe40003fa6270 */
[C---:B------:R-:W-:Y:S02]  /*15c20*/  IADD3 R0, R7.reuse, 0x8, RZ ;  /* 0x0000000807007810 */ /* 0x040fe40007ffe0ff */
[CC--:B------:R-:W-:Y:S02]  /*15c30*/  ISETP.GE.AND P6, PT, R7.reuse, R2.reuse, PT ;  /* 0x000000020700720c */ /* 0x0c0fe40003fc6270 */
[----:B------:R-:W-:Y:S01]  /*15c40*/  ISETP.GE.AND P2, PT, R0, R2, PT ;  /* 0x000000020000720c */ /* 0x000fe20003f46270 */
[----:B------:R-:W-:Y:S01]  /*15c50*/  VIADD R0, R7, 0x9 ;  /* 0x0000000907007836 */ /* 0x000fe20000000000 */
[----:B------:R-:W-:-:S02]  /*15c60*/  FSEL R11, R152, -INF , !P6 ;  /* 0xff800000980b7808 */ /* 0x000fc40007000000 */
[----:B------:R-:W-:Y:S02]  /*15c70*/  FSEL R4, R154, -INF , !P6 ;  /* 0xff8000009a047808 */ /* 0x000fe40007000000 */
[-C--:B------:R-:W-:Y:S02]  /*15c80*/  ISETP.GE.AND P4, PT, R0, R2.reuse, PT ;  /* 0x000000020000720c */ /* 0x080fe40003f86270 */
[----:B------:R-:W-:Y:S02]  /*15c90*/  IADD3 R0, R7, 0x10, RZ ;  /* 0x0000001007007810 */ /* 0x000fe40007ffe0ff */
[----:B------:R-:W-:Y:S02]  /*15ca0*/  FSEL R153, R153, -INF , !P5 ;  /* 0xff80000099997808 */ /* 0x000fe40006800000 */
[----:B------:R-:W-:Y:S02]  /*15cb0*/  ISETP.GE.AND P3, PT, R0, R2, PT ;  /* 0x000000020000720c */ /* 0x000fe40003f66270 */
[----:B------:R-:W-:-:S02]  /*15cc0*/  IADD3 R0, R7, 0x11, RZ ;  /* 0x0000001107007810 */ /* 0x000fc40007ffe0ff */
[----:B------:R-:W-:Y:S02]  /*15cd0*/  FSEL R10, R155, -INF , !P5 ;  /* 0xff8000009b0a7808 */ /* 0x000fe40006800000 */
[-C--:B------:R-:W-:Y:S01]  /*15ce0*/  ISETP.GE.AND P6, PT, R0, R2.reuse, PT ;  /* 0x000000020000720c */ /* 0x080fe20003fc6270 */
[C---:B------:R-:W-:Y:S01]  /*15cf0*/  VIADD R0, R7.reuse, 0x18 ;  /* 0x0000001807007836 */ /* 0x040fe20000000000 */
[----:B------:R-:W-:Y:S02]  /*15d00*/  FSEL R156, R156, -INF , !P2 ;  /* 0xff8000009c9c7808 */ /* 0x000fe40005000000 */
[----:B------:R-:W-:Y:S02]  /*15d10*/  FSEL R5, R158, -INF , !P2 ;  /* 0xff8000009e057808 */ /* 0x000fe40005000000 */
[----:B------:R-:W-:Y:S02]  /*15d20*/  ISETP.GE.AND P5, PT, R0, R2, PT ;  /* 0x000000020000720c */ /* 0x000fe40003fa6270 */
[----:B------:R-:W-:-:S02]  /*15d30*/  IADD3 R0, R7, 0x19, RZ ;  /* 0x0000001907007810 */ /* 0x000fc40007ffe0ff */
[----:B------:R-:W-:Y:S02]  /*15d40*/  FSEL R157, R157, -INF , !P4 ;  /* 0xff8000009d9d7808 */ /* 0x000fe40006000000 */
[-C--:B------:R-:W-:Y:S02]  /*15d50*/  ISETP.GE.AND P2, PT, R0, R2.reuse, PT ;  /* 0x000000020000720c */ /* 0x080fe40003f46270 */
[----:B------:R-:W-:Y:S02]  /*15d60*/  IADD3 R0, R7, 0x20, RZ ;  /* 0x0000002007007810 */ /* 0x000fe40007ffe0ff */
[----:B------:R-:W-:Y:S02]  /*15d70*/  FSEL R159, R159, -INF , !P4 ;  /* 0xff8000009f9f7808 */ /* 0x000fe40006000000 */
[----:B------:R-:W-:Y:S01]  /*15d80*/  ISETP.GE.AND P4, PT, R0, R2, PT ;  /* 0x000000020000720c */ /* 0x000fe20003f86270 */
[----:B------:R-:W-:Y:S01]  /*15d90*/  VIADD R0, R7, 0x21 ;  /* 0x0000002107007836 */ /* 0x000fe20000000000 */
[----:B------:R-:W-:-:S02]  /*15da0*/  FSEL R160, R160, -INF , !P3 ;  /* 0xff800000a0a07808 */ /* 0x000fc40005800000 */
[----:B------:R-:W-:Y:S02]  /*15db0*/  FSEL R162, R162, -INF , !P3 ;  /* 0xff800000a2a27808 */ /* 0x000fe40005800000 */
[-C--:B------:R-:W-:Y:S02]  /*15dc0*/  ISETP.GE.AND P3, PT, R0, R2.reuse, PT ;  /* 0x000000020000720c */ /* 0x080fe40003f66270 */
[----:B------:R-:W-:Y:S02]  /*15dd0*/  IADD3 R0, R7, 0x28, RZ ;  /* 0x0000002807007810 */ /* 0x000fe40007ffe0ff */
[----:B------:R-:W-:Y:S02]  /*15de0*/  FSEL R161, R161, -INF , !P6 ;  /* 0xff800000a1a17808 */ /* 0x000fe40007000000 */
[----:B------:R-:W-:Y:S02]  /*15df0*/  FSEL R15, R163, -INF , !P6 ;  /* 0xff800000a30f7808 */ /* 0x000fe40007000000 */
[----:B------:R-:W-:-:S02]  /*15e00*/  ISETP.GE.AND P6, PT, R0, R2, PT ;  /* 0x000000020000720c */ /* 0x000fc40003fc6270 */
[C---:B------:R-:W-:Y:S02]  /*15e10*/  IADD3 R0, R7.reuse, 0x29, RZ ;  /* 0x0000002907007810 */ /* 0x040fe40007ffe0ff */
[----:B------:R-:W-:Y:S02]  /*15e20*/  FSEL R16, R164, -INF , !P5 ;  /* 0xff800000a4107808 */ /* 0x000fe40006800000 */
[----:B------:R-:W-:Y:S02]  /*15e30*/  FSEL R18, R166, -INF , !P5 ;  /* 0xff800000a6127808 */ /* 0x000fe40006800000 */
[----:B------:R-:W-:Y:S01]  /*15e40*/  ISETP.GE.AND P5, PT, R0, R2, PT ;  /* 0x000000020000720c */ /* 0x000fe20003fa6270 */
[----:B------:R-:W-:Y:S01]  /*15e50*/  VIADD R0, R7, 0x30 ;  /* 0x0000003007007836 */ /* 0x000fe20000000000 */
[----:B------:R-:W-:Y:S02]  /*15e60*/  FSEL R165, R165, -INF , !P2 ;  /* 0xff800000a5a57808 */ /* 0x000fe40005000000 */
[----:B------:R-:W-:-:S02]  /*15e70*/  FSEL R17, R167, -INF , !P2 ;  /* 0xff800000a7117808 */ /* 0x000fc40005000000 */
[-C--:B------:R-:W-:Y:S02]  /*15e80*/  ISETP.GE.AND P2, PT, R0, R2.reuse, PT ;  /* 0x000000020000720c */ /* 0x080fe40003f46270 */
[C---:B------:R-:W-:Y:S02]  /*15e90*/  IADD3 R0, R7.reuse, 0x31, RZ ;  /* 0x0000003107007810 */ /* 0x040fe40007ffe0ff */
[----:B------:R-:W-:Y:S02]  /*15ea0*/  FSEL R21, R168, -INF , !P4 ;  /* 0xff800000a8157808 */ /* 0x000fe40006000000 */
[----:B------:R-:W-:Y:S02]  /*15eb0*/  FSEL R23, R170, -INF , !P4 ;  /* 0xff800000aa177808 */ /* 0x000fe40006000000 */
[----:B------:R-:W-:Y:S02]  /*15ec0*/  ISETP.GE.AND P4, PT, R0, R2, PT ;  /* 0x000000020000720c */ /* 0x000fe40003f86270 */
[----:B------:R-:W-:-:S02]  /*15ed0*/  IADD3 R0, R7, 0x38, RZ ;  /* 0x0000003807007810 */ /* 0x000fc40007ffe0ff */
[----:B------:R-:W-:Y:S02]  /*15ee0*/  FSEL R19, R169, -INF , !P3 ;  /* 0xff800000a9137808 */ /* 0x000fe40005800000 */
[----:B------:R-:W-:Y:S02]  /*15ef0*/  FSEL R22, R171, -INF , !P3 ;  /* 0xff800000ab167808 */ /* 0x000fe40005800000 */
[-C--:B------:R-:W-:Y:S01]  /*15f00*/  ISETP.GE.AND P3, PT, R0, R2.reuse, PT ;  /* 0x000000020000720c */ /* 0x080fe20003f66270 */
[----:B------:R-:W-:Y:S01]  /*15f10*/  VIADD R0, R7, 0x39 ;  /* 0x0000003907007836 */ /* 0x000fe20000000000 */
[----:B------:R-:W-:Y:S02]  /*15f20*/  FSEL R158, R172, -INF , !P6 ;  /* 0xff800000ac9e7808 */ /* 0x000fe40007000000 */
[----:B------:R-:W-:Y:S02]  /*15f30*/  FSEL R188, R174, -INF , !P6 ;  /* 0xff800000aebc7808 */ /* 0x000fe40007000000 */
[----:B------:R-:W-:-:S02]  /*15f40*/  ISETP.GE.AND P6, PT, R0, R2, PT ;  /* 0x000000020000720c */ /* 0x000fc40003fc6270 */
[----:B------:R-:W-:Y:S02]  /*15f50*/  FMNMX R0, R11, R189, !PT ;  /* 0x000000bd0b007209 */ /* 0x000fe40007800000 */
[----:B------:R-:W-:Y:S02]  /*15f60*/  FSEL R187, R173, -INF , !P5 ;  /* 0xff800000adbb7808 */ /* 0x000fe40006800000 */
[----:B------:R-:W-:Y:S02]  /*15f70*/  FMNMX R0, R153, R0, !PT ;  /* 0x0000000099007209 */ /* 0x000fe40007800000 */
[----:B------:R-:W-:Y:S02]  /*15f80*/  FSEL R191, R176, -INF , !P2 ;  /* 0xff800000b0bf7808 */ /* 0x000fe40005000000 */
[----:B------:R-:W-:Y:S02]  /*15f90*/  FMNMX R0, R156, R0, !PT ;  /* 0x000000009c007209 */ /* 0x000fe40007800000 */
[----:B------:R-:W-:-:S02]  /*15fa0*/  FSEL R177, R177, -INF , !P4 ;  /* 0xff800000b1b17808 */ /* 0x000fc40006000000 */
[----:B------:R-:W-:Y:S02]  /*15fb0*/  FMNMX R0, R157, R0, !PT ;  /* 0x000000009d007209 */ /* 0x000fe40007800000 */
[----:B------:R-:W-:Y:S02]  /*15fc0*/  FSEL R180, R180, -INF , !P3 ;  /* 0xff800000b4b47808 */ /* 0x000fe40005800000 */
[----:B------:R-:W-:Y:S02]  /*15fd0*/  FMNMX R0, R160, R0, !PT ;  /* 0x00000000a0007209 */ /* 0x000fe40007800000 */
[----:B------:R-:W-:Y:S02]  /*15fe0*/  FSEL R181, R181, -INF , !P6 ;  /* 0xff800000b5b57808 */ /* 0x000fe40007000000 */
        /* <DEDUP_REMOVED lines=20> */
[----:B------:R-:W-:Y:S02]  /*16130*/  FSEL R20, R175, -INF , !P5 ;  /* 0xff800000af147808 */ /* 0x000fe40006800000 */
[----:B------:R-:W-:Y:S02]  /*16140*/  FMNMX R0, R188, R0, !PT ;  /* 0x00000000bc007209 */ /* 0x000fe40007800000 */
[----:B------:R-:W-:Y:S02]  /*16150*/  FMNMX R13, R181, R13, !PT ;  /* 0x0000000db50d7209 */ /* 0x000fe40007800000 */
[----:B------:R-:W-:Y:S02]  /*16160*/  FSEL R178, R178, -INF , !P2 ;  /* 0xff800000b2b27808 */ /* 0x000fe40005000000 */
[----:B------:R-:W-:Y:S01]  /*16170*/  FMNMX R0, R20, R0, !PT ;  /* 0x0000000014007209 */ /* 0x000fe20007800000 */
[----:B------:R-:W1:Y:S01]  /*16180*/  SHFL.BFLY PT, R3, R13, 0x1, 0x1f ;  /* 0x0c201f000d037f89 */ /* 0x000e6200000e0000 */
[----:B------:R-:W-:-:S02]  /*16190*/  FSEL R179, R179, -INF , !P4 ;  /* 0xff800000b3b37808 */ /* 0x000fc40006000000 */
[----:B------:R-:W-:Y:S02]  /*161a0*/  FMNMX R0, R178, R0, !PT ;  /* 0x00000000b2007209 */ /* 0x000fe40007800000 */
[----:B------:R-:W-:Y:S02]  /*161b0*/  FSEL R182, R182, -INF , !P3 ;  /* 0xff800000b6b67808 */ /* 0x000fe40005800000 */
[----:B------:R-:W-:Y:S02]  /*161c0*/  FMNMX R0, R179, R0, !PT ;  /* 0x00000000b3007209 */ /* 0x000fe40007800000 */
[----:B------:R-:W-:Y:S02]  /*161d0*/  FSEL R183, R183, -INF , !P6 ;  /* 0xff800000b7b77808 */ /* 0x000fe40007000000 */
[----:B------:R-:W-:-:S04]  /*161e0*/  FMNMX R0, R182, R0, !PT ;  /* 0x00000000b6007209 */ /* 0x000fc80007800000 */
[----:B------:R-:W-:-:S05]  /*161f0*/  FMNMX R0, R183, R0, !PT ;  /* 0x00000000b7007209 */ /* 0x000fca0007800000 */
[----:B------:R-:W2:Y:S01]  /*16200*/  SHFL.BFLY PT, R2, R0, 0x1, 0x1f ;  /* 0x0c201f0000027f89 */ /* 0x000ea200000e0000 */
[----:B-1----:R-:W-:-:S05]  /*16210*/  FMNMX R13, R13, R3, !PT ;  /* 0x000000030d0d7209 */ /* 0x002fca0007800000 */
[----:B------:R-:W1:Y:S01]  /*16220*/  SHFL.BFLY PT, R3, R13, 0x2, 0x1f ;  /* 0x0c401f000d037f89 */ /* 0x000e6200000e0000 */
[----:B--2---:R-:W-:Y:S02]  /*16230*/  FMNMX R0, R0, R2, !PT ;  /* 0x0000000200007209 */ /* 0x004fe40007800000 */
[----:B------:R-:W-:-:S03]  /*16240*/  LEA R2, R185, R6, 0x3 ;  /* 0x00000006b9027211 */ /* 0x000fc600078e18ff */
[----:B------:R-:W2:Y:S01]  /*16250*/  SHFL.BFLY PT, R14, R0, 0x2, 0x1f ;  /* 0x0c401f00000e7f89 */ /* 0x000ea200000e0000 */
[----:B------:R-:W-:Y:S02]  /*16260*/  PRMT R2, RZ, 0x654, R2 ;  /* 0x00000654ff027816 */ /* 0x000fe40000000002 */
[----:B-1----:R-:W-:Y:S02]  /*16270*/  FMNMX R13, R13, R3, !PT ;  /* 0x000000030d0d7209 */ /* 0x002fe40007800000 */
[----:B------:R1:W-:Y:S01]  /*16280*/  SYNCS.ARRIVE.TRANS64.RED.A1T0 RZ, [R2+URZ], RZ ;  /* 0x000000ff02ff79a7 */ /* 0x0003e2000810043f */
[----:B------:R-:W-:Y:S01]  /*16290*/  SHF.L.U32 R3, R193, 0x1f, RZ ;  /* 0x0000001fc1037819 */ /* 0x000fe200000006ff */
[----:B-1----:R-:W-:Y:S02]  /*162a0*/  IMAD R2, R186, 0x8, R250 ;  /* 0x00000008ba027824 */ /* 0x002fe400078e02fa */
[----:B------:R-:W1:Y:S02]  /*162b0*/  LDC R250, c[0x0][0x604] ;  /* 0x00018100fffa7b82 */ /* 0x000e640000000800 */
[----:B------:R-:W3:Y:S01]  /*162c0*/  SYNCS.PHASECHK.TRANS64.TRYWAIT P2, [R2+URZ+0x50000], R3 ;  /* 0x05000003020075a7 */ /* 0x000ee2000804017f */
[----:B--2---:R-:W-:Y:S01]  /*162d0*/  FMNMX R14, R0, R14, !PT ;  /* 0x0000000e000e7209 */ /* 0x004fe20007800000 */
[----:B---3--:R-:W-:Y:S06]  /*162e0*/  @!P2 BRA `(.L_x_44) ;  /* 0x000000e8008ca947 */ /* 0x008fec0003800000 */
.L_x_114:
[----:B------:R-:W-:Y:S05]  /*162f0*/  BSYNC B0 ;  /* 0x0000000000007941 */ /* 0x000fea0003800000 */
.L_x_43:
        /* <DEDUP_REMOVED lines=128> */
[C---:B------:R-:W-:Y:S01]  /*16b00*/  FSETP.NEU.AND P2, PT, R13.reuse, -INF , PT ;  /* 0xff8000000d00780b */ /* 0x040fe20003f4d000 */
[----:B------:R-:W-:Y:S05]  /*16b10*/  WARPSYNC.ALL ;  /* 0x0000000000007948 */ /* 0x000fea0003800000 */
[----:B------:R-:W-:Y:S01]  /*16b20*/  FSEL R6, R13, RZ, P2 ;  /* 0x000000ff0d067208 */ /* 0x000fe20001000000 */
[----:B------:R-:W-:Y:S01]  /*16b30*/  STL [R1+0x9e4], R160 ;  /* 0x0009e4a001007387 */ /* 0x000fe20000100800 */
[----:B------:R-:W-:-:S03]  /*16b40*/  FSETP.NEU.AND P2, PT, R14, -INF , PT ;  /* 0xff8000000e00780b */ /* 0x000fc60003f4d000 */
[----:B--2---:R-:W-:Y:S01]  /*16b50*/  FADD R2, -R6, R189 ;  /* 0x000000bd06027221 */ /* 0x004fe20000000100 */
[----:B------:R-:W-:Y:S01]  /*16b60*/  FSEL R3, R14, RZ, P2 ;  /* 0x000000ff0e037208 */ /* 0x000fe20001000000 */
[-C--:B-1----:R-:W-:Y:S01]  /*16b70*/  FMUL R6, R6, R250.reuse ;  /* 0x000000fa06067220 */ /* 0x082fe20000400000 */
[----:B------:R-:W-:Y:S01]  /*16b80*/  STL [R1+0x9e0], R161 ;  /* 0x0009e0a101007387 */ /* 0x000fe20000100800 */
[-C--:B------:R-:W-:Y:S02]  /*16b90*/  FMUL R2, R2, R250.reuse ;  /* 0x000000fa02027220 */ /* 0x080fe40000400000 */
[C---:B------:R-:W-:Y:S01]  /*16ba0*/  FADD R0, -R3.reuse, R190 ;  /* 0x000000be03007221 */ /* 0x040fe20000000100 */
[-C--:B------:R-:W-:Y:S01]  /*16bb0*/  FMUL R3, R3, R250.reuse ;  /* 0x000000fa03037220 */ /* 0x080fe20000400000 */
[-C--:B------:R-:W-:Y:S01]  /*16bc0*/  FFMA R11, R11, R250.reuse, -R6 ;  /* 0x000000fa0b0b7223 */ /* 0x080fe20000000806 */
[----:B------:R-:W-:Y:S01]  /*16bd0*/  FSETP.GEU.AND P2, PT, R2, -126, PT ;  /* 0xc2fc00000200780b */ /* 0x000fe20003f4e000 */
[-C--:B------:R-:W-:Y:S01]  /*16be0*/  FMUL R0, R0, R250.reuse ;  /* 0x000000fa00007220 */ /* 0x080fe20000400000 */
[-CC-:B------:R-:W-:Y:S01]  /*16bf0*/  FFMA R4, R4, R250.reuse, -R3.reuse ;  /* 0x000000fa04047223 */ /* 0x180fe20000000803 */
[-CC-:B------:R-:W-:Y:S01]  /*16c00*/  FFMA R10, R10, R250.reuse, -R3.reuse ;  /* 0x000000fa0a0a7223 */ /* 0x180fe20000000803 */
[----:B------:R-:W-:Y:S01]  /*16c10*/  FFMA R5, R5, R250, -R3 ;  /* 0x000000fa05057223 */ /* 0x000fe20000000803 */
[----:B------:R-:W-:Y:S01]  /*16c20*/  STL [R1+0x9dc], R162 ;  /* 0x0009dca201007387 */ /* 0x000fe20000100800 */
[----:B------:R-:W-:-:S02]  /*16c30*/  FSETP.GEU.AND P4, PT, R0, -126, PT ;  /* 0xc2fc00000000780b */ /* 0x000fc40003f8e000 */
[----:B------:R-:W-:Y:S01]  /*16c40*/  FSETP.GEU.AND P6, PT, R4, -126, PT ;  /* 0xc2fc00000400780b */ /* 0x000fe20003fce000 */
[----:B------:R-:W-:Y:S01]  /*16c50*/  STL [R1+0x9d8], R15 ;  /* 0x0009d80f01007387 */ /* 0x000fe20000100800 */
[----:B------:R-:W-:Y:S02]  /*16c60*/  FSETP.GEU.AND P5, PT, R10, -126, PT ;  /* 0xc2fc00000a00780b */ /* 0x000fe40003fae000 */
[----:B------:R-:W-:Y:S01]  /*16c70*/  FSETP.GEU.AND P3, PT, R5, -126, PT ;  /* 0xc2fc00000500780b */ /* 0x000fe20003f6e000 */
[----:B------:R-:W-:Y:S01]  /*16c80*/  @!P2 FMUL R2, R2, 0.5 ;  /* 0x3f0000000202a820 */ /* 0x000fe20000400000 */
[----:B------:R-:W-:Y:S04]  /*16c90*/  STL [R1+0x9d4], R16 ;  /* 0x0009d41001007387 */ /* 0x000fe80000100800 */
[----:B------:R-:W-:Y:S01]  /*16ca0*/  STL [R1+0x9d0], R165 ;  /* 0x0009d0a501007387 */ /* 0x000fe20000100800 */
[----:B------:R-:W1:Y:S01]  /*16cb0*/  MUFU.EX2 R2, R2 ;  /* 0x0000000200027308 */ /* 0x000e620000000800 */
[----:B------:R-:W-:Y:S01]  /*16cc0*/  @!P4 FMUL R0, R0, 0.5 ;  /* 0x3f0000000000c820 */ /* 0x000fe20000400000 */
[----:B------:R-:W-:Y:S01]  /*16cd0*/  @!P6 FMUL R4, R4, 0.5 ;  /* 0x3f0000000404e820 */ /* 0x000fe20000400000 */
[----:B------:R-:W-:Y:S01]  /*16ce0*/  STL [R1+0x9cc], R18 ;  /* 0x0009cc1201007387 */ /* 0x000fe20000100800 */
[----:B------:R-:W-:-:S02]  /*16cf0*/  @!P5 FMUL R10, R10, 0.5 ;  /* 0x3f0000000a0ad820 */ /* 0x000fc40000400000 */
[----:B------:R-:W-:Y:S01]  /*16d00*/  @!P3 FMUL R5, R5, 0.5 ;  /* 0x3f0000000505b820 */ /* 0x000fe20000400000 */
[----:B------:R-:W-:Y:S01]  /*16d10*/  STL [R1+0x9c8], R17 ;  /* 0x0009c81101007387 */ /* 0x000fe20000100800 */
[----:B------:R2:W3:Y:S03]  /*16d20*/  MUFU.EX2 R176, R4 ;  /* 0x0000000400b07308 */ /* 0x0004e60000000800 */
[----:B------:R-:W-:Y:S04]  /*16d30*/  STL [R1+0x9c4], R21 ;  /* 0x0009c41501007387 */ /* 0x000fe80000100800 */
[----:B------:R-:W-:Y:S01]  /*16d40*/  STL [R1+0x9c0], R19 ;  /* 0x0009c01301007387 */ /* 0x000fe20000100800 */
[----:B------:R-:W4:Y:S01]  /*16d50*/  MUFU.EX2 R0, R0 ;  /* 0x0000000000007308 */ /* 0x000f220000000800 */
[----:B--2---:R-:W-:Y:S01]  /*16d60*/  FFMA R4, R159, R250, -R3 ;  /* 0x000000fa9f047223 */ /* 0x004fe20000000803 */
[----:B-1----:R-:W-:Y:S01]  /*16d70*/  @!P2 FMUL R2, R2, R2 ;  /* 0x000000020202a220 */ /* 0x002fe20000400000 */
[----:B------:R-:W-:Y:S03]  /*16d80*/  STL [R1+0x9bc], R23 ;  /* 0x0009bc1701007387 */ /* 0x000fe60000100800 */
[----:B------:R-:W-:Y:S01]  /*16d90*/  FSETP.GEU.AND P2, PT, R4, -126, PT ;  /* 0xc2fc00000400780b */ /* 0x000fe20003f4e000 */
[----:B---3--:R-:W-:Y:S01]  /*16da0*/  FMUL R24, R24, R2 ;  /* 0x0000000218187220 */ /* 0x008fe20000400000 */
[----:B------:R1:W2:Y:S01]  /*16db0*/  MUFU.EX2 R175, R10 ;  /* 0x0000000a00af7308 */ /* 0x0002a20000000800 */
[----:B------:R-:W-:Y:S01]  /*16dc0*/  @!P6 FMUL R176, R176, R176 ;  /* 0x000000b0b0b0e220 */ /* 0x000fe20000400000 */
[-C--:B------:R-:W-:Y:S01]  /*16dd0*/  FMUL R25, R25, R2.reuse ;  /* 0x0000000219197220 */ /* 0x080fe20000400000 */
[-C--:B----4-:R-:W-:Y:S01]  /*16de0*/  FMUL R28, R28, R2.reuse ;  /* 0x000000021c1c7220 */ /* 0x090fe20000400000 */
[-C--:B------:R-:W-:Y:S01]  /*16df0*/  FMUL R29, R29, R2.reuse ;  /* 0x000000021d1d7220 */ /* 0x080fe20000400000 */
[-C--:B------:R-:W-:Y:S01]  /*16e00*/  FMUL R32, R32, R2.reuse ;  /* 0x0000000220207220 */ /* 0x080fe20000400000 */
[----:B------:R-:W-:Y:S01]  /*16e10*/  FMUL R33, R33, R2 ;  /* 0x0000000221217220 */ /* 0x000fe20000400000 */
[----:B------:R-:W-:Y:S01]  /*16e20*/  STL [R1+0x9b8], R22 ;  /* 0x0009b81601007387 */ /* 0x000fe20000100800 */
[----:B------:R3:W4:Y:S01]  /*16e30*/  MUFU.EX2 R174, R5 ;  /* 0x0000000500ae7308 */ /* 0x0007220000000800 */
[--C-:B-1----:R-:W-:Y:S01]  /*16e40*/  FFMA R10, R153, R250, -R6.reuse ;  /* 0x000000fa990a7223 */ /* 0x102fe20000000806 */
[----:B------:R-:W-:Y:S01]  /*16e50*/  @!P4 FMUL R0, R0, R0 ;  /* 0x000000000000c220 */ /* 0x000fe20000400000 */
[----:B------:R-:W-:Y:S01]  /*16e60*/  @!P2 FMUL R4, R4, 0.5 ;  /* 0x3f0000000404a820 */ /* 0x000fe20000400000 */
[----:B------:R-:W-:Y:S01]  /*16e70*/  FSETP.GEU.AND P4, PT, R11, -126, PT ;  /* 0xc2fc00000b00780b */ /* 0x000fe20003f8e000 */
[-C--:B------:R-:W-:Y:S01]  /*16e80*/  FMUL R36, R36, R2.reuse ;  /* 0x0000000224247220 */ /* 0x080fe20000400000 */
[----:B------:R-:W-:Y:S01]  /*16e90*/  FSETP.GEU.AND P6, PT, R10, -126, PT ;  /* 0xc2fc00000a00780b */ /* 0x000fe20003fce000 */
[----:B------:R-:W-:Y:S01]  /*16ea0*/  FMUL R37, R37, R2 ;  /* 0x0000000225257220 */ /* 0x000fe20000400000 */
[----:B------:R1:W4:Y:S01]  /*16eb0*/  MUFU.EX2 R173, R4 ;  /* 0x0000000400ad7308 */ /* 0x0003220000000800 */
[--C-:B---3--:R-:W-:Y:S01]  /*16ec0*/  FFMA R5, R156, R250, -R6.reuse ;  /* 0x000000fa9c057223 */ /* 0x108fe20000000806 */
[----:B--2---:R-:W-:Y:S01]  /*16ed0*/  @!P5 FMUL R175, R175, R175 ;  /* 0x000000afafafd220 */ /* 0x004fe20000400000 */
[-C--:B------:R-:W-:Y:S01]  /*16ee0*/  FMUL R40, R40, R2.reuse ;  /* 0x0000000228287220 */ /* 0x080fe20000400000 */
[----:B------:R-:W-:Y:S01]  /*16ef0*/  FMUL R41, R41, R2 ;  /* 0x0000000229297220 */ /* 0x000fe20000400000 */
[-C--:B------:R-:W-:Y:S01]  /*16f00*/  FMUL R26, R26, R0.reuse ;  /* 0x000000001a1a7220 */ /* 0x080fe20000400000 */
[----:B------:R-:W-:Y:S01]  /*16f10*/  FSETP.GEU.AND P5, PT, R5, -126, PT ;  /* 0xc2fc00000500780b */ /* 0x000fe20003fae000 */
[----:B------:R-:W-:Y:S01]  /*16f20*/  FMUL R27, R27, R0 ;  /* 0x000000001b1b7220 */ /* 0x000fe20000400000 */
[----:B------:R-:W-:Y:S01]  /*16f30*/  FMUL R44, R44, R2 ;  /* 0x000000022c2c7220 */ /* 0x000fe20000400000 */
[----:B-1----:R-:W-:Y:S01]  /*16f40*/  FFMA R4, R157, R250, -R6 ;  /* 0x000000fa9d047223 */ /* 0x002fe20000000806 */
[----:B----4-:R-:W-:Y:S01]  /*16f50*/  @!P3 FMUL R174, R174, R174 ;  /* 0x000000aeaeaeb220 */ /* 0x010fe20000400000 */
[----:B------:R-:W-:Y:S01]  /*16f60*/  @!P4 FMUL R11, R11, 0.5 ;  /* 0x3f0000000b0bc820 */ /* 0x000fe20000400000 */
[----:B------:R-:W-:Y:S01]  /*16f70*/  @!P6 FMUL R10, R10, 0.5 ;  /* 0x3f0000000a0ae820 */ /* 0x000fe20000400000 */
[-C--:B------:R-:W-:Y:S01]  /*16f80*/  FMUL R45, R45, R2.reuse ;  /* 0x000000022d2d7220 */ /* 0x080fe20000400000 */
[----:B------:R-:W-:Y:S01]  /*16f90*/  FSETP.GEU.AND P3, PT, R4, -126, PT ;  /* 0xc2fc00000400780b */ /* 0x000fe20003f6e000 */
[----:B------:R-:W1:Y:S01]  /*16fa0*/  MUFU.EX2 R172, R11 ;  /* 0x0000000b00ac7308 */ /* 0x000e620000000800 */
[-C--:B------:R-:W-:Y:S01]  /*16fb0*/  FMUL R48, R48, R2.reuse ;  /* 0x0000000230307220 */ /* 0x080fe20000400000 */
[----:B------:R-:W-:Y:S01]  /*16fc0*/  @!P2 FMUL R173, R173, R173 ;  /* 0x000000adadada220 */ /* 0x000fe20000400000 */
[----:B------:R-:W-:Y:S01]  /*16fd0*/  FMUL R49, R49, R2 ;  /* 0x0000000231317220 */ /* 0x000fe20000400000 */
[----:B------:R-:W-:Y:S01]  /*16fe0*/  @!P5 FMUL R5, R5, 0.5 ;  /* 0x3f0000000505d820 */ /* 0x000fe20000400000 */
[-C--:B------:R-:W-:Y:S01]  /*16ff0*/  FMUL R30, R30, R0.reuse ;  /* 0x000000001e1e7220 */ /* 0x080fe20000400000 */
[-C--:B------:R-:W-:Y:S01]  /*17000*/  FMUL R31, R31, R0.reuse ;  /* 0x000000001f1f7220 */ /* 0x080fe20000400000 */
[----:B------:R-:W-:Y:S01]  /*17010*/  FMUL R34, R34, R0 ;  /* 0x0000000022227220 */ /* 0x000fe20000400000 */
[----:B------:R-:W2:Y:S01]  /*17020*/  MUFU.EX2 R171, R10 ;  /* 0x0000000a00ab7308 */ /* 0x000ea20000000800 */
[-C--:B------:R-:W-:Y:S01]  /*17030*/  FMUL R52, R52, R2.reuse ;  /* 0x0000000234347220 */ /* 0x080fe20000400000 */
[----:B------:R-:W-:Y:S01]  /*17040*/  FMUL R53, R53, R2 ;  /* 0x0000000235357220 */ /* 0x000fe20000400000 */
[-C--:B------:R-:W-:Y:S01]  /*17050*/  FMUL R35, R35, R0.reuse ;  /* 0x0000000023237220 */ /* 0x080fe20000400000 */
[----:B------:R-:W-:Y:S01]  /*17060*/  @!P3 FMUL R4, R4, 0.5 ;  /* 0x3f0000000404b820 */ /* 0x000fe20000400000 */
[-C--:B------:R-:W-:Y:S01]  /*17070*/  FMUL R38, R38, R0.reuse ;  /* 0x0000000026267220 */ /* 0x080fe20000400000 */
[-C--:B------:R-:W-:Y:S01]  /*17080*/  FMUL R39, R39, R0.reuse ;  /* 0x0000000027277220 */ /* 0x080fe20000400000 */
[----:B------:R-:W-:Y:S01]  /*17090*/  FMUL R42, R42, R0 ;  /* 0x000000002a2a7220 */ /* 0x000fe20000400000 */
[----:B------:R3:W4:Y:S01]  /*170a0*/  MUFU.EX2 R170, R5 ;  /* 0x0000000500aa7308 */ /* 0x0007220000000800 */
[----:B-1----:R-:W-:Y:S01]  /*170b0*/  @!P4 FMUL R172, R172, R172 ;  /* 0x000000acacacc220 */ /* 0x002fe20000400000 */
[-C--:B------:R-:W-:Y:S01]  /*170c0*/  FMUL R56, R56, R2.reuse ;  /* 0x0000000238387220 */ /* 0x080fe20000400000 */
[----:B------:R-:W-:Y:S01]  /*170d0*/  FMUL R57, R57, R2 ;  /* 0x0000000239397220 */ /* 0x000fe20000400000 */
[-C--:B------:R-:W-:Y:S01]  /*170e0*/  FMUL R43, R43, R0.reuse ;  /* 0x000000002b2b7220 */ /* 0x080fe20000400000 */
[-C--:B------:R-:W-:Y:S01]  /*170f0*/  FMUL R46, R46, R0.reuse ;  /* 0x000000002e2e7220 */ /* 0x080fe20000400000 */
[-C--:B------:R-:W-:Y:S01]  /*17100*/  FMUL R47, R47, R0.reuse ;  /* 0x000000002f2f7220 */ /* 0x080fe20000400000 */
[----:B------:R-:W-:Y:S01]  /*17110*/  FMUL R50, R50, R0 ;  /* 0x0000000032327220 */ /* 0x000fe20000400000 */
[----:B------:R1:W4:Y:S01]  /*17120*/  MUFU.EX2 R169, R4 ;  /* 0x0000000400a97308 */ /* 0x0003220000000800 */
[----:B---3--:R-:W-:Y:S01]  /*17130*/  MOV R5, 0x40000040 ;  /* 0x4000004000057802 */ /* 0x008fe20000000f00 */
[----:B--2---:R-:W-:Y:S01]  /*17140*/  @!P6 FMUL R171, R171, R171 ;  /* 0x000000abababe220 */ /* 0x004fe20000400000 */
[-C--:B------:R-:W-:Y:S01]  /*17150*/  FMUL R60, R60, R2.reuse ;  /* 0x000000023c3c7220 */ /* 0x080fe20000400000 */
[----:B------:R-:W-:Y:S01]  /*17160*/  FMUL R61, R61, R2 ;  /* 0x000000023d3d7220 */ /* 0x000fe20000400000 */
[----:B------:R-:W-:Y:S01]  /*17170*/  R2UR UR7, R5 ;  /* 0x00000000050772ca */ /* 0x000fe200000e0000 */
[-C--:B------:R-:W-:Y:S01]  /*17180*/  FMUL R51, R51, R0.reuse ;  /* 0x0000000033337220 */ /* 0x080fe20000400000 */
[-C--:B------:R-:W-:Y:S01]  /*17190*/  FMUL R54, R54, R0.reuse ;  /* 0x0000000036367220 */ /* 0x080fe20000400000 */
[----:B------:R-:W-:Y:S01]  /*171a0*/  FMUL R55, R55, R0 ;  /* 0x0000000037377220 */ /* 0x000fe20000400000 */
[----:B-1----:R-:W-:Y:S01]  /*171b0*/  LEA R4, R186, R252, 0xc ;  /* 0x000000fcba047211 */ /* 0x002fe200078e60ff */
[----:B----4-:R-:W-:Y:S01]  /*171c0*/  @!P5 FMUL R170, R170, R170 ;  /* 0x000000aaaaaad220 */ /* 0x010fe20000400000 */
[-C--:B------:R-:W-:Y:S01]  /*171d0*/  FMUL R64, R64, R2.reuse ;  /* 0x0000000240407220 */ /* 0x080fe20000400000 */
[----:B------:R-:W-:Y:S01]  /*171e0*/  FMUL R65, R65, R2 ;  /* 0x0000000241417220 */ /* 0x000fe20000400000 */
[----:B------:R-:W-:Y:S01]  /*171f0*/  R2UR UR6, R4 ;  /* 0x00000000040672ca */ /* 0x000fe200000e0000 */
[-C--:B------:R-:W-:Y:S01]  /*17200*/  FMUL R58, R58, R0.reuse ;  /* 0x000000003a3a7220 */ /* 0x080fe20000400000 */
[-C--:B------:R-:W-:Y:S01]  /*17210*/  FMUL R59, R59, R0.reuse ;  /* 0x000000003b3b7220 */ /* 0x080fe20000400000 */
[----:B------:R-:W-:Y:S01]  /*17220*/  FMUL R62, R62, R0 ;  /* 0x000000003e3e7220 */ /* 0x000fe20000400000 */
[----:B------:R-:W-:Y:S01]  /*17230*/  @!P3 FMUL R169, R169, R169 ;  /* 0x000000a9a9a9b220 */ /* 0x000fe20000400000 */
[-C--:B------:R-:W-:Y:S01]  /*17240*/  FMUL R68, R68, R2.reuse ;  /* 0x0000000244447220 */ /* 0x080fe20000400000 */
[----:B------:R-:W-:Y:S01]  /*17250*/  FMUL R69, R69, R2 ;  /* 0x0000000245457220 */ /* 0x000fe20000400000 */
[-C--:B------:R-:W-:Y:S01]  /*17260*/  FMUL R63, R63, R0.reuse ;  /* 0x000000003f3f7220 */ /* 0x080fe20000400000 */
[-C--:B------:R-:W-:Y:S01]  /*17270*/  FMUL R66, R66, R0.reuse ;  /* 0x0000000042427220 */ /* 0x080fe20000400000 */
[-C--:B------:R-:W-:Y:S01]  /*17280*/  FMUL R67, R67, R0.reuse ;  /* 0x0000000043437220 */ /* 0x080fe20000400000 */
[-C--:B------:R-:W-:Y:S01]  /*17290*/  FMUL R70, R70, R0.reuse ;  /* 0x0000000046467220 */ /* 0x080fe20000400000 */
[----:B------:R-:W-:Y:S01]  /*172a0*/  FMUL R71, R71, R0 ;  /* 0x0000000047477220 */ /* 0x000fe20000400000 */
[-C--:B------:R-:W-:Y:S01]  /*172b0*/  FMUL R72, R72, R2.reuse ;  /* 0x0000000248487220 */ /* 0x080fe20000400000 */
[----:B------:R-:W-:Y:S01]  /*172c0*/  FMUL R73, R73, R2 ;  /* 0x0000000249497220 */ /* 0x000fe20000400000 */
[----:B------:R-:W-:Y:S01]  /*172d0*/  F2FP.F16.F32.PACK_AB R153, R175, R176 ;  /* 0x000000b0af99723e */ /* 0x000fe200000000ff */
[----:B------:R-:W-:Y:S01]  /*172e0*/  STL [R1+0x9b4], R158 ;  /* 0x0009b49e01007387 */ /* 0x000fe20000100800 */
        /* <DEDUP_REMOVED lines=158> */
[----:B------:R2:W-:Y:S04]  /*17cd0*/  STL [R1+0x428], R7 ;  /* 0x0004280701007387 */ /* 0x0005e80000100800 */
        /* <DEDUP_REMOVED lines=13> */
[----:B------:R4:W-:Y:S01]  /*17db0*/  STL [R1+0x574], R252 ;  /* 0x000574fc01007387 */ /* 0x0009e20000100800 */
[----:B------:R-:W-:-:S03]  /*17dc0*/  WARPGROUP.DEPBAR.LE gsb0, 0x0 ;  /* 0x00008000000079c5 */ /* 0x000fc60000010000 */
[----:B------:R-:W-:Y:S01]  /*17dd0*/  STL.64 [R1], R24 ;  /* 0x0000001801007387 */ /* 0x000fe20000100a00 */
[----:B-1----:R-:W-:Y:S01]  /*17de0*/  MOV R8, R150 ;  /* 0x0000009600087202 */ /* 0x002fe20000000f00 */
[----:B------:R-:W-:Y:S01]  /*17df0*/  IMAD.MOV.U32 R9, RZ, RZ, R149 ;  /* 0x000000ffff097224 */ /* 0x000fe200078e0095 */
[----:B--2---:R-:W-:Y:S01]  /*17e00*/  MOV R7, R151 ;  /* 0x0000009700077202 */ /* 0x004fe20000000f00 */
[----:B------:R-:W-:Y:S01]  /*17e10*/  STL.64 [R1+0x8], R26 ;  /* 0x0000081a01007387 */ /* 0x000fe20000100a00 */
[----:B------:R-:W-:Y:S01]  /*17e20*/  MOV R12, R148 ;  /* 0x00000094000c7202 */ /* 0x000fe20000000f00 */
[----:B---3--:R-:W-:Y:S01]  /*17e30*/  IMAD.MOV.U32 R14, RZ, RZ, R146 ;  /* 0x000000ffff0e7224 */ /* 0x008fe200078e0092 */
[----:B------:R-:W-:Y:S01]  /*17e40*/  MOV R13, R147 ;  /* 0x00000093000d7202 */ /* 0x000fe20000000f00 */
[----:B------:R-:W-:Y:S01]  /*17e50*/  STL.64 [R1+0x10], R28 ;  /* 0x0000101c01007387 */ /* 0x000fe20000100a00 */
[----:B------:R-:W-:Y:S01]  /*17e60*/  MOV R157, R144 ;  /* 0x00000090009d7202 */ /* 0x000fe20000000f00 */
[----:B------:R-:W-:Y:S01]  /*17e70*/  IMAD.MOV.U32 R159, RZ, RZ, R143 ;  /* 0x000000ffff9f7224 */ /* 0x000fe200078e008f */
[----:B------:R-:W-:Y:S01]  /*17e80*/  MOV R156, R145 ;  /* 0x00000091009c7202 */ /* 0x000fe20000000f00 */
        /* <DEDUP_REMOVED lines=9> */
[----:B------:R-:W-:Y:S01]  /*17f20*/  MOV R170, R136 ;  /* 0x0000008800aa7202 */ /* 0x000fe20000000f00 */
[----:B------:R-:W-:Y:S01]  /*17f30*/  IMAD.MOV.U32 R172, RZ, RZ, R134 ;  /* 0x000000ffffac7224 */ /* 0x000fe200078e0086 */
[----:B------:R-:W-:Y:S01]  /*17f40*/  MOV R171, R135 ;  /* 0x0000008700ab7202 */ /* 0x000fe20000000f00 */
[----:B------:R1:W-:Y:S01]  /*17f50*/  STL.64 [R1+0x30], R36 ;  /* 0x0000302401007387 */ /* 0x0003e20000100a00 */
[----:B------:R-:W-:Y:S01]  /*17f60*/  MOV R174, R132 ;  /* 0x0000008400ae7202 */ /* 0x000fe20000000f00 */
[----:B------:R-:W-:Y:S01]  /*17f70*/  IMAD.MOV.U32 R175, RZ, RZ, R131 ;  /* 0x000000ffffaf7224 */ /* 0x000fe200078e0083 */
[----:B------:R-:W-:Y:S01]  /*17f80*/  MOV R173, R133 ;  /* 0x0000008500ad7202 */ /* 0x000fe20000000f00 */
[----:B------:R-:W2:Y:S01]  /*17f90*/  LDL.LU.64 R150, [R1+0xbe8] ;  /* 0x000be80001967983 */ /* 0x000ea20000300a00 */
[----:B------:R-:W-:Y:S01]  /*17fa0*/  MOV R176, R130 ;  /* 0x0000008200b07202 */ /* 0x000fe20000000f00 */
[----:B------:R-:W-:Y:S01]  /*17fb0*/  IMAD.MOV.U32 R178, RZ, RZ, R128 ;  /* 0x000000ffffb27224 */ /* 0x000fe200078e0080 */
[----:B------:R-:W-:Y:S01]  /*17fc0*/  MOV R177, R129 ;  /* 0x0000008100b17202 */ /* 0x000fe20000000f00 */
[----:B------:R-:W3:Y:S01]  /*17fd0*/  LDL.LU.64 R148, [R1+0xbe0] ;  /* 0x000be00001947983 */ /* 0x000ee20000300a00 */
[----:B------:R-:W-:Y:S01]  /*17fe0*/  MOV R180, R126 ;  /* 0x0000007e00b47202 */ /* 0x000fe20000000f00 */
[----:B------:R-:W-:Y:S01]  /*17ff0*/  IMAD.MOV.U32 R181, RZ, RZ, R125 ;  /* 0x000000ffffb57224 */ /* 0x000fe200078e007d */
[----:B------:R-:W-:Y:S01]  /*18000*/  MOV R179, R127 ;  /* 0x0000007f00b37202 */ /* 0x000fe20000000f00 */
[----:B------:R-:W4:Y:S01]  /*18010*/  LDL.LU.64 R146, [R1+0xbd8] ;  /* 0x000bd80001927983 */ /* 0x000f220000300a00 */
        /* <DEDUP_REMOVED lines=146> */
[----:B------:R-:W4:Y:S04]  /*18940*/  LDL.LU.64 R26, [R1+0x9f8] ;  /* 0x0009f800011a7983 */ /* 0x000f280000300a00 */
[----:B------:R-:W4:Y:S01]  /*18950*/  LDL.LU.64 R24, [R1+0x9f0] ;  /* 0x0009f00001187983 */ /* 0x000f220000300a00 */
[----:B------:R-:W-:Y:S01]  /*18960*/  VIADD R10, R4, 0x800 ;  /* 0x00000800040a7836 */ /* 0x000fe20000000000 */
[----:B------:R-:W-:-:S04]  /*18970*/  MOV R11, 0x40000040 ;  /* 0x40000040000b7802 */ /* 0x000fc80000000f00 */
[----:B------:R-:W-:Y:S02]  /*18980*/  R2UR UR6, R10 ;  /* 0x000000000a0672ca */ /* 0x000fe400000e0000 */
[----:B------:R-:W-:Y:S01]  /*18990*/  R2UR UR7, R11 ;  /* 0x000000000b0772ca */ /* 0x000fe200000e0000 */
[-C--:B--2---:R-:W-:Y:S01]  /*189a0*/  FMUL R150, R150, R0.reuse ;  /* 0x0000000096967220 */ /* 0x084fe20000400000 */
[----:B------:R-:W-:Y:S01]  /*189b0*/  FMUL R151, R151, R0 ;  /* 0x0000000097977220 */ /* 0x000fe20000400000 */
[-C--:B---3--:R-:W-:Y:S01]  /*189c0*/  FMUL R148, R148, R2.reuse ;  /* 0x0000000294947220 */ /* 0x088fe20000400000 */
        /* <DEDUP_REMOVED lines=211> */
[----:B------:R-:W2:Y:S01]  /*19700*/  LDL.LU R37, [R1+0x34] ;  /* 0x0000340001257983 */ /* 0x000ea20000300800 */
[----:B------:R-:W-:-:S03]  /*19710*/  IMAD.MOV.U32 R42, RZ, RZ, R162 ;  /* 0x000000ffff2a7224 */ /* 0x000fc600078e00a2 */
[----:B------:R-:W3:Y:S04]  /*19720*/  LDL.LU R6, [R1+0x9ec] ;  /* 0x0009ec0001067983 */ /* 0x000ee80000300800 */
[----:B------:R-:W4:Y:S04]  /*19730*/  LDL.LU R3, [R1+0x9e8] ;  /* 0x0009e80001037983 */ /* 0x000f280000300800 */
[----:B------:R-:W3:Y:S04]  /*19740*/  LDL.LU R160, [R1+0x9e4] ;  /* 0x0009e40001a07983 */ /* 0x000ee80000300800 */
[----:B------:R-:W2:Y:S04]  /*19750*/  LDL.LU R161, [R1+0x9e0] ;  /* 0x0009e00001a17983 */ /* 0x000ea80000300800 */
[----:B------:R-:W4:Y:S01]  /*19760*/  LDL.LU R162, [R1+0x9dc] ;  /* 0x0009dc0001a27983 */ /* 0x000f220000300800 */
[----:B------:R-:W-:Y:S01]  /*19770*/  MOV R43, R15 ;  /* 0x0000000f002b7202 */ /* 0x000fe20000000f00 */
[----:B------:R-:W-:Y:S01]  /*19780*/  IMAD.MOV.U32 R45, RZ, RZ, R165 ;  /* 0x000000ffff2d7224 */ /* 0x000fe200078e00a5 */
[----:B------:R-:W-:Y:S01]  /*19790*/  MOV R44, R16 ;  /* 0x00000010002c7202 */ /* 0x000fe20000000f00 */
[----:B------:R-:W4:Y:S01]  /*197a0*/  LDL.LU R15, [R1+0x9d8] ;  /* 0x0009d800010f7983 */ /* 0x000f220000300800 */
[----:B------:R-:W-:-:S03]  /*197b0*/  MOV R46, R18 ;  /* 0x00000012002e7202 */ /* 0x000fc60000000f00 */
[----:B------:R-:W4:Y:S01]  /*197c0*/  LDL.LU R16, [R1+0x9d4] ;  /* 0x0009d40001107983 */ /* 0x000f220000300800 */
[----:B------:R-:W-:-:S03]  /*197d0*/  MOV R47, R17 ;  /* 0x00000011002f7202 */ /* 0x000fc60000000f00 */
[----:B------:R-:W4:Y:S04]  /*197e0*/  LDL.LU R165, [R1+0x9d0] ;  /* 0x0009d00001a57983 */ /* 0x000f280000300800 */
[----:B------:R-:W4:Y:S04]  /*197f0*/  LDL.LU R18, [R1+0x9cc] ;  /* 0x0009cc0001127983 */ /* 0x000f280000300800 */
[----:B------:R-:W4:Y:S01]  /*19800*/  LDL.LU R17, [R1+0x9c8] ;  /* 0x0009c80001117983 */ /* 0x000f220000300800 */
[----:B------:R-:W-:Y:S02]  /*19810*/  MOV R56, R250 ;  /* 0x000000fa00387202 */ /* 0x000fe40000000f00 */
[----:B------:R-:W3:Y:S01]  /*19820*/  LDC R250, c[0x0][0x604] ;  /* 0x00018100fffa7b82 */ /* 0x000ee20000000800 */
[----:B------:R-:W-:Y:S01]  /*19830*/  IMAD.MOV.U32 R138, RZ, RZ, R168 ;  /* 0x000000ffff8a7224 */ /* 0x000fe200078e00a8 */
[----:B------:R-:W-:-:S02]  /*19840*/  MOV R139, R167 ;  /* 0x000000a7008b7202 */ /* 0x000fc40000000f00 */
        /* <DEDUP_REMOVED lines=92> */
[----:B------:R-:W-:Y:S02]  /*19e10*/  MOV R122, R184 ;  /* 0x000000b8007a7202 */ /* 0x000fe40000000f00 */
[----:B------:R-:W-:Y:S02]  /*19e20*/  MOV R124, R182 ;  /* 0x000000b6007c7202 */ /* 0x000fe40000000f00 */
[----:B------:R-:W-:Y:S02]  /*19e30*/  MOV R125, R181 ;  /* 0x000000b5007d7202 */ /* 0x000fe40000000f00 */
[----:B------:R-:W-:-:S02]  /*19e40*/  MOV R127, R179 ;  /* 0x000000b3007f7202 */ /* 0x000fc40000000f00 */
[----:B------:R-:W-:Y:S02]  /*19e50*/  MOV R128, R178 ;  /* 0x000000b200807202 */ /* 0x000fe40000000f00 */
        /* <DEDUP_REMOVED lines=11> */
[----:B------:R-:W-:Y:S01]  /*19f10*/  MOV R151, R7 ;  /* 0x0000000700977202 */ /* 0x000fe20000000f00 */
[-CC-:B---3--:R-:W-:Y:S01]  /*19f20*/  FFMA R11, R160, R250.reuse, -R6.reuse ;  /* 0x000000faa00b7223 */ /* 0x188fe20000000806 */
[-C--:B--2---:R-:W-:Y:S01]  /*19f30*/  FFMA R10, R161, R250.reuse, -R6 ;  /* 0x000000faa10a7223 */ /* 0x084fe20000000806 */
[----:B----4-:R-:W-:-:S03]  /*19f40*/  FFMA R5, R162, R250, -R3 ;  /* 0x000000faa2057223 */ /* 0x010fc60000000803 */
[----:B------:R-:W-:Y:S02]  /*19f50*/  FSETP.GEU.AND P3, PT, R11, -126, PT ;  /* 0xc2fc00000b00780b */ /* 0x000fe40003f6e000 */
[----:B------:R-:W-:Y:S02]  /*19f60*/  FSETP.GEU.AND P6, PT, R10, -126, PT ;  /* 0xc2fc00000a00780b */ /* 0x000fe40003fce000 */
[----:B------:R-:W-:-:S09]  /*19f70*/  FSETP.GEU.AND P5, PT, R5, -126, PT ;  /* 0xc2fc00000500780b */ /* 0x000fd20003fae000 */
[----:B------:R-:W-:Y:S02]  /*19f80*/  @!P3 FMUL R11, R11, 0.5 ;  /* 0x3f0000000b0bb820 */ /* 0x000fe40000400000 */
[----:B------:R-:W-:Y:S02]  /*19f90*/  @!P6 FMUL R10, R10, 0.5 ;  /* 0x3f0000000a0ae820 */ /* 0x000fe40000400000 */
[----:B------:R-:W-:Y:S01]  /*19fa0*/  @!P5 FMUL R5, R5, 0.5 ;  /* 0x3f0000000505d820 */ /* 0x000fe20000400000 */
[----:B------:R1:W2:Y:S08]  /*19fb0*/  MUFU.EX2 R168, R11 ;  /* 0x0000000b00a87308 */ /* 0x0002b00000000800 */
[----:B------:R3:W4:Y:S08]  /*19fc0*/  MUFU.EX2 R167, R10 ;  /* 0x0000000a00a77308 */ /* 0x0007300000000800 */
[----:B------:R4:W4:Y:S01]  /*19fd0*/  MUFU.EX2 R166, R5 ;  /* 0x0000000500a67308 */ /* 0x0009220000000800 */
[-CC-:B------:R-:W-:Y:S01]  /*19fe0*/  FFMA R15, R15, R250.reuse, -R3.reuse ;  /* 0x000000fa0f0f7223 */ /* 0x180fe20000000803 */
[-CC-:B------:R-:W-:Y:S01]  /*19ff0*/  FFMA R16, R16, R250.reuse, -R6.reuse ;  /* 0x000000fa10107223 */ /* 0x180fe20000000806 */
[-C--:B-1----:R-:W-:Y:S01]  /*1a000*/  FFMA R11, R165, R250.reuse, -R6 ;  /* 0x000000faa50b7223 */ /* 0x082fe20000000806 */
[--C-:B---3--:R-:W-:Y:S01]  /*1a010*/  FFMA R10, R18, R250, -R3.reuse ;  /* 0x000000fa120a7223 */ /* 0x108fe20000000803 */
[----:B--2---:R-:W-:Y:S01]  /*1a020*/  @!P3 FMUL R168, R168, R168 ;  /* 0x000000a8a8a8b220 */ /* 0x004fe20000400000 */
[----:B----4-:R-:W-:Y:S01]  /*1a030*/  FFMA R5, R17, R250, -R3 ;  /* 0x000000fa11057223 */ /* 0x010fe20000000803 */
[----:B------:R-:W-:Y:S01]  /*1a040*/  @!P6 FMUL R167, R167, R167 ;  /* 0x000000a7a7a7e220 */ /* 0x000fe20000400000 */
[----:B------:R-:W-:-:S02]  /*1a050*/  FSETP.GEU.AND P2, PT, R15, -126, PT ;  /* 0xc2fc00000f00780b */ /* 0x000fc40003f4e000 */
[----:B------:R-:W-:Y:S02]  /*1a060*/  FSETP.GEU.AND P4, PT, R16, -126, PT ;  /* 0xc2fc00001000780b */ /* 0x000fe40003f8e000 */
[----:B------:R-:W-:Y:S01]  /*1a070*/  FSETP.GEU.AND P3, PT, R11, -126, PT ;  /* 0xc2fc00000b00780b */ /* 0x000fe20003f6e000 */
[----:B------:R-:W-:Y:S01]  /*1a080*/  @!P5 FMUL R166, R166, R166 ;  /* 0x000000a6a6a6d220 */ /* 0x000fe20000400000 */
[----:B------:R-:W-:Y:S02]  /*1a090*/  FSETP.GEU.AND P6, PT, R10, -126, PT ;  /* 0xc2fc00000a00780b */ /* 0x000fe40003fce000 */
[----:B------:R-:W-:-:S05]  /*1a0a0*/  FSETP.GEU.AND P5, PT, R5, -126, PT ;  /* 0xc2fc00000500780b */ /* 0x000fca0003fae000 */
[----:B------:R-:W-:Y:S02]  /*1a0b0*/  @!P2 FMUL R15, R15, 0.5 ;  /* 0x3f0000000f0fa820 */ /* 0x000fe40000400000 */
[----:B------:R-:W-:Y:S02]  /*1a0c0*/  @!P4 FMUL R16, R16, 0.5 ;  /* 0x3f0000001010c820 */ /* 0x000fe40000400000 */
[----:B------:R-:W-:Y:S02]  /*1a0d0*/  @!P3 FMUL R11, R11, 0.5 ;  /* 0x3f0000000b0bb820 */ /* 0x000fe40000400000 */
[----:B------:R-:W-:Y:S02]  /*1a0e0*/  @!P6 FMUL R10, R10, 0.5 ;  /* 0x3f0000000a0ae820 */ /* 0x000fe40000400000 */
[----:B------:R-:W-:Y:S01]  /*1a0f0*/  @!P5 FMUL R5, R5, 0.5 ;  /* 0x3f0000000505d820 */ /* 0x000fe20000400000 */
[----:B------:R-:W1:Y:S08]  /*1a100*/  MUFU.EX2 R165, R15 ;  /* 0x0000000f00a57308 */ /* 0x000e700000000800 */
[----:B------:R-:W2:Y:S08]  /*1a110*/  MUFU.EX2 R164, R16 ;  /* 0x0000001000a47308 */ /* 0x000eb00000000800 */
[----:B------:R3:W4:Y:S08]  /*1a120*/  MUFU.EX2 R163, R11 ;  /* 0x0000000b00a37308 */ /* 0x0007300000000800 */
[----:B------:R1:W4:Y:S08]  /*1a130*/  MUFU.EX2 R162, R10 ;  /* 0x0000000a00a27308 */ /* 0x0003300000000800 */
[----:B------:R-:W4:Y:S01]  /*1a140*/  MUFU.EX2 R161, R5 ;  /* 0x0000000500a17308 */ /* 0x000f220000000800 */
[----:B---3--:R-:W-:Y:S01]  /*1a150*/  IMAD.MOV.U32 R11, RZ, RZ, 0x40000040 ;  /* 0x40000040ff0b7424 */ /* 0x008fe200078e00ff */
[----:B-1----:R-:W-:Y:S01]  /*1a160*/  IADD3 R10, R4, 0x80, RZ ;  /* 0x00000080040a7810 */ /* 0x002fe20007ffe0ff */
[----:B------:R-:W-:Y:S01]  /*1a170*/  @!P2 FMUL R165, R165, R165 ;  /* 0x000000a5a5a5a220 */ /* 0x000fe20000400000 */
[----:B--2---:R-:W-:Y:S01]  /*1a180*/  @!P4 FMUL R164, R164, R164 ;  /* 0x000000a4a4a4c220 */ /* 0x004fe20000400000 */
[----:B----4-:R-:W-:Y:S01]  /*1a190*/  @!P3 FMUL R163, R163, R163 ;  /* 0x000000a3a3a3b220 */ /* 0x010fe20000400000 */
[----:B------:R-:W-:Y:S01]  /*1a1a0*/  R2UR UR6, R10 ;  /* 0x000000000a0672ca */ /* 0x000fe200000e0000 */
[----:B------:R-:W-:Y:S01]  /*1a1b0*/  @!P6 FMUL R162, R162, R162 ;  /* 0x000000a2a2a2e220 */ /* 0x000fe20000400000 */
[----:B------:R-:W-:-:S02]  /*1a1c0*/  R2UR UR7, R11 ;  /* 0x000000000b0772ca */ /* 0x000fc400000e0000 */
[----:B------:R-:W-:Y:S01]  /*1a1d0*/  F2FP.F16.F32.PACK_AB R152, R167, R168 ;  /* 0x000000a8a798723e */ /* 0x000fe200000000ff */
[----:B------:R-:W-:Y:S01]  /*1a1e0*/  @!P5 FMUL R161, R161, R161 ;  /* 0x000000a1a1a1d220 */ /* 0x000fe20000400000 */
[----:B------:R-:W-:Y:S02]  /*1a1f0*/  F2FP.F16.F32.PACK_AB R153, R165, R166 ;  /* 0x000000a6a599723e */ /* 0x000fe400000000ff */
[----:B------:R-:W-:Y:S02]  /*1a200*/  F2FP.F16.F32.PACK_AB R154, R163, R164 ;  /* 0x000000a4a39a723e */ /* 0x000fe400000000ff */
        /* <DEDUP_REMOVED lines=140> */
[----:B------:R-:W-:-:S02]  /*1aad0*/  IADD3 R10, R4, 0x880, RZ ;  /* 0x00000880040a7810 */ /* 0x000fc40007ffe0ff */
[----:B------:R-:W-:Y:S02]  /*1aae0*/  MOV R11, 0x40000040 ;  /* 0x40000040000b7802 */ /* 0x000fe40000000f00 */
[----:B------:R-:W-:Y:S02]  /*1aaf0*/  R2UR UR6, R10 ;  /* 0x000000000a0672ca */ /* 0x000fe400000e0000 */
[----:B------:R-:W-:Y:S01]  /*1ab00*/  R2UR UR7, R11 ;  /* 0x000000000b0772ca */ /* 0x000fe200000e0000 */
[----:B--2---:R-:W-:-:S12]  /*1ab10*/  WARPGROUP.ARRIVE ;  /* 0x00000000000079c5 */ /* 0x004fd80000000000 */
        /* <DEDUP_REMOVED lines=131> */
[-C--:B------:R-:W-:Y:S01]  /*1b350*/  FFMA R10, R19, R250.reuse, -R6 ;  /* 0x000000fa130a7223 */ /* 0x080fe20000000806 */
[----:B------:R-:W-:-:S03]  /*1b360*/  FFMA R5, R23, R250, -R3 ;  /* 0x000000fa17057223 */ /* 0x000fc60000000803 */
[----:B------:R-:W-:Y:S02]  /*1b370*/  FSETP.GEU.AND P3, PT, R11, -126, PT ;  /* 0xc2fc00000b00780b */ /* 0x000fe40003f6e000 */
[----:B------:R-:W-:Y:S02]  /*1b380*/  FSETP.GEU.AND P6, PT, R10, -126, PT ;  /* 0xc2fc00000a00780b */ /* 0x000fe40003fce000 */
[----:B------:R-:W-:Y:S01]  /*1b390*/  FSETP.GEU.AND P5, PT, R5, -126, PT ;  /* 0xc2fc00000500780b */ /* 0x000fe20003fae000 */
[----:B------:R-:W-:-:S08]  /*1b3a0*/  FFMA R16, R158, R250, -R6 ;  /* 0x000000fa9e107223 */ /* 0x000fd00000000806 */
[----:B------:R-:W-:Y:S02]  /*1b3b0*/  @!P3 FMUL R11, R11, 0.5 ;  /* 0x3f0000000b0bb820 */ /* 0x000fe40000400000 */
[----:B------:R-:W-:Y:S02]  /*1b3c0*/  @!P6 FMUL R10, R10, 0.5 ;  /* 0x3f0000000a0ae820 */ /* 0x000fe40000400000 */
[----:B------:R-:W-:Y:S01]  /*1b3d0*/  @!P5 FMUL R5, R5, 0.5 ;  /* 0x3f0000000505d820 */ /* 0x000fe20000400000 */
[----:B------:R1:W3:Y:S08]  /*1b3e0*/  MUFU.EX2 R160, R11 ;  /* 0x0000000b00a07308 */ /* 0x0002f00000000800 */
[----:B------:R4:W3:Y:S08]  /*1b3f0*/  MUFU.EX2 R159, R10 ;  /* 0x0000000a009f7308 */ /* 0x0008f00000000800 */
[----:B------:R3:W3:Y:S01]  /*1b400*/  MUFU.EX2 R158, R5 ;  /* 0x00000005009e7308 */ /* 0x0006e20000000800 */
[-CC-:B------:R-:W-:Y:S01]  /*1b410*/  FFMA R15, R22, R250.reuse, -R3.reuse ;  /* 0x000000fa160f7223 */ /* 0x180fe20000000803 */
[-C--:B-1----:R-:W-:Y:S01]  /*1b420*/  FFMA R11, R187, R250.reuse, -R6 ;  /* 0x000000fabb0b7223 */ /* 0x082fe20000000806 */
[--C-:B----4-:R-:W-:Y:S01]  /*1b430*/  FFMA R10, R188, R250, -R3.reuse ;  /* 0x000000fabc0a7223 */ /* 0x110fe20000000803 */
[----:B---3--:R-:W-:Y:S01]  /*1b440*/  @!P3 FMUL R160, R160, R160 ;  /* 0x000000a0a0a0b220 */ /* 0x008fe20000400000 */
[----:B------:R-:W-:Y:S01]  /*1b450*/  FFMA R5, R20, R250, -R3 ;  /* 0x000000fa14057223 */ /* 0x000fe20000000803 */
        /* <DEDUP_REMOVED lines=13> */
[----:B------:R-:W3:Y:S08]  /*1b530*/  MUFU.EX2 R156, R16 ;  /* 0x00000010009c7308 */ /* 0x000ef00000000800 */
[----:B------:R-:W4:Y:S08]  /*1b540*/  MUFU.EX2 R23, R11 ;  /* 0x0000000b00177308 */ /* 0x000f300000000800 */
[----:B------:R1:W4:Y:S08]  /*1b550*/  MUFU.EX2 R22, R10 ;  /* 0x0000000a00167308 */ /* 0x0003300000000800 */
[----:B------:R-:W4:Y:S01]  /*1b560*/  MUFU.EX2 R21, R5 ;  /* 0x0000000500157308 */ /* 0x000f220000000800 */
[----:B-1----:R-:W-:Y:S01]  /*1b570*/  VIADD R10, R4, 0x100 ;  /* 0x00000100040a7836 */ /* 0x002fe20000000000 */
[----:B------:R-:W-:Y:S01]  /*1b580*/  MOV R11, 0x40000040 ;  /* 0x40000040000b7802 */ /* 0x000fe20000000f00 */
[----:B------:R-:W-:Y:S01]  /*1b590*/  @!P2 FMUL R157, R157, R157 ;  /* 0x0000009d9d9da220 */ /* 0x000fe20000400000 */
[----:B---3--:R-:W-:Y:S01]  /*1b5a0*/  @!P4 FMUL R156, R156, R156 ;  /* 0x0000009c9c9cc220 */ /* 0x008fe20000400000 */
        /* <DEDUP_REMOVED lines=193> */
[----:B------:R-:W-:Y:S01]  /*1c1c0*/  VIADD R10, R4, 0x900 ;  /* 0x00000900040a7836 */ /* 0x000fe20000000000 */
[----:B------:R-:W-:-:S04]  /*1c1d0*/  MOV R11, 0x40000040 ;  /* 0x40000040000b7802 */ /* 0x000fc80000000f00 */
        /* <DEDUP_REMOVED lines=96> */
[----:B------:R-:W3:Y:S01]  /*1c7e0*/  LDL.LU R162, [R1+0x5a0] ;  /* 0x0005a00001a27983 */ /* 0x000ee20000300800 */
[----:B------:R-:W-:-:S03]  /*1c7f0*/  MOV R51, R165 ;  /* 0x000000a500337202 */ /* 0x000fc60000000f00 */
[----:B------:R-:W4:Y:S01]  /*1c800*/  LDL.LU R161, [R1+0x59c] ;  /* 0x00059c0001a17983 */ /* 0x000f220000300800 */
[----:B------:R-:W-:-:S03]  /*1c810*/  MOV R52, R168 ;  /* 0x000000a800347202 */ /* 0x000fc60000000f00 */
[----:B------:R-:W4:Y:S01]  /*1c820*/  LDL.LU R164, [R1+0x598] ;  /* 0x0005980001a47983 */ /* 0x000f220000300800 */
        /* <DEDUP_REMOVED lines=15> */
[----:B------:R1:W5:Y:S01]  /*1c920*/  LDL.LU R186, [R1+0x578] ;  /* 0x0005780001ba7983 */ /* 0x0003620000300800 */
[----:B------:R-:W-:-:S03]  /*1c930*/  MOV R61, R171 ;  /* 0x000000ab003d7202 */ /* 0x000fc60000000f00 */
[----:B------:R1:W5:Y:S01]  /*1c940*/  LDL.LU R252, [R1+0x574] ;  /* 0x0005740001fc7983 */ /* 0x0003620000300800 */
        /* <DEDUP_REMOVED lines=13> */
[----:B------:R-:W3:Y:S01]  /*1ca20*/  LDL.LU R176, [R1+0x558] ;  /* 0x0005580001b07983 */ /* 0x000ee20000300800 */
[----:B------:R-:W-:-:S03]  /*1ca30*/  MOV R69, R177 ;  /* 0x000000b100457202 */ /* 0x000fc60000000f00 */
[----:B------:R-:W4:Y:S01]  /*1ca40*/  LDL.LU R175, [R1+0x554] ;  /* 0x0005540001af7983 */ /* 0x000f220000300800 */
[----:B------:R-:W-:-:S03]  /*1ca50*/  MOV R70, R180 ;  /* 0x000000b400467202 */ /* 0x000fc60000000f00 */
[----:B------:R1:W5:Y:S01]  /*1ca60*/  LDL.LU R14, [R1+0x550] ;  /* 0x00055000010e7983 */ /* 0x0003620000300800 */
[----:B------:R-:W-:-:S03]  /*1ca70*/  IMAD.MOV.U32 R71, RZ, RZ, R181 ;  /* 0x000000ffff477224 */ /* 0x000fc600078e00b5 */
[----:B------:R1:W5:Y:S01]  /*1ca80*/  LDL.LU R13, [R1+0x54c] ;  /* 0x00054c00010d7983 */ /* 0x0003620000300800 */
[----:B------:R-:W-:-:S03]  /*1ca90*/  MOV R72, R178 ;  /* 0x000000b200487202 */ /* 0x000fc60000000f00 */
[----:B------:R-:W2:Y:S04]  /*1caa0*/  LDL.LU R191, [R1+0x548] ;  /* 0x0005480001bf7983 */ /* 0x000ea80000300800 */
[----:B------:R-:W3:Y:S04]  /*1cab0*/  LDL.LU R177, [R1+0x544] ;  /* 0x0005440001b17983 */ /* 0x000ee80000300800 */
[----:B------:R-:W4:Y:S04]  /*1cac0*/  LDL.LU R180, [R1+0x540] ;  /* 0x0005400001b47983 */ /* 0x000f280000300800 */
[----:B------:R-:W4:Y:S04]  /*1cad0*/  LDL.LU R181, [R1+0x53c] ;  /* 0x00053c0001b57983 */ /* 0x000f280000300800 */
[----:B------:R-:W4:Y:S01]  /*1cae0*/  LDL.LU R178, [R1+0x538] ;  /* 0x0005380001b27983 */ /* 0x000f220000300800 */
[----:B------:R-:W-:Y:S01]  /*1caf0*/  MOV R73, R179 ;  /* 0x000000b300497202 */ /* 0x000fe20000000f00 */
[----:B------:R-:W-:Y:S01]  /*1cb00*/  IMAD.MOV.U32 R74, RZ, RZ, R182 ;  /* 0x000000ffff4a7224 */ /* 0x000fe200078e00b6 */
[----:B------:R-:W-:Y:S01]  /*1cb10*/  MOV R75, R183 ;  /* 0x000000b7004b7202 */ /* 0x000fe20000000f00 */
[----:B------:R-:W4:Y:S04]  /*1cb20*/  LDL.LU R179, [R1+0x534] ;  /* 0x0005340001b37983 */ /* 0x000f280000300800 */
[----:B------:R-:W4:Y:S04]  /*1cb30*/  LDL.LU R182, [R1+0x530] ;  /* 0x0005300001b67983 */ /* 0x000f280000300800 */
[----:B------:R-:W4:Y:S01]  /*1cb40*/  LDL.LU R183, [R1+0x52c] ;  /* 0x00052c0001b77983 */ /* 0x000f220000300800 */
[----:B------:R-:W-:-:S02]  /*1cb50*/  MOV R141, R250 ;  /* 0x000000fa008d7202 */ /* 0x000fc40000000f00 */
[----:B------:R-:W2:Y:S01]  /*1cb60*/  LDC R250, c[0x0][0x604] ;  /* 0x00018100fffa7b82 */ /* 0x000ea20000000800 */
[----:B------:R-:W-:Y:S01]  /*1cb70*/  IMAD.MOV.U32 R146, RZ, RZ, R20 ;  /* 0x000000ffff927224 */ /* 0x000fe200078e0014 */
[----:B------:R-:W-:Y:S02]  /*1cb80*/  MOV R148, R18 ;  /* 0x0000001200947202 */ /* 0x000fe40000000f00 */
[----:B------:R-:W-:Y:S02]  /*1cb90*/  MOV R147, R19 ;  /* 0x0000001300937202 */ /* 0x000fe40000000f00 */
[----:B------:R-:W-:Y:S02]  /*1cba0*/  MOV R150, R16 ;  /* 0x0000001000967202 */ /* 0x000fe40000000f00 */
        /* <DEDUP_REMOVED lines=124> */
[----:B--2---:R-:W-:-:S03]  /*1d370*/  FFMA R10, R191, R250, -R6 ;  /* 0x000000fabf0a7223 */ /* 0x004fc60000000806 */
[----:B------:R1:W5:Y:S01]  /*1d380*/  LDL.LU R200, [R1+0x454] ;  /* 0x0004540001c87983 */ /* 0x0003620000300800 */
[-CC-:B---3--:R-:W-:Y:S01]  /*1d390*/  FFMA R11, R177, R250.reuse, -R6.reuse ;  /* 0x000000fab10b7223 */ /* 0x188fe20000000806 */
[----:B------:R-:W-:Y:S02]  /*1d3a0*/  FSETP.GEU.AND P3, PT, R10, -126, PT ;  /* 0xc2fc00000a00780b */ /* 0x000fe40003f6e000 */
[----:B------:R1:W5:Y:S02]  /*1d3b0*/  LDL.LU R199, [R1+0x450] ;  /* 0x0004500001c77983 */ /* 0x0003640000300800 */
[----:B------:R-:W-:Y:S01]  /*1d3c0*/  FSETP.GEU.AND P6, PT, R11, -126, PT ;  /* 0xc2fc00000b00780b */ /* 0x000fe20003fce000 */
[-C--:B----4-:R-:W-:Y:S01]  /*1d3d0*/  FFMA R5, R178, R250.reuse, -R3 ;  /* 0x000000fab2057223 */ /* 0x090fe20000000803 */
[----:B------:R-:W-:-:S07]  /*1d3e0*/  FFMA R16, R180, R250, -R6 ;  /* 0x000000fab4107223 */ /* 0x000fce0000000806 */
[----:B------:R-:W-:Y:S01]  /*1d3f0*/  @!P3 FMUL R10, R10, 0.5 ;  /* 0x3f0000000a0ab820 */ /* 0x000fe20000400000 */
[-C--:B------:R-:W-:Y:S01]  /*1d400*/  FFMA R15, R181, R250.reuse, -R6 ;  /* 0x000000fab50f7223 */ /* 0x080fe20000000806 */
[----:B------:R1:W5:Y:S01]  /*1d410*/  LDL.LU R198, [R1+0x44c] ;  /* 0x00044c0001c67983 */ /* 0x0003620000300800 */
[----:B------:R-:W-:Y:S01]  /*1d420*/  FSETP.GEU.AND P5, PT, R5, -126, PT ;  /* 0xc2fc00000500780b */ /* 0x000fe20003fae000 */
[----:B------:R-:W-:Y:S01]  /*1d430*/  @!P6 FMUL R11, R11, 0.5 ;  /* 0x3f0000000b0be820 */ /* 0x000fe20000400000 */
[----:B------:R2:W3:Y:S01]  /*1d440*/  MUFU.EX2 R20, R10 ;  /* 0x0000000a00147308 */ /* 0x0004e20000000800 */
[----:B------:R-:W-:Y:S01]  /*1d450*/  FFMA R6, R179, R250, -R3 ;  /* 0x000000fab3067223 */ /* 0x000fe20000000803 */
[----:B------:R-:W-:Y:S01]  /*1d460*/  FSETP.GEU.AND P4, PT, R16, -126, PT ;  /* 0xc2fc00001000780b */ /* 0x000fe20003f8e000 */
[----:B------:R1:W5:Y:S08]  /*1d470*/  LDL.LU R197, [R1+0x448] ;  /* 0x0004480001c57983 */ /* 0x0003700000300800 */
[----:B------:R-:W-:Y:S01]  /*1d480*/  @!P5 FMUL R5, R5, 0.5 ;  /* 0x3f0000000505d820 */ /* 0x000fe20000400000 */
[----:B------:R-:W4:Y:S01]  /*1d490*/  MUFU.EX2 R19, R11 ;  /* 0x0000000b00137308 */ /* 0x000f220000000800 */
[----:B------:R-:W-:Y:S01]  /*1d4a0*/  FSETP.GEU.AND P2, PT, R6, -126, PT ;  /* 0xc2fc00000600780b */ /* 0x000fe20003f4e000 */
[----:B--2---:R-:W-:-:S02]  /*1d4b0*/  VIADD R10, R4, 0x180 ;  /* 0x00000180040a7836 */ /* 0x004fc40000000000 */
[----:B---3--:R-:W-:Y:S01]  /*1d4c0*/  @!P3 FMUL R20, R20, R20 ;  /* 0x000000141414b220 */ /* 0x008fe20000400000 */
[----:B------:R-:W-:Y:S01]  /*1d4d0*/  @!P4 FMUL R16, R16, 0.5 ;  /* 0x3f0000001010c820 */ /* 0x000fe20000400000 */
[----:B------:R1:W5:Y:S02]  /*1d4e0*/  LDL.LU R194, [R1+0x444] ;  /* 0x0004440001c27983 */ /* 0x0003640000300800 */
[----:B------:R2:W3:Y:S01]  /*1d4f0*/  MUFU.EX2 R18, R5 ;  /* 0x0000000500127308 */ /* 0x0004e20000000800 */
[----:B------:R-:W-:Y:S01]  /*1d500*/  FSETP.GEU.AND P3, PT, R15, -126, PT ;  /* 0xc2fc00000f00780b */ /* 0x000fe20003f6e000 */
[----:B----4-:R-:W-:Y:S01]  /*1d510*/  @!P6 FMUL R19, R19, R19 ;  /* 0x000000131313e220 */ /* 0x010fe20000400000 */
[-CC-:B--2---:R-:W-:Y:S01]  /*1d520*/  FFMA R5, R182, R250.reuse, -R3.reuse ;  /* 0x000000fab6057223 */ /* 0x184fe20000000803 */
[----:B------:R-:W-:Y:S02]  /*1d530*/  FFMA R3, R183, R250, -R3 ;  /* 0x000000fab7037223 */ /* 0x000fe40000000803 */
[----:B------:R-:W-:-:S02]  /*1d540*/  @!P2 FMUL R6, R6, 0.5 ;  /* 0x3f0000000606a820 */ /* 0x000fc40000400000 */
[----:B------:R-:W2:Y:S01]  /*1d550*/  MUFU.EX2 R16, R16 ;  /* 0x0000001000107308 */ /* 0x000ea20000000800 */
[----:B------:R-:W-:Y:S01]  /*1d560*/  MOV R11, 0x40000040 ;  /* 0x40000040000b7802 */ /* 0x000fe20000000f00 */
[----:B------:R1:W5:Y:S01]  /*1d570*/  LDL.LU R193, [R1+0x440] ;  /* 0x0004400001c17983 */ /* 0x0003620000300800 */
[----:B---3--:R-:W-:Y:S01]  /*1d580*/  @!P5 FMUL R18, R18, R18 ;  /* 0x000000121212d220 */ /* 0x008fe20000400000 */
[----:B------:R-:W-:Y:S02]  /*1d590*/  FSETP.GEU.AND P5, PT, R3, -126, PT ;  /* 0xc2fc00000300780b */ /* 0x000fe40003fae000 */
[----:B------:R-:W-:Y:S01]  /*1d5a0*/  @!P3 FMUL R15, R15, 0.5 ;  /* 0x3f0000000f0fb820 */ /* 0x000fe20000400000 */
[----:B------:R-:W-:Y:S01]  /*1d5b0*/  FSETP.GEU.AND P6, PT, R5, -126, PT ;  /* 0xc2fc00000500780b */ /* 0x000fe20003fce000 */
[----:B------:R-:W3:Y:S01]  /*1d5c0*/  MUFU.EX2 R17, R6 ;  /* 0x0000000600117308 */ /* 0x000ee20000000800 */
[----:B------:R-:W-:Y:S01]  /*1d5d0*/  R2UR UR6, R10 ;  /* 0x000000000a0672ca */ /* 0x000fe200000e0000 */
[----:B------:R1:W5:Y:S01]  /*1d5e0*/  LDL.LU R192, [R1+0x43c] ;  /* 0x00043c0001c07983 */ /* 0x0003620000300800 */
[----:B------:R-:W-:-:S02]  /*1d5f0*/  R2UR UR7, R11 ;  /* 0x000000000b0772ca */ /* 0x000fc400000e0000 */
[----:B------:R-:W-:Y:S01]  /*1d600*/  F2FP.F16.F32.PACK_AB R152, R19, R20 ;  /* 0x000000141398723e */ /* 0x000fe200000000ff */
[----:B------:R1:W5:Y:S03]  /*1d610*/  LDL.LU R184, [R1+0x438] ;  /* 0x0004380001b87983 */ /* 0x0003660000300800 */
[----:B------:R-:W-:Y:S01]  /*1d620*/  @!P5 FMUL R3, R3, 0.5 ;  /* 0x3f0000000303d820 */ /* 0x000fe20000400000 */
[----:B------:R-:W4:Y:S02]  /*1d630*/  MUFU.EX2 R15, R15 ;  /* 0x0000000f000f7308 */ /* 0x000f240000000800 */
[----:B------:R-:W-:Y:S01]  /*1d640*/  @!P6 FMUL R5, R5, 0.5 ;  /* 0x3f0000000505e820 */ /* 0x000fe20000400000 */
[----:B--2---:R-:W-:Y:S01]  /*1d650*/  @!P4 FMUL R16, R16, R16 ;  /* 0x000000101010c220 */ /* 0x004fe20000400000 */
[----:B------:R1:W5:Y:S01]  /*1d660*/  LDL.LU R12, [R1+0x434] ;  /* 0x00043400010c7983 */ /* 0x0003620000300800 */
[----:B---3--:R-:W-:-:S03]  /*1d670*/  @!P2 FMUL R17, R17, R17 ;  /* 0x000000111111a220 */ /* 0x008fc60000400000 */
[----:B------:R1:W5:Y:S01]  /*1d680*/  LDL.LU R9, [R1+0x430] ;  /* 0x0004300001097983 */ /* 0x0003620000300800 */
[----:B------:R-:W2:Y:S08]  /*1d690*/  MUFU.EX2 R6, R5 ;  /* 0x0000000500067308 */ /* 0x000eb00000000800 */
[----:B------:R-:W3:Y:S01]  /*1d6a0*/  MUFU.EX2 R3, R3 ;  /* 0x0000000300037308 */ /* 0x000ee20000000800 */
[----:B----4-:R-:W-:Y:S01]  /*1d6b0*/  @!P3 FMUL R15, R15, R15 ;  /* 0x0000000f0f0fb220 */ /* 0x010fe20000400000 */
[----:B------:R-:W-:Y:S01]  /*1d6c0*/  F2FP.F16.F32.PACK_AB R153, R17, R18 ;  /* 0x000000121199723e */ /* 0x000fe200000000ff */
[----:B------:R1:W5:Y:S01]  /*1d6d0*/  LDL.LU R8, [R1+0x42c] ;  /* 0x00042c0001087983 */ /* 0x0003620000300800 */
[----:B--2---:R-:W-:-:S02]  /*1d6e0*/  @!P6 FMUL R6, R6, R6 ;  /* 0x000000060606e220 */ /* 0x004fc40000400000 */
[----:B------:R-:W-:Y:S01]  /*1d6f0*/  F2FP.F16.F32.PACK_AB R154, R15, R16 ;  /* 0x000000100f9a723e */ /* 0x000fe200000000ff */
[----:B------:R1:W5:Y:S01]  /*1d700*/  LDL.LU R7, [R1+0x428] ;  /* 0x0004280001077983 */ /* 0x0003620000300800 */
[----:B---3--:R-:W-:-:S05]  /*1d710*/  @!P5 FMUL R3, R3, R3 ;  /* 0x000000030303d220 */ /* 0x008fca0000400000 */
[----:B------:R-:W-:-:S04]  /*1d720*/  F2FP.F16.F32.PACK_AB R155, R3, R6 ;  /* 0x00000006039b723e */ /* 0x000fc800000000ff */
[----:B------:R-:W-:-:S06]  /*1d730*/  WARPGROUP.ARRIVE ;  /* 0x00000000000079c5 */ /* 0x000fcc0000000000 */
        /* <DEDUP_REMOVED lines=130> */
[----:B------:R-:W-:Y:S01]  /*1df60*/  IMAD.MOV.U32 R5, RZ, RZ, 0x40000040 ;  /* 0x40000040ff057424 */ /* 0x000fe200078e00ff */
[----:B------:R-:W-:-:S04]  /*1df70*/  IADD3 R4, R4, 0x980, RZ ;  /* 0x0000098004047810 */ /* 0x000fc80007ffe0ff */
[----:B------:R-:W-:Y:S02]  /*1df80*/  R2UR UR6, R4 ;  /* 0x00000000040672ca */ /* 0x000fe400000e0000 */
[----:B------:R-:W-:Y:S01]  /*1df90*/  R2UR UR7, R5 ;  /* 0x00000000050772ca */ /* 0x000fe200000e0000 */
[----:B------:R-:W-:Y:S01]  /*1dfa0*/  FFMA R0, R0, R196, R176 ;  /* 0x000000c400007223 */ /* 0x000fe200000000b0 */
[----:B------:R-:W-:-:S03]  /*1dfb0*/  FFMA R2, R2, R195, R172 ;  /* 0x000000c302027223 */ /* 0x000fc600000000ac */
[----:B------:R-:W-:Y:S01]  /*1dfc0*/  FADD R0, R0, R175 ;  /* 0x000000af00007221 */ /* 0x000fe20000000000 */
[----:B------:R-:W-:Y:S01]  /*1dfd0*/  FADD R171, R2, R171 ;  /* 0x000000ab02ab7221 */ /* 0x000fe20000000000 */
[----:B------:R-:W3:Y:S02]  /*1dfe0*/  S2R R11, SR_CgaCtaId ;  /* 0x00000000000b7919 */ /* 0x000ee40000008800 */
        /* <DEDUP_REMOVED lines=14> */
[----:B------:R-:W-:Y:S02]  /*1e0d0*/  IADD3 R2, R185, 0x1, RZ ;  /* 0x00000001b9027810 */ /* 0x000fe40007ffe0ff */
[----:B------:R-:W-:Y:S01]  /*1e0e0*/  MOV R10, 0x400 ;  /* 0x00000400000a7802 */ /* 0x000fe20000000f00 */
[----:B------:R-:W-:Y:S01]  /*1e0f0*/  FADD R159, R160, R159 ;  /* 0x0000009fa09f7221 */ /* 0x000fe20000000000 */
[----:B------:R-:W-:Y:S01]  /*1e100*/  FADD R157, R158, R157 ;  /* 0x0000009d9e9d7221 */ /* 0x000fe20000000000 */
[C---:B------:R-:W-:Y:S02]  /*1e110*/  ISETP.NE.AND P2, PT, R2.reuse, 0x4, PT ;  /* 0x000000040200780c */ /* 0x040fe40003f45270 */
[----:B---3--:R-:W-:Y:S01]  /*1e120*/  LEA R10, R11, R10, 0x18 ;  /* 0x0000000a0b0a7211 */ /* 0x008fe200078ec0ff */
[----:B------:R-:W-:Y:S01]  /*1e130*/  FADD R156, R159, R156 ;  /* 0x0000009c9f9c7221 */ /* 0x000fe20000000000 */
[----:B------:R-:W-:Y:S01]  /*1e140*/  FADD R22, R157, R22 ;  /* 0x000000169d167221 */ /* 0x000fe20000000000 */
[----:B------:R-:W-:-:S02]  /*1e150*/  SEL R2, R2, RZ, P2 ;  /* 0x000000ff02027207 */ /* 0x000fc40001000000 */
[----:B------:R-:W-:Y:S01]  /*1e160*/  IADD3 R10, R10, 0x50020, RZ ;  /* 0x000500200a0a7810 */ /* 0x000fe20007ffe0ff */
[----:B------:R-:W-:Y:S01]  /*1e170*/  FADD R23, R156, R23 ;  /* 0x000000179c177221 */ /* 0x000fe20000000000 */
[----:B------:R-:W-:-:S03]  /*1e180*/  FADD R21, R22, R21 ;  /* 0x0000001516157221 */ /* 0x000fc60000000000 */
[----:B------:R-:W-:Y:S02]  /*1e190*/  IMAD R0, R2, 0x8, R10 ;  /* 0x0000000802007824 */ /* 0x000fe400078e020a */
[----:B------:R-:W-:Y:S01]  /*1e1a0*/  FADD R20, R23, R20 ;  /* 0x0000001417147221 */ /* 0x000fe20000000000 */
[----:B------:R-:W-:-:S03]  /*1e1b0*/  FADD R18, R21, R18 ;  /* 0x0000001215127221 */ /* 0x000fc60000000000 */
[----:B------:R-:W-:Y:S01]  /*1e1c0*/  FADD R19, R20, R19 ;  /* 0x0000001314137221 */ /* 0x000fe20000000000 */
[----:B------:R-:W-:Y:S01]  /*1e1d0*/  FADD R17, R18, R17 ;  /* 0x0000001112117221 */ /* 0x000fe20000000000 */
[----:B------:R-:W-:Y:S02]  /*1e1e0*/  PRMT R0, RZ, 0x654, R0 ;  /* 0x00000654ff007816 */ /* 0x000fe40000000000 */
[----:B------:R-:W-:Y:S01]  /*1e1f0*/  FADD R16, R19, R16 ;  /* 0x0000001013107221 */ /* 0x000fe20000000000 */
[----:B------:R-:W-:-:S03]  /*1e200*/  FADD R6, R17, R6 ;  /* 0x0000000611067221 */ /* 0x000fc60000000000 */
[----:B------:R-:W-:Y:S01]  /*1e210*/  FADD R195, R16, R15 ;  /* 0x0000000f10c37221 */ /* 0x000fe20000000000 */
[----:B------:R-:W-:Y:S01]  /*1e220*/  FADD R196, R6, R3 ;  /* 0x0000000306c47221 */ /* 0x000fe20000000000 */
[----:B--2---:R-:W-:-:S06]  /*1e230*/  WARPGROUP.ARRIVE ;  /* 0x00000000000079c5 */ /* 0x004fcc0000000000 */
[----:B------:R-:W-:Y:S03]  /*1e240*/  HGMMA.64x256x16.F32 R24, R152, gdesc[UR4].tnspB, R24, gsb0 ;  /* 0x43e0000498187df0 */ /* 0x000fe60008000818 */
[----:B------:R-:W-:Y:S02]  /*1e250*/  WARPGROUP.DEPBAR.LE gsb0, 0x0 ;  /* 0x00008000000079c5 */ /* 0x000fe40000010000 */
[----:B------:R1:W-:Y:S01]  /*1e260*/  SYNCS.ARRIVE.TRANS64.RED.A1T0 RZ, [R0+URZ], RZ ;  /* 0x000000ff00ff79a7 */ /* 0x0003e2000810043f */
[----:B------:R-:W-:Y:S05]  /*1e270*/  @P1 BRA `(.L_x_45) ;  /* 0x0000000400381947 */ /* 0x000fea0003800000 */
[----:B-----5:R-:W-:Y:S01]  /*1e280*/  ISETP.LT.OR P1, PT, R9, 0x1, !P0 ;  /* 0x000000010900780c */ /* 0x020fe20004721670 */
[----:B------:R-:W-:-:S12]  /*1e290*/  BSSY B0, `(.L_x_46) ;  /* 0x000004b000007945 */ /* 0x000fd80003800000 */
[----:B------:R-:W-:Y:S05]  /*1e2a0*/  @P1 BRA `(.L_x_47) ;  /* 0x0000000400241947 */ /* 0x000fea0003800000 */
[----:B------:R-:W2:Y:S01]  /*1e2b0*/  S2R R11, SR_CgaCtaId ;  /* 0x00000000000b7919 */ /* 0x000ea20000008800 */
[----:B------:R-:W-:Y:S02]  /*1e2c0*/  MOV R10, 0x400 ;  /* 0x00000400000a7802 */ /* 0x000fe40000000f00 */
[----:B------:R-:W-:Y:S02]  /*1e2d0*/  SHF.L.U32 R3, R12, 0x1f, RZ ;  /* 0x0000001f0c037819 */ /* 0x000fe400000006ff */
[----:B------:R-:W-:Y:S02]  /*1e2e0*/  ISETP.NE.AND P2, PT, R192, RZ, PT ;  /* 0x000000ffc000720c */ /* 0x000fe40003f45270 */
[----:B--2---:R-:W-:-:S04]  /*1e2f0*/  LEA R10, R11, R10, 0x18 ;  /* 0x0000000a0b0a7211 */ /* 0x004fc800078ec0ff */
[----:B-1----:R-:W-:-:S04]  /*1e300*/  LEA R0, R8, R10, 0x3 ;  /* 0x0000000a08007211 */ /* 0x002fc800078e18ff */
[----:B------:R-:W1:Y:S02]  /*1e310*/  SYNCS.PHASECHK.TRANS64.TRYWAIT P1, [R0+URZ+0x50020], R3 ;  /* 0x05002003000075a7 */ /* 0x000e64000802017f */
[----:B-1----:R-:W-:Y:S05]  /*1e320*/  @!P1 BRA `(.L_x_48) ;  /* 0x0000006800909947 */ /* 0x002fea0003800000 */
.L_x_115:
[----:B------:R-:W-:Y:S05]  /*1e330*/  @P2 BRA `(.L_x_49) ;  /* 0x00000000001c2947 */ /* 0x000fea0003800000 */
[----:B------:R-:W2:Y:S01]  /*1e340*/  S2R R4, SR_TID.X ;  /* 0x0000000000047919 */ /* 0x000ea20000002100 */
[----:B-1----:R-:W-:-:S04]  /*1e350*/  MOV R3, 0x10000 ;  /* 0x0001000000037802 */ /* 0x002fc80000000f00 */
[----:B------:R3:W-:Y:S01]  /*1e360*/  SYNCS.ARRIVE.TRANS64 RZ, [R0+URZ+0x50000], R3 ;  /* 0x0500000300ff79a7 */ /* 0x0007e2000800003f */
[----:B--2---:R-:W-:-:S04]  /*1e370*/  LOP3.LUT R4, R4, 0x1f, RZ, 0xc0, !PT ;  /* 0x0000001f04047812 */ /* 0x004fc800078ec0ff */
[----:B------:R-:W-:-:S13]  /*1e380*/  ISETP.NE.AND P1, PT, R4, RZ, PT ;  /* 0x000000ff0400720c */ /* 0x000fda0003f25270 */
[----:B---3--:R-:W-:Y:S05]  /*1e390*/  @!P1 BRA `(.L_x_49) ;  /* 0x0000000000049947 */ /* 0x008fea0003800000 */
[----:B------:R-:W-:Y:S01]  /*1e3a0*/  BPT.TRAP 0x1 ;  /* 0x000000040000795c */ /* 0x000fe20000300000 */
.L_x_49:
[----:B------:R-:W2:Y:S01]  /*1e3b0*/  S2R R6, SR_CgaCtaId ;  /* 0x0000000000067919 */ /* 0x000ea20000008800 */
[----:B------:R-:W3:Y:S01]  /*1e3c0*/  LDC.64 R4, c[0x0][0x198] ;  /* 0x00006600ff047b82 */ /* 0x000ee20000000a00 */
        /* <DEDUP_REMOVED lines=14> */
[----:B------:R-:W-:Y:S01]  /*1e4b0*/  VIADD R184, R184, 0x1 ;  /* 0x00000001b8b87836 */ /* 0x000fe20000000000 */
[----:B------:R-:W-:-:S02]  /*1e4c0*/  USHF.L.U32 UR19, UR6, 0x6, URZ ;  /* 0x0000000606137899 */ /* 0x000fc4000800063f */
[----:B------:R-:W-:-:S05]  /*1e4d0*/  UIADD3 UR17, UR7, 0x50000, URZ ;  /* 0x0005000007117890 */ /* 0x000fca000fffe03f */
[----:B------:R-:W-:Y:S01]  /*1e4e0*/  UMOV UR11, UR19 ;  /* 0x00000013000b7c82 */ /* 0x000fe20008000000 */
[----:B------:R-:W-:Y:S01]  /*1e4f0*/  UMOV UR27, UR19 ;  /* 0x00000013001b7c82 */ /* 0x000fe20008000000 */
[----:B------:R-:W-:Y:S01]  /*1e500*/  UMOV UR9, UR17 ;  /* 0x0000001100097c82 */ /* 0x000fe20008000000 */
[----:B------:R-:W-:Y:S01]  /*1e510*/  UMOV UR25, UR17 ;  /* 0x0000001100197c82 */ /* 0x000fe20008000000 */
[----:B--2---:R-:W-:-:S05]  /*1e520*/  LEA R3, R6, R3, 0x18 ;  /* 0x0000000306037211 */ /* 0x004fca00078ec0ff */
[C---:B------:R-:W-:Y:S01]  /*1e530*/  IMAD R0, R8.reuse, 0x10000, R3 ;  /* 0x0001000008007824 */ /* 0x040fe200078e0203 */
[----:B------:R-:W-:-:S04]  /*1e540*/  IADD3 R8, R8, 0x1, RZ ;  /* 0x0000000108087810 */ /* 0x000fc80007ffe0ff */
[----:B------:R-:W-:Y:S02]  /*1e550*/  R2UR UR14, R0 ;  /* 0x00000000000e72ca */ /* 0x000fe400000e0000 */
[----:B---3--:R-:W-:-:S04]  /*1e560*/  IADD3 R0, P1, R4, 0x2f0, RZ ;  /* 0x000002f004007810 */ /* 0x008fc80007f3e0ff */
        /* <DEDUP_REMOVED lines=29> */
.L_x_47:
[----:B------:R-:W-:Y:S05]  /*1e740*/  BSYNC B0 ;  /* 0x0000000000007941 */ /* 0x000fea0003800000 */
.L_x_46:
[----:B------:R-:W-:-:S07]  /*1e750*/  IADD3 R9, R9, -0x1, RZ ;  /* 0xffffffff09097810 */ /* 0x000fce0007ffe0ff */
.L_x_45:
[----:B-----5:R-:W-:Y:S01]  /*1e760*/  ISETP.GT.AND P3, PT, R194, 0x1, PT ;  /* 0x00000001c200780c */ /* 0x020fe20003f64270 */
[----:B-1----:R-:W-:Y:S01]  /*1e770*/  VIADD R0, R2, 0x1 ;  /* 0x0000000102007836 */ /* 0x002fe20000000000 */
[----:B------:R-:W-:Y:S02]  /*1e780*/  IADD3 R6, R186, 0x1, RZ ;  /* 0x00000001ba067810 */ /* 0x000fe40007ffe0ff */
[----:B------:R-:W-:Y:S02]  /*1e790*/  IADD3 R2, R194, -0x1, RZ ;  /* 0xffffffffc2027810 */ /* 0x000fe40007ffe0ff */
[----:B------:R-:W-:Y:S02]  /*1e7a0*/  ISETP.NE.AND P1, PT, R6, 0x4, PT ;  /* 0x000000040600780c */ /* 0x000fe40003f25270 */
[----:B------:R-:W-:Y:S01]  /*1e7b0*/  ISETP.NE.AND P2, PT, R0, 0x4, PT ;  /* 0x000000040000780c */ /* 0x000fe20003f45270 */
[----:B------:R-:W-:Y:S01]  /*1e7c0*/  IMAD.MOV.U32 R194, RZ, RZ, R2 ;  /* 0x000000ffffc27224 */ /* 0x000fe200078e0002 */
[----:B------:R-:W-:-:S02]  /*1e7d0*/  SEL R10, RZ, 0x1, P1 ;  /* 0x00000001ff0a7807 */ /* 0x000fc40000800000 */
[----:B------:R-:W-:Y:S02]  /*1e7e0*/  IADD3 R7, R7, 0x40, RZ ;  /* 0x0000004007077810 */ /* 0x000fe40007ffe0ff */
[----:B------:R-:W-:Y:S02]  /*1e7f0*/  LOP3.LUT R10, R193, R10, RZ, 0x3c, !PT ;  /* 0x0000000ac10a7212 */ /* 0x000fe400078e3cff */
[----:B------:R-:W-:Y:S02]  /*1e800*/  SEL R6, R6, RZ, P1 ;  /* 0x000000ff06067207 */ /* 0x000fe40000800000 */
[----:B------:R-:W-:Y:S02]  /*1e810*/  SEL R185, R0, RZ, P2 ;  /* 0x000000ff00b97207 */ /* 0x000fe40001000000 */
[----:B------:R-:W-:Y:S02]  /*1e820*/  MOV R189, R13 ;  /* 0x0000000d00bd7202 */ /* 0x000fe40000000f00 */
[----:B------:R-:W-:Y:S01]  /*1e830*/  MOV R190, R14 ;  /* 0x0000000e00be7202 */ /* 0x000fe20000000f00 */
[----:B------:R-:W-:Y:S06]  /*1e840*/  @P3 BRA `(.L_x_50) ;  /* 0xffffff5800dc3947 */ /* 0x000fec000383ffff */
.L_x_37:
[----:B------:R-:W-:Y:S05]  /*1e850*/  WARPSYNC.ALL ;  /* 0x0000000000007948 */ /* 0x000fea0003800000 */
[----:B----4-:R-:W1:Y:S01]  /*1e860*/  SHFL.BFLY PT, R0, R195, 0x1, 0x1f ;  /* 0x0c201f00c3007f89 */ /* 0x010e6200000e0000 */
[----:B------:R-:W-:Y:S01]  /*1e870*/  BSSY B0, `(.L_x_51) ;  /* 0x0000025000007945 */ /* 0x000fe20003800000 */
[----:B-----5:R-:W-:Y:S01]  /*1e880*/  IMAD.MOV.U32 R10, RZ, RZ, 0x7f800000 ;  /* 0x7f800000ff0a7424 */ /* 0x020fe200078e00ff */
[----:B------:R-:W-:Y:S01]  /*1e890*/  MOV R9, 0x3f800000 ;  /* 0x3f80000000097802 */ /* 0x000fe20000000f00 */
[----:B------:R-:W2:Y:S01]  /*1e8a0*/  SHFL.BFLY PT, R2, R196, 0x1, 0x1f ;  /* 0x0c201f00c4027f89 */ /* 0x000ea200000e0000 */
[----:B------:R-:W-:-:S02]  /*1e8b0*/  IMAD.MOV.U32 R8, RZ, RZ, 0x7f800000 ;  /* 0x7f800000ff087424 */ /* 0x000fc400078e00ff */
[----:B-1----:R-:W-:Y:S01]  /*1e8c0*/  FADD R195, R0, R195 ;  /* 0x000000c300c37221 */ /* 0x002fe20000000000 */
[----:B--2---:R-:W-:-:S04]  /*1e8d0*/  FADD R196, R2, R196 ;  /* 0x000000c402c47221 */ /* 0x004fc80000000000 */
[----:B------:R-:W1:Y:S04]  /*1e8e0*/  SHFL.BFLY PT, R0, R195, 0x2, 0x1f ;  /* 0x0c401f00c3007f89 */ /* 0x000e6800000e0000 */
[----:B------:R-:W2:Y:S01]  /*1e8f0*/  SHFL.BFLY PT, R11, R196, 0x2, 0x1f ;  /* 0x0c401f00c40b7f89 */ /* 0x000ea200000e0000 */
[C---:B-1----:R-:W-:Y:S01]  /*1e900*/  FSETP.NE.AND P0, PT, R195.reuse, -R0, PT ;  /* 0x80000000c300720b */ /* 0x042fe20003f05000 */
[----:B------:R-:W-:Y:S01]  /*1e910*/  FADD R195, R195, R0 ;  /* 0x00000000c3c37221 */ /* 0x000fe20000000000 */
[----:B------:R-:W-:Y:S01]  /*1e920*/  MOV R0, 0x3f800000 ;  /* 0x3f80000000007802 */ /* 0x000fe20000000f00 */
[----:B--2---:R-:W-:-:S10]  /*1e930*/  FADD R4, R196, R11 ;  /* 0x0000000bc4047221 */ /* 0x004fd40000000000 */
[----:B------:R-:W-:Y:S05]  /*1e940*/  @!P0 BRA `(.L_x_52) ;  /* 0x00000000005c8947 */ /* 0x000fea0003800000 */
[----:B------:R-:W-:Y:S01]  /*1e950*/  MOV R0, R195 ;  /* 0x000000c300007202 */ /* 0x000fe20000000f00 */
[----:B------:R-:W-:Y:S03]  /*1e960*/  BSSY B1, `(.L_x_53) ;  /* 0x000000d000017945 */ /* 0x000fe60003800000 */
[----:B------:R-:W-:-:S04]  /*1e970*/  IADD3 R2, R0, 0x1800000, RZ ;  /* 0x0180000000027810 */ /* 0x000fc80007ffe0ff */
[----:B------:R-:W-:-:S04]  /*1e980*/  LOP3.LUT R2, R2, 0x7f800000, RZ, 0xc0, !PT ;  /* 0x7f80000002027812 */ /* 0x000fc800078ec0ff */
[----:B------:R-:W-:-:S13]  /*1e990*/  ISETP.GT.U32.AND P0, PT, R2, 0x1ffffff, PT ;  /* 0x01ffffff0200780c */ /* 0x000fda0003f04070 */
[----:B------:R-:W-:Y:S05]  /*1e9a0*/  @P0 BRA `(.L_x_54) ;  /* 0x0000000000100947 */ /* 0x000fea0003800000 */
[----:B------:R-:W-:-:S07]  /*1e9b0*/  MOV R7, 0x1e9d0 ;  /* 0x0001e9d000077802 */ /* 0x000fce0000000f00 */
[----:B------:R-:W-:Y:S05]  /*1e9c0*/  CALL.REL.NOINC `($__internal_0_$__cuda_sm20_rcp_rn_f32_slowpath) ;  /* 0x0000006000fc7944 */ /* 0x000fea0003c00000 */
[----:B------:R-:W-:Y:S01]  /*1e9d0*/  IMAD.MOV.U32 R2, RZ, RZ, R5 ;  /* 0x000000ffff027224 */ /* 0x000fe200078e0005 */
[----:B------:R-:W-:Y:S06]  /*1e9e0*/  BRA `(.L_x_55) ;  /* 0x0000000000107947 */ /* 0x000fec0003800000 */
.L_x_54:
[----:B------:R-:W1:Y:S02]  /*1e9f0*/  MUFU.RCP R2, R0 ;  /* 0x0000000000027308 */ /* 0x000e640000001000 */
[----:B-1----:R-:W-:-:S04]  /*1ea00*/  FFMA R3, R0, R2, -1 ;  /* 0xbf80000000037423 */ /* 0x002fc80000000002 */
[----:B------:R-:W-:-:S04]  /*1ea10*/  FADD.FTZ R3, -R3, -RZ ;  /* 0x800000ff03037221 */ /* 0x000fc80000010100 */
[----:B------:R-:W-:-:S07]  /*1ea20*/  FFMA R2, R2, R3, R2 ;  /* 0x0000000302027223 */ /* 0x000fce0000000002 */
.L_x_55:
[----:B------:R-:W-:Y:S05]  /*1ea30*/  BSYNC B1 ;  /* 0x0000000000017941 */ /* 0x000fea0003800000 */
.L_x_53:
[----:B------:R-:W-:Y:S01]  /*1ea40*/  FSETP.GEU.AND P0, PT, |R0|, 1.175494350822287508e-38, PT ;  /* 0x008000000000780b */ /* 0x000fe20003f0e200 */
[----:B------:R-:W1:-:S12]  /*1ea50*/  LDC R8, c[0x0][0x600] ;  /* 0x00018000ff087b82 */ /* 0x000e580000000800 */
[----:B------:R-:W-:-:S06]  /*1ea60*/  @!P0 FMUL R0, R0, 16777216 ;  /* 0x4b80000000008820 */ /* 0x000fcc0000400000 */
[----:B------:R-:W2:Y:S02]  /*1ea70*/  MUFU.LG2 R0, R0 ;  /* 0x0000000000007308 */ /* 0x000ea40000000c00 */
[----:B--2---:R-:W-:-:S04]  /*1ea80*/  @!P0 FADD R0, R0, -24 ;  /* 0xc1c0000000008421 */ /* 0x004fc80000000000 */
[----:B------:R-:W-:-:S04]  /*1ea90*/  FMUL R0, R0, 0.69314718246459960938 ;  /* 0x3f31721800007820 */ /* 0x000fc80000400000 */
[----:B-1----:R-:W-:Y:S01]  /*1eaa0*/  FFMA R8, R13, R8, R0 ;  /* 0x000000080d087223 */ /* 0x002fe20000000000 */
[----:B------:R-:W-:-:S07]  /*1eab0*/  MOV R0, R2 ;  /* 0x0000000200007202 */ /* 0x000fce0000000f00 */
.L_x_52:
[----:B------:R-:W-:Y:S05]  /*1eac0*/  BSYNC B0 ;  /* 0x0000000000007941 */ /* 0x000fea0003800000 */
.L_x_51:
[----:B------:R-:W2:Y:S01]  /*1ead0*/  LDL.LU R166, [R1] ;  /* 0x0000000001a67983 */ /* 0x000ea20000300800 */
[----:B------:R-:W1:Y:S03]  /*1eae0*/  LDC R2, c[0x0][0x608] ;  /* 0x00018200ff027b82 */ /* 0x000e660000000800 */
[----:B------:R-:W3:Y:S04]  /*1eaf0*/  LDL.LU R162, [R1+0x4] ;  /* 0x0000040001a27983 */ /* 0x000ee80000300800 */
[----:B------:R-:W4:Y:S04]  /*1eb00*/  LDL.LU R159, [R1+0x10] ;  /* 0x00001000019f7983 */ /* 0x000f280000300800 */
[----:B------:R-:W5:Y:S04]  /*1eb10*/  LDL.LU R155, [R1+0x14] ;  /* 0x00001400019b7983 */ /* 0x000f680000300800 */
        /* <DEDUP_REMOVED lines=59> */
[----:B------:R-:W5:Y:S01]  /*1eed0*/  LDL.LU R3, [R1+0x1f4] ;  /* 0x0001f40001037983 */ /* 0x000f620000300800 */
[----:B-1----:R-:W-:Y:S01]  /*1eee0*/  FMUL R0, R0, R2 ;  /* 0x0000000200007220 */ /* 0x002fe20000400000 */
[----:B------:R-:W-:Y:S01]  /*1eef0*/  FSETP.NE.AND P0, PT, R196, -R11, PT ;  /* 0x8000000bc400720b */ /* 0x000fe20003f05000 */
[----:B------:R-:W-:Y:S02]  /*1ef00*/  BSSY B0, `(.L_x_56) ;  /* 0x00000e1000007945 */ /* 0x000fe40003800000 */
[-C--:B--2---:R-:W-:Y:S01]  /*1ef10*/  FMUL R166, R166, R0.reuse ;  /* 0x00000000a6a67220 */ /* 0x084fe20000400000 */
[-C--:B---3--:R-:W-:Y:S01]  /*1ef20*/  FMUL R162, R162, R0.reuse ;  /* 0x00000000a2a27220 */ /* 0x088fe20000400000 */
[-C--:B----4-:R-:W-:Y:S01]  /*1ef30*/  FMUL R159, R159, R0.reuse ;  /* 0x000000009f9f7220 */ /* 0x090fe20000400000 */
[-C--:B-----5:R-:W-:Y:S01]  /*1ef40*/  FMUL R155, R155, R0.reuse ;  /* 0x000000009b9b7220 */ /* 0x0a0fe20000400000 */
[-C--:B------:R-:W-:Y:S01]  /*1ef50*/  FMUL R170, R170, R0.reuse ;  /* 0x00000000aaaa7220 */ /* 0x080fe20000400000 */
        /* <DEDUP_REMOVED lines=48> */
[----:B------:R-:W-:-:S04]  /*1f260*/  FMUL R250, R20, R0 ;  /* 0x0000000014fa7220 */ /* 0x000fc80000400000 */
[----:B------:R1:W-:Y:S01]  /*1f270*/  STL [R1], R2 ;  /* 0x0000000201007387 */ /* 0x0003e20000100800 */
[-C--:B------:R-:W-:Y:S01]  /*1f280*/  FMUL R11, R19, R0.reuse ;  /* 0x00000000130b7220 */ /* 0x080fe20000400000 */
[----:B------:R-:W-:-:S04]  /*1f290*/  FMUL R252, R18, R0 ;  /* 0x0000000012fc7220 */ /* 0x000fc80000400000 */
[----:B------:R2:W-:Y:S01]  /*1f2a0*/  STL [R1+0x10], R11 ;  /* 0x0000100b01007387 */ /* 0x0005e20000100800 */
[----:B-1----:R-:W-:-:S05]  /*1f2b0*/  FMUL R2, R17, R0 ;  /* 0x0000000011027220 */ /* 0x002fca0000400000 */
[----:B------:R1:W-:Y:S01]  /*1f2c0*/  STL [R1+0x20], R2 ;  /* 0x0000200201007387 */ /* 0x0003e20000100800 */
[-C--:B--2---:R-:W-:Y:S01]  /*1f2d0*/  FMUL R11, R16, R0.reuse ;  /* 0x00000000100b7220 */ /* 0x084fe20000400000 */
[----:B------:R-:W-:-:S04]  /*1f2e0*/  FMUL R15, R15, R0 ;  /* 0x000000000f0f7220 */ /* 0x000fc80000400000 */
[----:B------:R2:W-:Y:S01]  /*1f2f0*/  STL [R1+0x4], R11 ;  /* 0x0000040b01007387 */ /* 0x0005e20000100800 */
[----:B-1----:R-:W-:-:S03]  /*1f300*/  FMUL R2, R13, R0 ;  /* 0x000000000d027220 */ /* 0x002fc60000400000 */
[----:B------:R-:W-:Y:S01]  /*1f310*/  STL [R1+0x30], R15 ;  /* 0x0000300f01007387 */ /* 0x000fe20000100800 */
[----:B------:R-:W-:-:S03]  /*1f320*/  FMUL R7, R7, R0 ;  /* 0x0000000007077220 */ /* 0x000fc60000400000 */
[----:B------:R1:W-:Y:S01]  /*1f330*/  STL [R1+0x14], R2 ;  /* 0x0000140201007387 */ /* 0x0003e20000100800 */
[----:B--2---:R-:W-:-:S05]  /*1f340*/  FMUL R11, R12, R0 ;  /* 0x000000000c0b7220 */ /* 0x004fca0000400000 */
[----:B------:R-:W-:Y:S01]  /*1f350*/  STL [R1+0x40], R11 ;  /* 0x0000400b01007387 */ /* 0x000fe20000100800 */
[-C--:B-1----:R-:W-:Y:S01]  /*1f360*/  FMUL R2, R6, R0.reuse ;  /* 0x0000000006027220 */ /* 0x082fe20000400000 */
[-C--:B------:R-:W-:Y:S02]  /*1f370*/  FMUL R6, R3, R0.reuse ;  /* 0x0000000003067220 */ /* 0x080fe40000400000 */
[----:B------:R-:W-:Y:S01]  /*1f380*/  STL [R1+0x24], R7 ;  /* 0x0000240701007387 */ /* 0x000fe20000100800 */
[----:B------:R-:W-:-:S03]  /*1f390*/  FMUL R3, R24, R0 ;  /* 0x0000000018037220 */ /* 0x000fc60000400000 */
[----:B------:R1:W-:Y:S04]  /*1f3a0*/  STL [R1+0x50], R2 ;  /* 0x0000500201007387 */ /* 0x0003e80000100800 */
[----:B------:R2:W-:Y:S04]  /*1f3b0*/  STL [R1+0x34], R6 ;  /* 0x0000340601007387 */ /* 0x0005e80000100800 */
[----:B------:R3:W-:Y:S01]  /*1f3c0*/  STL [R1+0x60], R3 ;  /* 0x0000600301007387 */ /* 0x0007e20000100800 */
[-C--:B-1----:R-:W-:Y:S01]  /*1f3d0*/  FMUL R2, R25, R0.reuse ;  /* 0x0000000019027220 */ /* 0x082fe20000400000 */
[----:B--2---:R-:W-:-:S04]  /*1f3e0*/  FMUL R6, R28, R0 ;  /* 0x000000001c067220 */ /* 0x004fc80000400000 */
[----:B------:R1:W-:Y:S01]  /*1f3f0*/  STL [R1+0x44], R2 ;  /* 0x0000440201007387 */ /* 0x0003e20000100800 */
[----:B---3--:R-:W-:-:S03]  /*1f400*/  FMUL R3, R29, R0 ;  /* 0x000000001d037220 */ /* 0x008fc60000400000 */
        /* <DEDUP_REMOVED lines=27> */
[-C--:B------:R-:W-:Y:S01]  /*1f5c0*/  FMUL R56, R57, R0.reuse ;  /* 0x0000000039387220 */ /* 0x080fe20000400000 */
[----:B--2---:R-:W-:-:S03]  /*1f5d0*/  FMUL R6, R60, R0 ;  /* 0x000000003c067220 */ /* 0x004fc60000400000 */
        /* <DEDUP_REMOVED lines=89> */
[----:B------:R-:W-:-:S05]  /*1fb70*/  FMUL R0, R149, R0 ;  /* 0x0000000095007220 */ /* 0x000fca0000400000 */
[----:B------:R2:W-:Y:S04]  /*1fb80*/  STL [R1+0x21c], R0 ;  /* 0x00021c0001007387 */ /* 0x0005e80000100800 */
[----:B------:R2:W-:Y:S01]  /*1fb90*/  STL [R1+0x224], R2 ;  /* 0x0002240201007387 */ /* 0x0005e20000100800 */
[----:B------:R-:W-:Y:S05]  /*1fba0*/  @!P0 BRA `(.L_x_57) ;  /* 0x0000000000588947 */ /* 0x000fea0003800000 */
[----:B--2---:R-:W-:Y:S01]  /*1fbb0*/  IADD3 R0, R4, 0x1800000, RZ ;  /* 0x0180000004007810 */ /* 0x004fe20007ffe0ff */
[----:B------:R-:W-:Y:S03]  /*1fbc0*/  BSSY B1, `(.L_x_58) ;  /* 0x000000c000017945 */ /* 0x000fe60003800000 */
[----:B------:R-:W-:-:S04]  /*1fbd0*/  LOP3.LUT R0, R0, 0x7f800000, RZ, 0xc0, !PT ;  /* 0x7f80000000007812 */ /* 0x000fc800078ec0ff */
[----:B------:R-:W-:-:S13]  /*1fbe0*/  ISETP.GT.U32.AND P0, PT, R0, 0x1ffffff, PT ;  /* 0x01ffffff0000780c */ /* 0x000fda0003f04070 */
[----:B------:R-:W-:Y:S05]  /*1fbf0*/  @P0 BRA `(.L_x_59) ;  /* 0x0000000000100947 */ /* 0x000fea0003800000 */
[----:B------:R-:W-:Y:S01]  /*1fc00*/  IMAD.MOV.U32 R0, RZ, RZ, R4 ;  /* 0x000000ffff007224 */ /* 0x000fe200078e0004 */
[----:B------:R-:W-:-:S07]  /*1fc10*/  MOV R7, 0x1fc30 ;  /* 0x0001fc3000077802 */ /* 0x000fce0000000f00 */
[----:B------:R-:W-:Y:S05]  /*1fc20*/  CALL.REL.NOINC `($__internal_0_$__cuda_sm20_rcp_rn_f32_slowpath) ;  /* 0x0000005000647944 */ /* 0x000fea0003c00000 */
[----:B------:R-:W-:Y:S05]  /*1fc30*/  BRA `(.L_x_60) ;  /* 0x0000000000107947 */ /* 0x000fea0003800000 */
.L_x_59:
[----:B------:R-:W1:Y:S02]  /*1fc40*/  MUFU.RCP R5, R4 ;  /* 0x0000000400057308 */ /* 0x000e640000001000 */
[----:B-1----:R-:W-:-:S04]  /*1fc50*/  FFMA R0, R4, R5, -1 ;  /* 0xbf80000004007423 */ /* 0x002fc80000000005 */
[----:B------:R-:W-:-:S04]  /*1fc60*/  FADD.FTZ R0, -R0, -RZ ;  /* 0x800000ff00007221 */ /* 0x000fc80000010100 */
[----:B------:R-:W-:-:S07]  /*1fc70*/  FFMA R5, R5, R0, R5 ;  /* 0x0000000005057223 */ /* 0x000fce0000000005 */
.L_x_60:
[----:B------:R-:W-:Y:S05]  /*1fc80*/  BSYNC B1 ;  /* 0x0000000000017941 */ /* 0x000fea0003800000 */
.L_x_58:
[----:B------:R-:W-:Y:S01]  /*1fc90*/  FSETP.GEU.AND P0, PT, |R4|, 1.175494350822287508e-38, PT ;  /* 0x008000000400780b */ /* 0x000fe20003f0e200 */
[----:B------:R-:W1:Y:S01]  /*1fca0*/  LDC R10, c[0x0][0x600] ;  /* 0x00018000ff0a7b82 */ /* 0x000e620000000800 */
[----:B------:R-:W-:-:S11]  /*1fcb0*/  MOV R9, R5 ;  /* 0x0000000500097202 */ /* 0x000fd60000000f00 */
[----:B------:R-:W-:-:S06]  /*1fcc0*/  @!P0 FMUL R4, R4, 16777216 ;  /* 0x4b80000004048820 */ /* 0x000fcc0000400000 */
[----:B------:R-:W2:Y:S02]  /*1fcd0*/  MUFU.LG2 R4, R4 ;  /* 0x0000000400047308 */ /* 0x000ea40000000c00 */
[----:B--2---:R-:W-:-:S04]  /*1fce0*/  @!P0 FADD R4, R4, -24 ;  /* 0xc1c0000004048421 */ /* 0x004fc80000000000 */
[----:B------:R-:W-:-:S04]  /*1fcf0*/  FMUL R4, R4, 0.69314718246459960938 ;  /* 0x3f31721804047820 */ /* 0x000fc80000400000 */
[----:B-1----:R-:W-:-:S07]  /*1fd00*/  FFMA R10, R14, R10, R4 ;  /* 0x0000000a0e0a7223 */ /* 0x002fce0000000004 */
.L_x_57:
[----:B------:R-:W-:Y:S05]  /*1fd10*/  BSYNC B0 ;  /* 0x0000000000007941 */ /* 0x000fea0003800000 */
.L_x_56:
[----:B--2---:R-:W2:Y:S01]  /*1fd20*/  LDL.LU R2, [R1+0x8] ;  /* 0x0000080001027983 */ /* 0x004ea20000300800 */
        /* <DEDUP_REMOVED lines=65> */
[----:B------:R-:W-:Y:S01]  /*20140*/  ULDC.64 UR4, c[0x0][0x208] ;  /* 0x0000820000047ab9 */ /* 0x000fe20000000a00 */
[----:B------:R-:W-:Y:S02]  /*20150*/  BSSY B0, `(.L_x_61) ;  /* 0x000009b000007945 */ /* 0x000fe40003800000 */
        /* <DEDUP_REMOVED lines=91> */
[----:B------:R-:W-:-:S02]  /*20710*/  FMUL R196, R60, R9 ;  /* 0x000000093cc47220 */ /* 0x000fc40000400000 */
[----:B------:R-:W1:Y:S01]  /*20720*/  S2R R60, SR_TID.X ;  /* 0x00000000003c7919 */ /* 0x000e620000002100 */
        /* <DEDUP_REMOVED lines=15> */
[----:B------:R-:W-:Y:S01]  /*20820*/  FMUL R22, R99, R9 ;  /* 0x0000000963167220 */ /* 0x000fe20000400000 */
[----:B-1----:R-:W-:-:S02]  /*20830*/  LOP3.LUT P0, RZ, R60, 0x3, RZ, 0xc0, !PT ;  /* 0x000000033cff7812 */ /* 0x002fc4000780c0ff */
[----:B------:R-:W-:Y:S01]  /*20840*/  LOP3.LUT R59, R60, 0x7f, RZ, 0xc0, !PT ;  /* 0x0000007f3c3b7812 */ /* 0x000fe200078ec0ff */
[-C--:B------:R-:W-:Y:S01]  /*20850*/  FMUL R177, R21, R9.reuse ;  /* 0x0000000915b17220 */ /* 0x080fe20000400000 */
[-C--:B------:R-:W-:Y:S02]  /*20860*/  FMUL R176, R20, R9.reuse ;  /* 0x0000000914b07220 */ /* 0x080fe40000400000 */
[----:B------:R-:W-:Y:S01]  /*20870*/  SHF.R.U32.HI R55, RZ, 0x5, R59 ;  /* 0x00000005ff377819 */ /* 0x000fe2000001163b */
        /* <DEDUP_REMOVED lines=18> */
[----:B------:R-:W-:Y:S06]  /*209a0*/  @P0 BRA `(.L_x_62) ;  /* 0x0000000000540947 */ /* 0x000fec0003800000 */
[----:B------:R-:W-:Y:S01]  /*209b0*/  SHF.R.U32.HI R3, RZ, 0x2, R60 ;  /* 0x00000002ff037819 */ /* 0x000fe2000001163c */
[----:B------:R-:W1:Y:S01]  /*209c0*/  LDC.64 R4, c[0x0][0x688] ;  /* 0x0001a200ff047b82 */ /* 0x000e620000000a00 */
[----:B------:R-:W-:Y:S02]  /*209d0*/  SHF.L.U32 R0, R55, 0x4, RZ ;  /* 0x0000000437007819 */ /* 0x000fe400000006ff */
[----:B------:R-:W-:-:S04]  /*209e0*/  LOP3.LUT R3, R3, 0x7, RZ, 0xc0, !PT ;  /* 0x0000000703037812 */ /* 0x000fc800078ec0ff */
[----:B------:R-:W-:Y:S02]  /*209f0*/  LOP3.LUT R0, R0, 0xfffffff0, R3, 0xe2, !PT ;  /* 0xfffffff000007812 */ /* 0x000fe400078ee203 */
[----:B------:R-:W2:Y:S02]  /*20a00*/  S2R R3, SR_CTAID.X ;  /* 0x0000000000037919 */ /* 0x000ea40000002500 */
[----:B--2---:R-:W-:-:S04]  /*20a10*/  IMAD.SHL.U32 R3, R3, 0x40, RZ ;  /* 0x0000004003037824 */ /* 0x004fc800078e00ff */
[----:B-1----:R-:W-:Y:S01]  /*20a20*/  IMAD R4, R4, UR36, R3 ;  /* 0x0000002404047c24 */ /* 0x002fe2000f8e0203 */
[----:B------:R-:W-:-:S03]  /*20a30*/  LOP3.LUT R3, R0, R3, RZ, 0xfc, !PT ;  /* 0x0000000300037212 */ /* 0x000fc600078efcff */
[----:B------:R-:W-:-:S05]  /*20a40*/  IMAD R4, R5, UR37, R4 ;  /* 0x0000002505047c24 */ /* 0x000fca000f8e0204 */
[----:B------:R-:W-:Y:S02]  /*20a50*/  IADD3 R0, P2, R0, R4, RZ ;  /* 0x0000000400007210 */ /* 0x000fe40007f5e0ff */
[----:B------:R-:W1:Y:S02]  /*20a60*/  LDC R4, c[0x0][0x288] ;  /* 0x0000a200ff047b82 */ /* 0x000e640000000800 */
[C---:B-1----:R-:W-:Y:S02]  /*20a70*/  ISETP.GE.U32.AND P0, PT, R3.reuse, R4, PT ;  /* 0x000000040300720c */ /* 0x042fe40003f06070 */
[----:B------:R-:W-:-:S04]  /*20a80*/  IADD3 R3, R3, 0x8, RZ ;  /* 0x0000000803037810 */ /* 0x000fc80007ffe0ff */
[----:B------:R-:W-:Y:S02]  /*20a90*/  ISETP.GE.U32.AND P1, PT, R3, R4, PT ;  /* 0x000000040300720c */ /* 0x000fe40003f26070 */
[----:B------:R-:W1:Y:S01]  /*20aa0*/  LDC.64 R4, c[0x0][0x680] ;  /* 0x0001a000ff047b82 */ /* 0x000e620000000a00 */
[----:B------:R-:W-:Y:S02]  /*20ab0*/  IADD3.X R3, RZ, RZ, RZ, P2, !PT ;  /* 0x000000ffff037210 */ /* 0x000fe400017fe4ff */
[----:B-1----:R-:W-:-:S04]  /*20ac0*/  LEA R4, P3, R0, R4, 0x2 ;  /* 0x0000000400047211 */ /* 0x002fc800078610ff */
[----:B------:R-:W-:-:S05]  /*20ad0*/  LEA.HI.X R5, R0, R5, R3, 0x2, P3 ;  /* 0x0000000500057211 */ /* 0x000fca00018f1403 */
[----:B------:R1:W-:Y:S04]  /*20ae0*/  @!P0 STG.E desc[UR4][R4.64], R8 ;  /* 0x0000000804008986 */ /* 0x0003e8000c101904 */
[----:B------:R1:W-:Y:S02]  /*20af0*/  @!P1 STG.E desc[UR4][R4.64+0x20], R10 ;  /* 0x0000200a04009986 */ /* 0x0003e4000c101904 */
.L_x_62:
[----:B------:R-:W-:Y:S05]  /*20b00*/  BSYNC B0 ;  /* 0x0000000000007941 */ /* 0x000fea0003800000 */
.L_x_61:
[----:B-1----:R-:W1:Y:S02]  /*20b10*/  LDC.64 R4, c[0x0][0x730] ;  /* 0x0001cc00ff047b82 */ /* 0x002e640000000a00 */
[----:B-1----:R-:W-:-:S04]  /*20b20*/  ISETP.NE.U32.AND P0, PT, R4, RZ, PT ;  /* 0x000000ff0400720c */ /* 0x002fc80003f05070 */
[----:B------:R-:W-:-:S13]  /*20b30*/  ISETP.NE.AND.EX P0, PT, R5, RZ, PT, P0 ;  /* 0x000000ff0500720c */ /* 0x000fda0003f05300 */
[----:B------:R-:W-:Y:S05]  /*20b40*/  @P0 BRA `(.L_x_63) ;  /* 0x0000000000200947 */ /* 0x000fea0003800000 */
[----:B------:R-:W1:Y:S02]  /*20b50*/  LDC.64 R4, c[0x0][0x728] ;  /* 0x0001ca00ff047b82 */ /* 0x000e640000000a00 */
[----:B-1----:R-:W-:-:S04]  /*20b60*/  ISETP.NE.U32.AND P0, PT, R4, RZ, PT ;  /* 0x000000ff0400720c */ /* 0x002fc80003f05070 */
[----:B------:R-:W-:-:S13]  /*20b70*/  ISETP.NE.AND.EX P0, PT, R5, RZ, PT, P0 ;  /* 0x000000ff0500720c */ /* 0x000fda0003f05300 */
[----:B------:R-:W-:Y:S05]  /*20b80*/  @!P0 BRA `(.L_x_64) ;  /* 0x00000000000c8947 */ /* 0x000fea0003800000 */
[----:B------:R-:W1:Y:S02]  /*20b90*/  LDC.64 R4, c[0x0][0x728] ;  /* 0x0001ca00ff047b82 */ /* 0x000e640000000a00 */
[----:B-1----:R2:W5:Y:S01]  /*20ba0*/  LDG.E R58, desc[UR4][R4.64] ;  /* 0x00000004043a7981 */ /* 0x002562000c1e1900 */
[----:B------:R-:W-:Y:S05]  /*20bb0*/  BRA `(.L_x_63) ;  /* 0x0000000000047947 */ /* 0x000fea0003800000 */
.L_x_64:
[----:B------:R-:W1:Y:S02]  /*20bc0*/  LDC R58, c[0x0][0x720] ;  /* 0x0001c800ff3a7b82 */ /* 0x000e640000000800 */
.L_x_63:
[----:B------:R-:W-:-:S04]  /*20bd0*/  MOV R0, RZ ;  /* 0x000000ff00007202 */ /* 0x000fc80000000f00 */
[----:B------:R-:W-:-:S13]  /*20be0*/  LOP3.LUT P0, RZ, R0, 0x1bf, RZ, 0xc0, !PT ;  /* 0x000001bf00ff7812 */ /* 0x000fda000780c0ff */
[----:B------:R-:W-:Y:S05]  /*20bf0*/  @!P0 BRA `(.L_x_65) ;  /* 0x0000000000348947 */ /* 0x000fea0003800000 */
[----:B------:R-:W-:Y:S01]  /*20c00*/  MOV R14, 0x0 ;  /* 0x00000000000e7802 */ /* 0x000fe20000000f00 */
[----:B--2---:R-:W2:Y:S01]  /*20c10*/  LDC R4, c[0x4][0x70] ;  /* 0x01001c00ff047b82 */ /* 0x004ea20000000800 */
[----:B------:R-:W-:Y:S01]  /*20c20*/  IMAD.MOV.U32 R8, RZ, RZ, 0x70 ;  /* 0x00000070ff087424 */ /* 0x000fe200078e00ff */
[----:B------:R-:W-:Y:S02]  /*20c30*/  MOV R12, 0x1 ;  /* 0x00000001000c7802 */ /* 0x000fe40000000f00 */
[----:B------:R-:W-:-:S04]  /*20c40*/  MOV R13, RZ ;  /* 0x000000ff000d7202 */ /* 0x000fc80000000f00 */
[----:B------:R-:W3:Y:S08]  /*20c50*/  LDC R5, c[0x4][0x74] ;  /* 0x01001d00ff057b82 */ /* 0x000ef00000000800 */
[----:B------:R-:W4:Y:S08]  /*20c60*/  LDC R6, c[0x4][0x78] ;  /* 0x01001e00ff067b82 */ /* 0x000f300000000800 */
[----:B------:R-:W1:Y:S08]  /*20c70*/  LDC R7, c[0x4][0x7c] ;  /* 0x01001f00ff077b82 */ /* 0x000e700000000800 */
[----:B------:R-:W1:Y:S08]  /*20c80*/  LDC R10, c[0x4][0x8] ;  /* 0x01000200ff0a7b82 */ /* 0x000e700000000800 */
[----:B------:R-:W1:Y:S08]  /*20c90*/  LDC R11, c[0x4][0xc] ;  /* 0x01000300ff0b7b82 */ /* 0x000e700000000800 */
[----:B--2---:R-:W1:Y:S02]  /*20ca0*/  LDC.64 R14, c[0x4][R14] ;  /* 0x010000000e0e7b82 */ /* 0x004e640000000a00 */
[----:B------:R-:W-:-:S07]  /*20cb0*/  LEPC R20, `(.L_x_65) ;  /* 0x000000001014794e */ /* 0x000fce0000000000 */
[----:B-1-345:R-:W-:Y:S05]  /*20cc0*/  CALL.ABS.NOINC R14 ;  /* 0x000000000e007343 */ /* 0x03afea0003c00000 */
.L_x_65:
[----:B------:R-:W3:Y:S01]  /*20cd0*/  S2R R21, SR_CgaCtaId ;  /* 0x0000000000157919 */ /* 0x000ee20000008800 */
[----:B------:R-:W-:-:S04]  /*20ce0*/  MOV R20, 0x400 ;  /* 0x0000040000147802 */ /* 0x000fc80000000f00 */
[----:B---3--:R-:W-:-:S04]  /*20cf0*/  LEA R20, R21, R20, 0x18 ;  /* 0x0000001415147211 */ /* 0x008fc800078ec0ff */
        /* <DEDUP_REMOVED lines=15> */
.L_x_66:
[----:B--2---:R-:W-:Y:S01]  /*20df0*/  SHF.L.U32 R4, R60, 0x5, RZ ;  /* 0x000000053c047819 */ /* 0x004fe200000006ff */
[----:B------:R-:W-:Y:S01]  /*20e00*/  VIADD R59, R59, 0x1f ;  /* 0x0000001f3b3b7836 */ /* 0x000fe20000000000 */
[----:B------:R-:W-:Y:S02]  /*20e10*/  SHF.R.U32.HI R3, RZ, 0x1, R60 ;  /* 0x00000001ff037819 */ /* 0x000fe4000001163c */
[----:B------:R-:W-:Y:S02]  /*20e20*/  LOP3.LUT R0, R4, 0xc0, RZ, 0xc0, !PT ;  /* 0x000000c004007812 */ /* 0x000fe400078ec0ff */
[----:B------:R-:W-:Y:S02]  /*20e30*/  ISETP.GT.U32.AND P1, PT, R59, 0x3e, PT ;  /* 0x0000003e3b00780c */ /* 0x000fe40003f24070 */
[----:B------:R-:W-:Y:S02]  /*20e40*/  LOP3.LUT R0, R0, 0x8, R3, 0xf8, !PT ;  /* 0x0000000800007812 */ /* 0x000fe400078ef803 */
[----:B------:R-:W-:-:S02]  /*20e50*/  SHF.L.U32 R3, R60, 0x2, RZ ;  /* 0x000000023c037819 */ /* 0x000fc400000006ff */
[----:B------:R-:W-:Y:S02]  /*20e60*/  LOP3.LUT P2, RZ, R60, 0x4, RZ, 0xc0, !PT ;  /* 0x000000043cff7812 */ /* 0x000fe4000784c0ff */
[----:B------:R-:W-:Y:S02]  /*20e70*/  LOP3.LUT R0, R0, 0x18, R3, 0x78, !PT ;  /* 0x0000001800007812 */ /* 0x000fe400078e7803 */
[C---:B------:R-:W-:Y:S02]  /*20e80*/  LOP3.LUT R3, R4.reuse, 0x20, RZ, 0xc0, !PT ;  /* 0x0000002004037812 */ /* 0x040fe400078ec0ff */
[----:B------:R-:W-:-:S03]  /*20e90*/  LOP3.LUT R4, R4, 0x100, RZ, 0xc0, !PT ;  /* 0x0000010004047812 */ /* 0x000fc600078ec0ff */
[----:B------:R-:W-:-:S05]  /*20ea0*/  IMAD R3, R55, 0x200, R3 ;  /* 0x0000020037037824 */ /* 0x000fca00078e0203 */
[----:B------:R-:W-:Y:S02]  /*20eb0*/  IADD3 R0, R0, R3, R4 ;  /* 0x0000000300007210 */ /* 0x000fe40007ffe004 */
[----:B------:R-:W2:Y:S02]  /*20ec0*/  LDC.64 R4, c[0x0][0x730] ;  /* 0x0001cc00ff047b82 */ /* 0x000ea40000000a00 */
[----:B--2---:R-:W-:-:S04]  /*20ed0*/  ISETP.NE.U32.AND P0, PT, R4, RZ, PT ;  /* 0x000000ff0400720c */ /* 0x004fc80003f05070 */
[----:B------:R-:W-:-:S13]  /*20ee0*/  ISETP.NE.AND.EX P0, PT, R5, RZ, PT, P0 ;  /* 0x000000ff0500720c */ /* 0x000fda0003f05300 */
[----:B-1---5:R-:W1:Y:S02]  /*20ef0*/  @P0 LDC R58, c[0x0][0x720] ;  /* 0x0001c800ff3a0b82 */ /* 0x022e640000000800 */
[-C--:B-1----:R-:W-:Y:S01]  /*20f00*/  FMUL R4, R166, R58.reuse ;  /* 0x0000003aa6047220 */ /* 0x082fe20000400000 */
[-C--:B------:R-:W-:Y:S01]  /*20f10*/  FMUL R162, R162, R58.reuse ;  /* 0x0000003aa2a27220 */ /* 0x080fe20000400000 */
[-C--:B------:R-:W-:Y:S01]  /*20f20*/  FMUL R2, R2, R58.reuse ;  /* 0x0000003a02027220 */ /* 0x080fe20000400000 */
[-C--:B------:R-:W-:Y:S01]  /*20f30*/  FMUL R5, R36, R58.reuse ;  /* 0x0000003a24057220 */ /* 0x080fe20000400000 */
[-C--:B------:R-:W-:Y:S01]  /*20f40*/  FMUL R6, R159, R58.reuse ;  /* 0x0000003a9f067220 */ /* 0x080fe20000400000 */
[-C--:B------:R-:W-:Y:S01]  /*20f50*/  FMUL R155, R155, R58.reuse ;  /* 0x0000003a9b9b7220 */ /* 0x080fe20000400000 */
[-C--:B------:R-:W-:Y:S01]  /*20f60*/  FMUL R7, R40, R58.reuse ;  /* 0x0000003a28077220 */ /* 0x080fe20000400000 */
[----:B------:R-:W-:Y:S01]  /*20f70*/  FMUL R41, R41, R58 ;  /* 0x0000003a29297220 */ /* 0x000fe20000400000 */
[----:B------:R-:W-:-:S02]  /*20f80*/  F2FP.F16.F32.PACK_AB R4, R162, R4 ;  /* 0x00000004a204723e */ /* 0x000fc400000000ff */
[----:B------:R-:W-:Y:S02]  /*20f90*/  F2FP.F16.F32.PACK_AB R5, R5, R2 ;  /* 0x000000020505723e */ /* 0x000fe400000000ff */
[----:B------:R-:W-:Y:S02]  /*20fa0*/  F2FP.F16.F32.PACK_AB R6, R155, R6 ;  /* 0x000000069b06723e */ /* 0x000fe400000000ff */
[----:B------:R-:W-:Y:S01]  /*20fb0*/  F2FP.F16.F32.PACK_AB R7, R41, R7 ;  /* 0x000000072907723e */ /* 0x000fe200000000ff */
[----:B------:R-:W-:Y:S06]  /*20fc0*/  @P1 BRA `(.L_x_67) ;  /* 0x0000000000041947 */ /* 0x000fec0003800000 */
[----:B------:R-:W-:-:S04]  /*20fd0*/  DEPBAR.LE SB0, 0x1 ;  /* 0x000080400000791a */ /* 0x000fc80000000000 */
.L_x_67:
[----:B------:R-:W1:Y:S01]  /*20fe0*/  S2R R40, SR_CgaCtaId ;  /* 0x0000000000287919 */ /* 0x000e620000008800 */
[----:B------:R-:W-:Y:S05]  /*20ff0*/  WARPSYNC.ALL ;  /* 0x0000000000007948 */ /* 0x000fea0003800000 */
[----:B------:R-:W-:Y:S01]  /*21000*/  BAR.SYNC.DEFER_BLOCKING 0x1, 0x80 ;  /* 0x0042000000007b1d */ /* 0x000fe20000010000 */
[----:B------:R-:W-:Y:S01]  /*21010*/  MOV R21, 0x400 ;  /* 0x0000040000157802 */ /* 0x000fe20000000f00 */
[-C--:B------:R-:W-:Y:S01]  /*21020*/  FMUL R29, R29, R58.reuse ;  /* 0x0000003a1d1d7220 */ /* 0x080fe20000400000 */
[----:B------:R-:W-:Y:S01]  /*21030*/  MOV R3, 0x10 ;  /* 0x0000001000037802 */ /* 0x000fe20000000f00 */
[-C--:B------:R-:W-:Y:S01]  /*21040*/  FMUL R163, R163, R58.reuse ;  /* 0x0000003aa3a37220 */ /* 0x080fe20000400000 */
[-C--:B------:R-:W-:Y:S01]  /*21050*/  FMUL R37, R37, R58.reuse ;  /* 0x0000003a25257220 */ /* 0x080fe20000400000 */
[----:B------:R-:W-:Y:S01]  /*21060*/  FMUL R154, R154, R58 ;  /* 0x0000003a9a9a7220 */ /* 0x000fe20000400000 */
[----:B------:R-:W-:Y:S01]  /*21070*/  SEL R8, R3, 0xfffffff0, !P2 ;  /* 0xfffffff003087807 */ /* 0x000fe20005000000 */
[----:B------:R-:W2:Y:S04]  /*21080*/  LDL.LU R20, [R1] ;  /* 0x0000000001147983 */ /* 0x000ea80000300800 */
[----:B------:R-:W3:Y:S04]  /*21090*/  LDL.LU R14, [R1+0x10] ;  /* 0x00001000010e7983 */ /* 0x000ee80000300800 */
[----:B------:R-:W4:Y:S04]  /*210a0*/  LDL.LU R3, [R1+0x4] ;  /* 0x0000040001037983 */ /* 0x000f280000300800 */
[----:B------:R-:W5:Y:S04]  /*210b0*/  LDL.LU R13, [R1+0x20] ;  /* 0x00002000010d7983 */ /* 0x000f680000300800 */
[----:B------:R-:W2:Y:S01]  /*210c0*/  LDL.LU R11, [R1+0x14] ;  /* 0x00001400010b7983 */ /* 0x000ea20000300800 */
[----:B-1----:R-:W-:-:S04]  /*210d0*/  LEA R21, R40, R21, 0x18 ;  /* 0x0000001528157211 */ /* 0x002fc800078ec0ff */
[----:B------:R-:W-:Y:S01]  /*210e0*/  LEA R2, R0, R21, 0x1 ;  /* 0x0000001500027211 */ /* 0x000fe200078e08ff */
[----:B------:R-:W-:-:S04]  /*210f0*/  FMUL R0, R33, R58 ;  /* 0x0000003a21007220 */ /* 0x000fc80000400000 */
[----:B------:R1:W-:Y:S02]  /*21100*/  STSM.16.M88.4 [R2], R4 ;  /* 0x0000000402007844 */ /* 0x0003e40000000200 */
[----:B-1----:R-:W-:Y:S01]  /*21110*/  F2FP.F16.F32.PACK_AB R7, R0, R29 ;  /* 0x0000001d0007723e */ /* 0x002fe200000000ff */
[----:B------:R-:W-:Y:S02]  /*21120*/  IMAD R0, R8, 0x2, R2 ;  /* 0x0000000208007824 */ /* 0x000fe400078e0202 */
[-C--:B------:R-:W-:Y:S01]  /*21130*/  FMUL R4, R170, R58.reuse ;  /* 0x0000003aaa047220 */ /* 0x080fe20000400000 */
[----:B------:R-:W2:Y:S01]  /*21140*/  LDL.LU R8, [R1+0x30] ;  /* 0x0000300001087983 */ /* 0x000ea20000300800 */
[-C--:B------:R-:W-:Y:S01]  /*21150*/  FMUL R5, R32, R58.reuse ;  /* 0x0000003a20057220 */ /* 0x080fe20000400000 */
[----:B------:R-:W-:Y:S02]  /*21160*/  FMUL R6, R158, R58 ;  /* 0x0000003a9e067220 */ /* 0x000fe40000400000 */
[----:B------:R-:W2:Y:S01]  /*21170*/  LDL.LU R12, [R1+0x24] ;  /* 0x00002400010c7983 */ /* 0x000ea20000300800 */
[----:B------:R-:W-:-:S02]  /*21180*/  F2FP.F16.F32.PACK_AB R4, R163, R4 ;  /* 0x00000004a304723e */ /* 0x000fc400000000ff */
[----:B------:R-:W-:Y:S01]  /*21190*/  F2FP.F16.F32.PACK_AB R5, R37, R5 ;  /* 0x000000052505723e */ /* 0x000fe200000000ff */
[----:B------:R-:W2:Y:S01]  /*211a0*/  LDL.LU R10, [R1+0x40] ;  /* 0x00004000010a7983 */ /* 0x000ea20000300800 */
[----:B------:R-:W-:-:S03]  /*211b0*/  F2FP.F16.F32.PACK_AB R6, R154, R6 ;  /* 0x000000069a06723e */ /* 0x000fc600000000ff */
[----:B------:R-:W2:Y:S04]  /*211c0*/  LDL.LU R15, [R1+0x34] ;  /* 0x00003400010f7983 */ /* 0x000ea80000300800 */
[----:B------:R-:W2:Y:S01]  /*211d0*/  LDL.LU R9, [R1+0x50] ;  /* 0x0000500001097983 */ /* 0x000ea20000300800 */
[----:B------:R-:W-:-:S03]  /*211e0*/  FMUL R60, R167, R58 ;  /* 0x0000003aa73c7220 */ /* 0x000fc60000400000 */
[----:B------:R1:W-:Y:S01]  /*211f0*/  STSM.16.M88.4 [R0], R4 ;  /* 0x0000000400007844 */ /* 0x0003e20000000200 */
[-C--:B------:R-:W-:Y:S01]  /*21200*/  FMUL R62, R171, R58.reuse ;  /* 0x0000003aab3e7220 */ /* 0x080fe20000400000 */
[-C--:B------:R-:W-:Y:S01]  /*21210*/  FMUL R67, R25, R58.reuse ;  /* 0x0000003a19437220 */ /* 0x080fe20000400000 */
[-C--:B------:R-:W-:Y:S01]  /*21220*/  FMUL R75, R23, R58.reuse ;  /* 0x0000003a174b7220 */ /* 0x080fe20000400000 */
[-C--:B------:R-:W-:Y:S01]  /*21230*/  FMUL R71, R24, R58.reuse ;  /* 0x0000003a18477220 */ /* 0x080fe20000400000 */
[-C--:B------:R-:W-:Y:S01]  /*21240*/  FMUL R63, R28, R58.reuse ;  /* 0x0000003a1c3f7220 */ /* 0x080fe20000400000 */
[-C--:B------:R-:W-:Y:S01]  /*21250*/  FMUL R74, R186, R58.reuse ;  /* 0x0000003aba4a7220 */ /* 0x080fe20000400000 */
[----:B-1----:R-:W2:Y:S04]  /*21260*/  LDL.LU R6, [R1+0x44] ;  /* 0x0000440001067983 */ /* 0x002ea80000300800 */
[----:B------:R-:W2:Y:S04]  /*21270*/  LDL.LU R5, [R1+0x60] ;  /* 0x0000600001057983 */ /* 0x000ea80000300800 */
[----:B------:R-:W2:Y:S01]  /*21280*/  LDL.LU R4, [R1+0x54] ;  /* 0x0000540001047983 */ /* 0x000ea20000300800 */
[-C--:B------:R-:W-:Y:S01]  /*21290*/  FMUL R68, R179, R58.reuse ;  /* 0x0000003ab3447220 */ /* 0x080fe20000400000 */
[-C--:B------:R-:W-:Y:S01]  /*212a0*/  FMUL R59, R174, R58.reuse ;  /* 0x0000003aae3b7220 */ /* 0x080fe20000400000 */
[-C--:B------:R-:W-:Y:S01]  /*212b0*/  FMUL R72, R183, R58.reuse ;  /* 0x0000003ab7487220 */ /* 0x080fe20000400000 */
[-C--:B------:R-:W-:Y:S01]  /*212c0*/  FMUL R66, R178, R58.reuse ;  /* 0x0000003ab2427220 */ /* 0x080fe20000400000 */
[-C--:B------:R-:W-:Y:S01]  /*212d0*/  FMUL R70, R182, R58.reuse ;  /* 0x0000003ab6467220 */ /* 0x080fe20000400000 */
[-C--:B------:R-:W-:Y:S01]  /*212e0*/  FMUL R114, R56, R58.reuse ;  /* 0x0000003a38727220 */ /* 0x080fe20000400000 */
[----:B------:R-:W-:Y:S01]  /*212f0*/  @!PT LDS RZ, [RZ] ;  /* 0x00000000fffff984 */ /* 0x000fe20000000800 */
[----:B------:R-:W-:Y:S01]  /*21300*/  @!PT LDS RZ, [RZ] ;  /* 0x00000000fffff984 */ /* 0x000fe20000000800 */
[----:B------:R-:W-:Y:S01]  /*21310*/  @!PT LDS RZ, [RZ] ;  /* 0x00000000fffff984 */ /* 0x000fe20000000800 */
[----:B------:R-:W-:Y:S01]  /*21320*/  @!PT LDS RZ, [RZ] ;  /* 0x00000000fffff984 */ /* 0x000fe20000000800 */
[----:B------:R1:W-:Y:S06]  /*21330*/  MEMBAR.ALL.CTA ;  /* 0x0000000000007992 */ /* 0x0003ec0000008000 */
[----:B-1----:R-:W1:Y:S01]  /*21340*/  FENCE.VIEW.ASYNC.S ;  /* 0x00000000000073c6 */ /* 0x002e620000000000 */
[-C--:B---3--:R-:W-:Y:S01]  /*21350*/  FMUL R167, R14, R58.reuse ;  /* 0x0000003a0ea77220 */ /* 0x088fe20000400000 */
[----:B----4-:R-:W-:-:S02]  /*21360*/  FMUL R162, R3, R58 ;  /* 0x0000003a03a27220 */ /* 0x010fc40000400000 */
[----:B------:R-:W3:Y:S01]  /*21370*/  LDL.LU R3, [R1+0x70] ;  /* 0x0000700001037983 */ /* 0x000ee20000300800 */
[----:B-----5:R-:W-:-:S03]  /*21380*/  FMUL R163, R13, R58 ;  /* 0x0000003a0da37220 */ /* 0x020fc60000400000 */
[----:B------:R-:W4:Y:S01]  /*21390*/  LDL.LU R14, [R1+0x64] ;  /* 0x00006400010e7983 */ /* 0x000f220000300800 */
[----:B--2---:R-:W-:-:S03]  /*213a0*/  FMUL R158, R11, R58 ;  /* 0x0000003a0b9e7220 */ /* 0x004fc60000400000 */
[----:B------:R-:W2:Y:S01]  /*213b0*/  LDL.LU R13, [R1+0x80] ;  /* 0x00008000010d7983 */ /* 0x000ea20000300800 */
[----:B------:R-:W-:-:S03]  /*213c0*/  FMUL R159, R8, R58 ;  /* 0x0000003a089f7220 */ /* 0x000fc60000400000 */
[----:B------:R-:W5:Y:S01]  /*213d0*/  LDL.LU R8, [R1+0x74] ;  /* 0x0000740001087983 */ /* 0x000f620000300800 */
[----:B------:R-:W-:-:S03]  /*213e0*/  FMUL R154, R12, R58 ;  /* 0x0000003a0c9a7220 */ /* 0x000fc60000400000 */
[----:B------:R-:W4:Y:S04]  /*213f0*/  LDL.LU R11, [R1+0x90] ;  /* 0x00009000010b7983 */ /* 0x000f280000300800 */
[----:B------:R-:W2:Y:S01]  /*21400*/  LDL.LU R12, [R1+0x84] ;  /* 0x00008400010c7983 */ /* 0x000ea20000300800 */
[----:B------:R-:W-:-:S03]  /*21410*/  FMUL R155, R10, R58 ;  /* 0x0000003a0a9b7220 */ /* 0x000fc60000400000 */
[----:B------:R-:W2:Y:S01]  /*21420*/  LDL.LU R10, [R1+0xa0] ;  /* 0x0000a000010a7983 */ /* 0x000ea20000300800 */
[----:B------:R-:W-:-:S03]  /*21430*/  FMUL R151, R9, R58 ;  /* 0x0000003a09977220 */ /* 0x000fc60000400000 */
[----:B------:R-:W2:Y:S04]  /*21440*/  LDL.LU R9, [R1+0x94] ;  /* 0x0000940001097983 */ /* 0x000ea80000300800 */
[----:B------:R-:W2:Y:S01]  /*21450*/  LDL.LU R7, [R1+0xb0] ;  /* 0x0000b00001077983 */ /* 0x000ea20000300800 */
[----:B------:R-:W-:-:S03]  /*21460*/  FMUL R146, R6, R58 ;  /* 0x0000003a06927220 */ /* 0x000fc60000400000 */
[----:B------:R-:W2:Y:S01]  /*21470*/  LDL.LU R6, [R1+0xa4] ;  /* 0x0000a40001067983 */ /* 0x000ea20000300800 */
[----:B------:R-:W-:-:S03]  /*21480*/  FMUL R147, R5, R58 ;  /* 0x0000003a05937220 */ /* 0x000fc60000400000 */
[----:B------:R-:W2:Y:S01]  /*21490*/  LDL.LU R5, [R1+0xc0] ;  /* 0x0000c00001057983 */ /* 0x000ea20000300800 */
[----:B------:R-:W-:-:S03]  /*214a0*/  FMUL R142, R4, R58 ;  /* 0x0000003a048e7220 */ /* 0x000fc60000400000 */
[----:B------:R-:W2:Y:S01]  /*214b0*/  LDL.LU R4, [R1+0xb4] ;  /* 0x0000b40001047983 */ /* 0x000ea20000300800 */
        /* <DEDUP_REMOVED lines=8> */
[----:B------:R-:W-:Y:S01]  /*21540*/  F2FP.F16.F32.PACK_AB R60, R60, R59 ;  /* 0x0000003b3c3c723e */ /* 0x000fe200000000ff */
        /* <DEDUP_REMOVED lines=8> */
[----:B---3--:R-:W-:-:S02]  /*215d0*/  FMUL R143, R3, R58 ;  /* 0x0000003a038f7220 */ /* 0x008fc40000400000 */
[----:B------:R-:W3:Y:S01]  /*215e0*/  LDL.LU R3, [R1+0xc4] ;  /* 0x0000c40001037983 */ /* 0x000ee20000300800 */
[----:B-----5:R-:W-:-:S03]  /*215f0*/  FMUL R134, R8, R58 ;  /* 0x0000003a08867220 */ /* 0x020fc60000400000 */
[----:B------:R-:W5:Y:S01]  /*21600*/  LDL.LU R8, [R1+0xd4] ;  /* 0x0000d40001087983 */ /* 0x000f620000300800 */
[----:B----4-:R-:W-:-:S03]  /*21610*/  FMUL R135, R11, R58 ;  /* 0x0000003a0b877220 */ /* 0x010fc60000400000 */
[----:B------:R-:W4:Y:S01]  /*21620*/  LDL.LU R11, [R1+0xd0] ;  /* 0x0000d000010b7983 */ /* 0x000f220000300800 */
[----:B--2---:R-:W-:-:S03]  /*21630*/  FMUL R130, R12, R58 ;  /* 0x0000003a0c827220 */ /* 0x004fc60000400000 */
[----:B------:R-:W2:Y:S01]  /*21640*/  LDL.LU R12, [R1+0xe4] ;  /* 0x0000e400010c7983 */ /* 0x000ea20000300800 */
[-C--:B------:R-:W-:Y:S01]  /*21650*/  FMUL R139, R13, R58.reuse ;  /* 0x0000003a0d8b7220 */ /* 0x080fe20000400000 */
[-C--:B------:R-:W-:Y:S02]  /*21660*/  FMUL R131, R10, R58.reuse ;  /* 0x0000003a0a837220 */ /* 0x080fe40000400000 */
[----:B------:R-:W2:Y:S01]  /*21670*/  LDL.LU R13, [R1+0xe0] ;  /* 0x0000e000010d7983 */ /* 0x000ea20000300800 */
[----:B------:R-:W-:-:S03]  /*21680*/  FMUL R126, R9, R58 ;  /* 0x0000003a097e7220 */ /* 0x000fc60000400000 */
[----:B------:R-:W2:Y:S04]  /*21690*/  LDL.LU R10, [R1+0xf4] ;  /* 0x0000f400010a7983 */ /* 0x000ea80000300800 */
[----:B------:R-:W2:Y:S01]  /*216a0*/  LDL.LU R9, [R1+0xf0] ;  /* 0x0000f00001097983 */ /* 0x000ea20000300800 */
[-C--:B------:R-:W-:Y:S01]  /*216b0*/  FMUL R127, R7, R58.reuse ;  /* 0x0000003a077f7220 */ /* 0x080fe20000400000 */
[-C--:B------:R-:W-:Y:S02]  /*216c0*/  FMUL R122, R6, R58.reuse ;  /* 0x0000003a067a7220 */ /* 0x080fe40000400000 */
[----:B------:R-:W2:Y:S01]  /*216d0*/  LDL.LU R6, [R1+0x104] ;  /* 0x0001040001067983 */ /* 0x000ea20000300800 */
[----:B------:R-:W-:-:S03]  /*216e0*/  FMUL R123, R5, R58 ;  /* 0x0000003a057b7220 */ /* 0x000fc60000400000 */
[----:B------:R-:W2:Y:S01]  /*216f0*/  LDL.LU R5, [R1+0x100] ;  /* 0x0001000001057983 */ /* 0x000ea20000300800 */
[----:B------:R-:W-:-:S03]  /*21700*/  FMUL R118, R4, R58 ;  /* 0x0000003a04767220 */ /* 0x000fc60000400000 */
[----:B------:R-:W2:Y:S01]  /*21710*/  LDL.LU R4, [R1+0x114] ;  /* 0x0001140001047983 */ /* 0x000ea20000300800 */
[-C--:B------:R-:W-:Y:S01]  /*21720*/  FMUL R237, R237, R58.reuse ;  /* 0x0000003aeded7220 */ /* 0x080fe20000400000 */
[-C--:B------:R-:W-:Y:S01]  /*21730*/  FMUL R236, R236, R58.reuse ;  /* 0x0000003aecec7220 */ /* 0x080fe20000400000 */
[----:B------:R-:W-:Y:S01]  /*21740*/  BSSY B0, `(.L_x_68) ;  /* 0x0000100000007945 */ /* 0x000fe20003800000 */
        /* <DEDUP_REMOVED lines=15> */
[----:B------:R-:W3:Y:S04]  /*21840*/  LDL.LU R3, [R1+0x110] ;  /* 0x0001100001037983 */ /* 0x000ee80000300800 */
[----:B------:R-:W3:Y:S01]  /*21850*/  LDL.LU R7, [R1+0x124] ;  /* 0x0001240001077983 */ /* 0x000ee20000300800 */
[----:B-----5:R-:W-:-:S03]  /*21860*/  FMUL R115, R8, R58 ;  /* 0x0000003a08737220 */ /* 0x020fc60000400000 */
[----:B------:R-:W5:Y:S01]  /*21870*/  LDL.LU R8, [R1+0x120] ;  /* 0x0001200001087983 */ /* 0x000f620000300800 */
[----:B----4-:R-:W-:-:S03]  /*21880*/  FMUL R110, R11, R58 ;  /* 0x0000003a0b6e7220 */ /* 0x010fc60000400000 */
[----:B------:R-:W4:Y:S01]  /*21890*/  LDL.LU R11, [R1+0x134] ;  /* 0x00013400010b7983 */ /* 0x000f220000300800 */
[----:B--2---:R-:W-:-:S03]  /*218a0*/  FMUL R111, R12, R58 ;  /* 0x0000003a0c6f7220 */ /* 0x004fc60000400000 */
[----:B------:R-:W2:Y:S01]  /*218b0*/  LDL.LU R12, [R1+0x130] ;  /* 0x00013000010c7983 */ /* 0x000ea20000300800 */
[----:B------:R-:W-:-:S03]  /*218c0*/  FMUL R106, R13, R58 ;  /* 0x0000003a0d6a7220 */ /* 0x000fc60000400000 */
        /* <DEDUP_REMOVED lines=31> */
[----:B------:R-:W-:-:S03]  /*21ac0*/  FMUL R95, R7, R58 ;  /* 0x0000003a075f7220 */ /* 0x000fc60000400000 */
[----:B------:R-:W3:Y:S04]  /*21ad0*/  LDL.LU R4, [R1+0x174] ;  /* 0x0001740001047983 */ /* 0x000ee80000300800 */
[----:B------:R-:W3:Y:S01]  /*21ae0*/  LDL.LU R7, [R1+0x170] ;  /* 0x0001700001077983 */ /* 0x000ee20000300800 */
[----:B-----5:R-:W-:-:S03]  /*21af0*/  FMUL R90, R8, R58 ;  /* 0x0000003a085a7220 */ /* 0x020fc60000400000 */
[----:B------:R-:W5:Y:S01]  /*21b00*/  LDL.LU R8, [R1+0x184] ;  /* 0x0001840001087983 */ /* 0x000f620000300800 */
[----:B----4-:R-:W-:-:S03]  /*21b10*/  FMUL R91, R11, R58 ;  /* 0x0000003a0b5b7220 */ /* 0x010fc60000400000 */
[----:B------:R-:W4:Y:S01]  /*21b20*/  LDL.LU R11, [R1+0x180] ;  /* 0x00018000010b7983 */ /* 0x000f220000300800 */
[----:B--2---:R-:W-:-:S03]  /*21b30*/  FMUL R86, R12, R58 ;  /* 0x0000003a0c567220 */ /* 0x004fc60000400000 */
[----:B------:R-:W2:Y:S04]  /*21b40*/  LDL.LU R12, [R1+0x194] ;  /* 0x00019400010c7983 */ /* 0x000ea80000300800 */
[----:B------:R-:W2:Y:S04]  /*21b50*/  LDL.LU R15, [R1+0x190] ;  /* 0x00019000010f7983 */ /* 0x000ea80000300800 */
[----:B------:R-:W3:Y:S04]  /*21b60*/  LDL.LU R36, [R1+0x1a4] ;  /* 0x0001a40001247983 */ /* 0x000ee80000300800 */
[----:B------:R-:W5:Y:S04]  /*21b70*/  LDL.LU R25, [R1+0x1a0] ;  /* 0x0001a00001197983 */ /* 0x000f680000300800 */
[----:B------:R-:W2:Y:S04]  /*21b80*/  LDL.LU R20, [R1+0x1b4] ;  /* 0x0001b40001147983 */ /* 0x000ea80000300800 */
[----:B------:R-:W2:Y:S01]  /*21b90*/  LDL.LU R23, [R1+0x1b0] ;  /* 0x0001b00001177983 */ /* 0x000ea20000300800 */
[----:B------:R-:W-:-:S03]  /*21ba0*/  FMUL R82, R10, R58 ;  /* 0x0000003a0a527220 */ /* 0x000fc60000400000 */
[----:B------:R-:W2:Y:S01]  /*21bb0*/  LDL.LU R24, [R1+0x1c4] ;  /* 0x0001c40001187983 */ /* 0x000ea20000300800 */
[----:B------:R-:W-:-:S03]  /*21bc0*/  FMUL R10, R16, R58 ;  /* 0x0000003a100a7220 */ /* 0x000fc60000400000 */
[----:B------:R-:W4:Y:S01]  /*21bd0*/  LDL.LU R29, [R1+0x1c0] ;  /* 0x0001c000011d7983 */ /* 0x000f220000300800 */
[----:B------:R-:W-:-:S03]  /*21be0*/  FMUL R187, R245, R58 ;  /* 0x0000003af5bb7220 */ /* 0x000fc60000400000 */
[----:B------:R-:W2:Y:S01]  /*21bf0*/  LDL.LU R28, [R1+0x1d4] ;  /* 0x0001d400011c7983 */ /* 0x000ea20000300800 */
[----:B------:R-:W-:-:S03]  /*21c00*/  MOV R245, R21 ;  /* 0x0000001500f57202 */ /* 0x000fc60000000f00 */
[----:B------:R-:W5:Y:S01]  /*21c10*/  LDL.LU R33, [R1+0x1d0] ;  /* 0x0001d00001217983 */ /* 0x000f620000300800 */
        /* <DEDUP_REMOVED lines=79> */
[-C--:B------:R-:W-:Y:S01]  /*22110*/  FMUL R78, R6, R58.reuse ;  /* 0x0000003a064e7220 */ /* 0x080fe20000400000 */
[-C--:B------:R-:W-:Y:S01]  /*22120*/  FMUL R6, R18, R58.reuse ;  /* 0x0000003a12067220 */ /* 0x080fe20000400000 */
[-C--:B------:R-:W-:Y:S01]  /*22130*/  FMUL R18, R31, R58.reuse ;  /* 0x0000003a1f127220 */ /* 0x080fe20000400000 */
        /* <DEDUP_REMOVED lines=16> */
[----:B------:R-:W-:-:S02]  /*22240*/  VIADD R59, R2, 0x1000 ;  /* 0x00001000023b7836 */ /* 0x000fc40000000000 */
[-C--:B------:R-:W-:Y:S01]  /*22250*/  FMUL R22, R35, R58.reuse ;  /* 0x0000003a23167220 */ /* 0x080fe20000400000 */
[-C--:B------:R-:W-:Y:S01]  /*22260*/  FMUL R25, R34, R58.reuse ;  /* 0x0000003a22197220 */ /* 0x080fe20000400000 */
[-C--:B----4-:R-:W-:Y:S01]  /*22270*/  FMUL R27, R29, R58.reuse ;  /* 0x0000003a1d1b7220 */ /* 0x090fe20000400000 */
[-C--:B------:R-:W-:Y:S01]  /*22280*/  FMUL R29, R38, R58.reuse ;  /* 0x0000003a261d7220 */ /* 0x080fe20000400000 */
[-C--:B------:R-:W-:Y:S01]  /*22290*/  FMUL R34, R45, R58.reuse ;  /* 0x0000003a2d227220 */ /* 0x080fe20000400000 */
[-C--:B--2---:R-:W-:Y:S01]  /*222a0*/  FMUL R35, R37, R58.reuse ;  /* 0x0000003a25237220 */ /* 0x084fe20000400000 */
        /* <DEDUP_REMOVED lines=34> */
[----:B------:R-:W-:Y:S02]  /*224d0*/  F2FP.F16.F32.PACK_AB R64, R64, R239 ;  /* 0x000000ef4040723e */ /* 0x000fe400000000ff */
[----:B------:R-:W-:Y:S02]  /*224e0*/  F2FP.F16.F32.PACK_AB R65, R65, R238 ;  /* 0x000000ee4141723e */ /* 0x000fe400000000ff */
[----:B------:R-:W-:Y:S02]  /*224f0*/  F2FP.F16.F32.PACK_AB R66, R66, R237 ;  /* 0x000000ed4242723e */ /* 0x000fe400000000ff */
[----:B------:R-:W-:Y:S01]  /*22500*/  F2FP.F16.F32.PACK_AB R67, R67, R236 ;  /* 0x000000ec4343723e */ /* 0x000fe200000000ff */
[----:B-1----:R-:W-:Y:S01]  /*22510*/  BAR.SYNC.DEFER_BLOCKING 0x1, 0x80 ;  /* 0x0042000000007b1d */ /* 0x002fe20000010000 */
[----:B---3--:R-:W-:-:S05]  /*22520*/  FMUL R52, R244, R58 ;  /* 0x0000003af4347220 */ /* 0x008fca0000400000 */
        /* <DEDUP_REMOVED lines=15> */
[----:B------:R-:W-:-:S04]  /*22620*/  MOV R244, 0x10 ;  /* 0x0000001000f47802 */ /* 0x000fc80000000f00 */
[----:B------:R-:W-:-:S04]  /*22630*/  SEL R244, R244, 0xfffffff0, !P0 ;  /* 0xfffffff0f4f47807 */ /* 0x000fc80004000000 */
[----:B------:R-:W-:Y:S01]  /*22640*/  LEA R59, R244, R59, 0x1 ;  /* 0x0000003bf43b7211 */ /* 0x000fe200078e08ff */
[----:B------:R-:W-:Y:S06]  /*22650*/  @P1 BRA `(.L_x_69) ;  /* 0x0000000000381947 */ /* 0x000fec0003800000 */
[----:B------:R-:W1:Y:S01]  /*22660*/  LDC.64 R236, c[0x0][0x198] ;  /* 0x00006600ffec7b82 */ /* 0x000e620000000a00 */
[----:B------:R-:W-:Y:S01]  /*22670*/  R2UR UR8, R245 ;  /* 0x00000000f50872ca */ /* 0x000fe200000e0000 */
[----:B------:R-:W-:Y:S01]  /*22680*/  UMOV UR9, URZ ;  /* 0x0000003f00097c82 */ /* 0x000fe20008000000 */
[----:B------:R-:W-:Y:S01]  /*22690*/  UMOV UR11, UR36 ;  /* 0x00000024000b7c82 */ /* 0x000fe20008000000 */
[----:B------:R-:W-:-:S04]  /*226a0*/  UMOV UR12, UR37 ;  /* 0x00000025000c7c82 */ /* 0x000fc80008000000 */
[----:B------:R-:W2:Y:S01]  /*226b0*/  S2UR UR10, SR_CTAID.X ;  /* 0x00000000000a79c3 */ /* 0x000ea20000002500 */
[----:B-1----:R-:W-:-:S04]  /*226c0*/  IADD3 R238, P0, R236, 0x670, RZ ;  /* 0x00000670ecee7810 */ /* 0x002fc80007f1e0ff */
[----:B------:R-:W-:Y:S02]  /*226d0*/  IADD3.X R236, RZ, R237, RZ, P0, !PT ;  /* 0x000000edffec7210 */ /* 0x000fe400007fe4ff */
[----:B------:R-:W-:Y:S02]  /*226e0*/  R2UR UR4, R238 ;  /* 0x00000000ee0472ca */ /* 0x000fe400000e0000 */
[----:B------:R-:W-:Y:S01]  /*226f0*/  R2UR UR5, R236 ;  /* 0x00000000ec0572ca */ /* 0x000fe200000e0000 */
[----:B--2---:R-:W-:-:S12]  /*22700*/  USHF.L.U32 UR10, UR10, 0x6, URZ ;  /* 0x000000060a0a7899 */ /* 0x004fd8000800063f */
[----:B------:R1:W-:Y:S01]  /*22710*/  UTMASTG.4D [UR8], [UR4] ;  /* 0x00000008040073b5 */ /* 0x0003e20008018000 */
[----:B------:R0:W-:Y:S01]  /*22720*/  UTMACMDFLUSH ;  /* 0x00000000000079b7 */ /* 0x0001e20000000000 */
[----:B-1----:R-:W-:-:S04]  /*22730*/  DEPBAR.LE SB0, 0x1 ;  /* 0x000080400000791a */ /* 0x002fc80000000000 */
.L_x_69:
[----:B------:R-:W-:Y:S05]  /*22740*/  BSYNC B0 ;  /* 0x0000000000007941 */ /* 0x000fea0003800000 */
.L_x_68:
[----:B------:R-:W-:Y:S01]  /*22750*/  BAR.SYNC.DEFER_BLOCKING 0x1, 0x80 ;  /* 0x0042000000007b1d */ /* 0x000fe20000010000 */
[----:B------:R-:W-:Y:S02]  /*22760*/  F2FP.F16.F32.PACK_AB R68, R235, R68 ;  /* 0x00000044eb44723e */ /* 0x000fe400000000ff */
[----:B------:R-:W-:Y:S02]  /*22770*/  F2FP.F16.F32.PACK_AB R69, R234, R69 ;  /* 0x00000045ea45723e */ /* 0x000fe400000000ff */
[----:B------:R-:W-:Y:S01]  /*22780*/  F2FP.F16.F32.PACK_AB R70, R233, R70 ;  /* 0x00000046e946723e */ /* 0x000fe200000000ff */
[----:B------:R-:W-:Y:S01]  /*22790*/  BSSY B0, `(.L_x_70) ;  /* 0x000001f000007945 */ /* 0x000fe20003800000 */
[----:B------:R-:W-:Y:S02]  /*227a0*/  F2FP.F16.F32.PACK_AB R71, R232, R71 ;  /* 0x00000047e847723e */ /* 0x000fe400000000ff */
[----:B------:R-:W-:Y:S02]  /*227b0*/  F2FP.F16.F32.PACK_AB R72, R231, R72 ;  /* 0x00000048e748723e */ /* 0x000fe400000000ff */
[----:B------:R-:W-:-:S02]  /*227c0*/  F2FP.F16.F32.PACK_AB R73, R230, R73 ;  /* 0x00000049e649723e */ /* 0x000fc400000000ff */
[----:B------:R-:W-:Y:S02]  /*227d0*/  F2FP.F16.F32.PACK_AB R74, R229, R74 ;  /* 0x0000004ae54a723e */ /* 0x000fe400000000ff */
[----:B------:R-:W-:Y:S01]  /*227e0*/  F2FP.F16.F32.PACK_AB R75, R228, R75 ;  /* 0x0000004be44b723e */ /* 0x000fe200000000ff */
[----:B------:R1:W-:Y:S04]  /*227f0*/  STSM.16.M88.4 [R2+0x1000], R60 ;  /* 0x0010003c02007844 */ /* 0x0003e80000000200 */
[----:B------:R1:W-:Y:S01]  /*22800*/  STSM.16.M88.4 [R0+0x1000], R64 ;  /* 0x0010004000007844 */ /* 0x0003e20000000200 */
[----:B------:R-:W-:Y:S01]  /*22810*/  @!PT LDS RZ, [RZ] ;  /* 0x00000000fffff984 */ /* 0x000fe20000000800 */
[----:B------:R-:W-:Y:S01]  /*22820*/  @!PT LDS RZ, [RZ] ;  /* 0x00000000fffff984 */ /* 0x000fe20000000800 */
[----:B------:R-:W-:Y:S01]  /*22830*/  @!PT LDS RZ, [RZ] ;  /* 0x00000000fffff984 */ /* 0x000fe20000000800 */
[----:B------:R-:W-:Y:S01]  /*22840*/  @!PT LDS RZ, [RZ] ;  /* 0x00000000fffff984 */ /* 0x000fe20000000800 */
[----:B------:R2:W-:Y:S06]  /*22850*/  MEMBAR.ALL.CTA ;  /* 0x0000000000007992 */ /* 0x0005ec0000008000 */
[----:B--2---:R-:W2:Y:S02]  /*22860*/  FENCE.VIEW.ASYNC.S ;  /* 0x00000000000073c6 */ /* 0x004ea40000000000 */
[----:B--2---:R-:W-:Y:S06]  /*22870*/  BAR.SYNC.DEFER_BLOCKING 0x1, 0x80 ;  /* 0x0042000000007b1d */ /* 0x004fec0000010000 */
[----:B------:R-:W-:Y:S05]  /*22880*/  @P1 BRA `(.L_x_71) ;  /* 0x00000000003c1947 */ /* 0x000fea0003800000 */
[----:B-1----:R-:W1:Y:S01]  /*22890*/  LDC.64 R60, c[0x0][0x198] ;  /* 0x00006600ff3c7b82 */ /* 0x002e620000000a00 */
[----:B------:R-:W-:Y:S01]  /*228a0*/  R2UR UR8, R245 ;  /* 0x00000000f50872ca */ /* 0x000fe200000e0000 */
[----:B------:R-:W-:Y:S01]  /*228b0*/  UMOV UR9, 0x20 ;  /* 0x0000002000097882 */ /* 0x000fe20000000000 */
[----:B------:R-:W-:Y:S01]  /*228c0*/  UMOV UR11, UR36 ;  /* 0x00000024000b7c82 */ /* 0x000fe20008000000 */
[----:B------:R-:W-:-:S04]  /*228d0*/  UMOV UR12, UR37 ;  /* 0x00000025000c7c82 */ /* 0x000fc80008000000 */
[----:B------:R-:W2:Y:S06]  /*228e0*/  S2UR UR10, SR_CTAID.X ;  /* 0x00000000000a79c3 */ /* 0x000eac0000002500 */
[----:B------:R-:W-:Y:S01]  /*228f0*/  UIADD3 UR8, UR8, 0x1000, URZ ;  /* 0x0000100008087890 */ /* 0x000fe2000fffe03f */
[----:B-1----:R-:W-:-:S04]  /*22900*/  IADD3 R62, P0, R60, 0x670, RZ ;  /* 0x000006703c3e7810 */ /* 0x002fc80007f1e0ff */
[----:B------:R-:W-:Y:S01]  /*22910*/  R2UR UR4, R62 ;  /* 0x000000003e0472ca */ /* 0x000fe200000e0000 */
[----:B------:R-:W-:Y:S01]  /*22920*/  IMAD.X R60, RZ, RZ, R61, P0 ;  /* 0x000000ffff3c7224 */ /* 0x000fe200000e063d */
[----:B--2---:R-:W-:-:S04]  /*22930*/  USHF.L.U32 UR10, UR10, 0x6, URZ ;  /* 0x000000060a0a7899 */ /* 0x004fc8000800063f */
[----:B------:R-:W-:-:S13]  /*22940*/  R2UR UR5, R60 ;  /* 0x000000003c0572ca */ /* 0x000fda00000e0000 */
[----:B------:R2:W-:Y:S01]  /*22950*/  UTMASTG.4D [UR8], [UR4] ;  /* 0x00000008040073b5 */ /* 0x0005e20008018000 */
[----:B------:R0:W-:Y:S01]  /*22960*/  UTMACMDFLUSH ;  /* 0x00000000000079b7 */ /* 0x0001e20000000000 */
[----:B--2---:R-:W-:-:S04]  /*22970*/  DEPBAR.LE SB0, 0x1 ;  /* 0x000080400000791a */ /* 0x004fc80000000000 */
.L_x_71:
[----:B------:R-:W-:Y:S05]  /*22980*/  BSYNC B0 ;  /* 0x0000000000007941 */ /* 0x000fea0003800000 */
.L_x_70:
[----:B------:R-:W-:Y:S01]  /*22990*/  BAR.SYNC.DEFER_BLOCKING 0x1, 0x80 ;  /* 0x0042000000007b1d */ /* 0x000fe20000010000 */
[----:B-1----:R-:W-:Y:S02]  /*229a0*/  F2FP.F16.F32.PACK_AB R60, R227, R226 ;  /* 0x000000e2e33c723e */ /* 0x002fe400000000ff */
        /* <DEDUP_REMOVED lines=8> */
[----:B------:R1:W-:Y:S04]  /*22a30*/  STSM.16.M88.4 [R2], R68 ;  /* 0x0000004402007844 */ /* 0x0003e80000000200 */
[----:B------:R1:W-:Y:S01]  /*22a40*/  STSM.16.M88.4 [R0], R72 ;  /* 0x0000004800007844 */ /* 0x0003e20000000200 */
        /* <DEDUP_REMOVED lines=21> */
[----:B--2---:R-:W-:-:S04]  /*22ba0*/  DEPBAR.LE SB0, 0x1 ;  /* 0x000080400000791a */ /* 0x004fc80000000000 */
.L_x_73:
[----:B------:R-:W-:Y:S05]  /*22bb0*/  BSYNC B0 ;  /* 0x0000000000007941 */ /* 0x000fea0003800000 */
.L_x_72:
        /* <DEDUP_REMOVED lines=35> */
.L_x_75:
[----:B------:R-:W-:Y:S05]  /*22df0*/  BSYNC B0 ;  /* 0x0000000000007941 */ /* 0x000fea0003800000 */
.L_x_74:
        /* <DEDUP_REMOVED lines=34> */
.L_x_77:
[----:B------:R-:W-:Y:S05]  /*23020*/  BSYNC B0 ;  /* 0x0000000000007941 */ /* 0x000fea0003800000 */
.L_x_76:
        /* <DEDUP_REMOVED lines=35> */
.L_x_79:
[----:B------:R-:W-:Y:S05]  /*23260*/  BSYNC B0 ;  /* 0x0000000000007941 */ /* 0x000fea0003800000 */
.L_x_78:
        /* <DEDUP_REMOVED lines=34> */
.L_x_81:
[----:B------:R-:W-:Y:S05]  /*23490*/  BSYNC B0 ;  /* 0x0000000000007941 */ /* 0x000fea0003800000 */
.L_x_80:
        /* <DEDUP_REMOVED lines=35> */
.L_x_83:
[----:B------:R-:W-:Y:S05]  /*236d0*/  BSYNC B0 ;  /* 0x0000000000007941 */ /* 0x000fea0003800000 */
.L_x_82:
        /* <DEDUP_REMOVED lines=34> */
.L_x_85:
[----:B------:R-:W-:Y:S05]  /*23900*/  BSYNC B0 ;  /* 0x0000000000007941 */ /* 0x000fea0003800000 */
.L_x_84:
        /* <DEDUP_REMOVED lines=35> */
.L_x_87:
[----:B------:R-:W-:Y:S05]  /*23b40*/  BSYNC B0 ;  /* 0x0000000000007941 */ /* 0x000fea0003800000 */
.L_x_86:
        /* <DEDUP_REMOVED lines=34> */
.L_x_89:
[----:B------:R-:W-:Y:S05]  /*23d70*/  BSYNC B0 ;  /* 0x0000000000007941 */ /* 0x000fea0003800000 */
.L_x_88:
[----:B------:R-:W-:Y:S01]  /*23d80*/  BAR.SYNC.DEFER_BLOCKING 0x1, 0x80 ;  /* 0x0042000000007b1d */ /* 0x000fe20000010000 */
[----:B------:R-:W-:Y:S02]  /*23d90*/  F2FP.F16.F32.PACK_AB R5, R5, R6 ;  /* 0x000000060505723e */ /* 0x000fe400000000ff */
[----:B------:R-:W-:Y:S02]  /*23da0*/  F2FP.F16.F32.PACK_AB R6, R7, R8 ;  /* 0x000000080706723e */ /* 0x000fe400000000ff */
[----:B-1----:R-:W-:Y:S01]  /*23db0*/  F2FP.F16.F32.PACK_AB R68, R82, R83 ;  /* 0x000000535244723e */ /* 0x002fe200000000ff */
        /* <DEDUP_REMOVED lines=16> */
[----:B------:R-:W2:Y:S01]  /*23ec0*/  LDC.64 R8, c[0x0][0x198] ;  /* 0x00006600ff087b82 */ /* 0x000ea20000000a00 */
[----:B------:R-:W-:Y:S01]  /*23ed0*/  R2UR UR8, R245 ;  /* 0x00000000f50872ca */ /* 0x000fe200000e0000 */
[----:B------:R-:W-:Y:S01]  /*23ee0*/  UMOV UR9, 0x160 ;  /* 0x0000016000097882 */ /* 0x000fe20000000000 */
[----:B------:R-:W-:Y:S01]  /*23ef0*/  UMOV UR11, UR36 ;  /* 0x00000024000b7c82 */ /* 0x000fe20008000000 */
[----:B------:R-:W-:-:S04]  /*23f00*/  UMOV UR12, UR37 ;  /* 0x00000025000c7c82 */ /* 0x000fc80008000000 */
[----:B------:R-:W3:Y:S06]  /*23f10*/  S2UR UR10, SR_CTAID.X ;  /* 0x00000000000a79c3 */ /* 0x000eec0000002500 */
[----:B------:R-:W-:Y:S01]  /*23f20*/  UIADD3 UR8, UR8, 0x1000, URZ ;  /* 0x0000100008087890 */ /* 0x000fe2000fffe03f */
[----:B--2---:R-:W-:-:S04]  /*23f30*/  IADD3 R3, P0, R8, 0x670, RZ ;  /* 0x0000067008037810 */ /* 0x004fc80007f1e0ff */
[----:B------:R-:W-:Y:S02]  /*23f40*/  IADD3.X R8, RZ, R9, RZ, P0, !PT ;  /* 0x00000009ff087210 */ /* 0x000fe400007fe4ff */
[----:B------:R-:W-:Y:S02]  /*23f50*/  R2UR UR4, R3 ;  /* 0x00000000030472ca */ /* 0x000fe400000e0000 */
[----:B------:R-:W-:Y:S01]  /*23f60*/  R2UR UR5, R8 ;  /* 0x00000000080572ca */ /* 0x000fe200000e0000 */
[----:B---3--:R-:W-:-:S12]  /*23f70*/  USHF.L.U32 UR10, UR10, 0x6, URZ ;  /* 0x000000060a0a7899 */ /* 0x008fd8000800063f */
[----:B------:R2:W-:Y:S01]  /*23f80*/  UTMASTG.4D [UR8], [UR4] ;  /* 0x00000008040073b5 */ /* 0x0005e20008018000 */
[----:B------:R0:W-:Y:S01]  /*23f90*/  UTMACMDFLUSH ;  /* 0x00000000000079b7 */ /* 0x0001e20000000000 */
[----:B--2---:R-:W-:-:S04]  /*23fa0*/  DEPBAR.LE SB0, 0x1 ;  /* 0x000080400000791a */ /* 0x004fc80000000000 */
.L_x_91:
[----:B------:R-:W-:Y:S05]  /*23fb0*/  BSYNC B0 ;  /* 0x0000000000007941 */ /* 0x000fea0003800000 */
.L_x_90:
        /* <DEDUP_REMOVED lines=17> */
[----:B---3--:R-:W3:Y:S02]  /*240d0*/  FENCE.VIEW.ASYNC.S ;  /* 0x00000000000073c6 */ /* 0x008ee40000000000 */
[----:B---3--:R-:W-:Y:S06]  /*240e0*/  BAR.SYNC.DEFER_BLOCKING 0x1, 0x80 ;  /* 0x0042000000007b1d */ /* 0x008fec0000010000 */
[----:B------:R-:W-:Y:S05]  /*240f0*/  @P1 BRA `(.L_x_93) ;  /* 0x0000000000381947 */ /* 0x000fea0003800000 */
[----:B--2---:R-:W2:Y:S01]  /*24100*/  LDC.64 R4, c[0x0][0x198] ;  /* 0x00006600ff047b82 */ /* 0x004ea20000000a00 */
[----:B------:R-:W-:Y:S01]  /*24110*/  R2UR UR8, R245 ;  /* 0x00000000f50872ca */ /* 0x000fe200000e0000 */
[----:B------:R-:W-:Y:S01]  /*24120*/  UMOV UR9, 0x180 ;  /* 0x0000018000097882 */ /* 0x000fe20000000000 */
[----:B------:R-:W-:Y:S01]  /*24130*/  UMOV UR11, UR36 ;  /* 0x00000024000b7c82 */ /* 0x000fe20008000000 */
[----:B------:R-:W-:-:S04]  /*24140*/  UMOV UR12, UR37 ;  /* 0x00000025000c7c82 */ /* 0x000fc80008000000 */
[----:B------:R-:W3:Y:S01]  /*24150*/  S2UR UR10, SR_CTAID.X ;  /* 0x00000000000a79c3 */ /* 0x000ee20000002500 */
[----:B--2---:R-:W-:-:S04]  /*24160*/  IADD3 R3, P0, R4, 0x670, RZ ;  /* 0x0000067004037810 */ /* 0x004fc80007f1e0ff */
[----:B------:R-:W-:Y:S02]  /*24170*/  IADD3.X R4, RZ, R5, RZ, P0, !PT ;  /* 0x00000005ff047210 */ /* 0x000fe400007fe4ff */
[----:B------:R-:W-:Y:S02]  /*24180*/  R2UR UR4, R3 ;  /* 0x00000000030472ca */ /* 0x000fe400000e0000 */
[----:B------:R-:W-:Y:S01]  /*24190*/  R2UR UR5, R4 ;  /* 0x00000000040572ca */ /* 0x000fe200000e0000 */
[----:B---3--:R-:W-:-:S12]  /*241a0*/  USHF.L.U32 UR10, UR10, 0x6, URZ ;  /* 0x000000060a0a7899 */ /* 0x008fd8000800063f */
[----:B------:R3:W-:Y:S01]  /*241b0*/  UTMASTG.4D [UR8], [UR4] ;  /* 0x00000008040073b5 */ /* 0x0007e20008018000 */
[----:B------:R0:W-:Y:S01]  /*241c0*/  UTMACMDFLUSH ;  /* 0x00000000000079b7 */ /* 0x0001e20000000000 */
[----:B---3--:R-:W-:-:S04]  /*241d0*/  DEPBAR.LE SB0, 0x1 ;  /* 0x000080400000791a */ /* 0x008fc80000000000 */
.L_x_93:
[----:B------:R-:W-:Y:S05]  /*241e0*/  BSYNC B0 ;  /* 0x0000000000007941 */ /* 0x000fea0003800000 */
.L_x_92:
        /* <DEDUP_REMOVED lines=17> */
[----:B----4-:R-:W4:Y:S02]  /*24300*/  FENCE.VIEW.ASYNC.S ;  /* 0x00000000000073c6 */ /* 0x010f240000000000 */
[----:B----4-:R-:W-:Y:S06]  /*24310*/  BAR.SYNC.DEFER_BLOCKING 0x1, 0x80 ;  /* 0x0042000000007b1d */ /* 0x010fec0000010000 */
[----:B------:R-:W-:Y:S05]  /*24320*/  @P1 BRA `(.L_x_95) ;  /* 0x00000000003c1947 */ /* 0x000fea0003800000 */
[----:B--2---:R-:W2:Y:S01]  /*24330*/  LDC.64 R4, c[0x0][0x198] ;  /* 0x00006600ff047b82 */ /* 0x004ea20000000a00 */
[----:B------:R-:W-:Y:S01]  /*24340*/  R2UR UR8, R245 ;  /* 0x00000000f50872ca */ /* 0x000fe200000e0000 */
[----:B------:R-:W-:Y:S01]  /*24350*/  UMOV UR9, 0x1a0 ;  /* 0x000001a000097882 */ /* 0x000fe20000000000 */
[----:B------:R-:W-:Y:S01]  /*24360*/  UMOV UR11, UR36 ;  /* 0x00000024000b7c82 */ /* 0x000fe20008000000 */
[----:B------:R-:W-:-:S04]  /*24370*/  UMOV UR12, UR37 ;  /* 0x00000025000c7c82 */ /* 0x000fc80008000000 */
[----:B------:R-:W4:Y:S06]  /*24380*/  S2UR UR10, SR_CTAID.X ;  /* 0x00000000000a79c3 */ /* 0x000f2c0000002500 */
[----:B------:R-:W-:Y:S01]  /*24390*/  UIADD3 UR8, UR8, 0x1000, URZ ;  /* 0x0000100008087890 */ /* 0x000fe2000fffe03f */
[----:B--2---:R-:W-:-:S04]  /*243a0*/  IADD3 R3, P0, R4, 0x670, RZ ;  /* 0x0000067004037810 */ /* 0x004fc80007f1e0ff */
[----:B------:R-:W-:Y:S01]  /*243b0*/  R2UR UR4, R3 ;  /* 0x00000000030472ca */ /* 0x000fe200000e0000 */
[----:B------:R-:W-:Y:S01]  /*243c0*/  IMAD.X R4, RZ, RZ, R5, P0 ;  /* 0x000000ffff047224 */ /* 0x000fe200000e0605 */
[----:B----4-:R-:W-:-:S04]  /*243d0*/  USHF.L.U32 UR10, UR10, 0x6, URZ ;  /* 0x000000060a0a7899 */ /* 0x010fc8000800063f */
[----:B------:R-:W-:-:S13]  /*243e0*/  R2UR UR5, R4 ;  /* 0x00000000040572ca */ /* 0x000fda00000e0000 */
[----:B------:R4:W-:Y:S01]  /*243f0*/  UTMASTG.4D [UR8], [UR4] ;  /* 0x00000008040073b5 */ /* 0x0009e20008018000 */
[----:B------:R0:W-:Y:S01]  /*24400*/  UTMACMDFLUSH ;  /* 0x00000000000079b7 */ /* 0x0001e20000000000 */
[----:B----4-:R-:W-:-:S04]  /*24410*/  DEPBAR.LE SB0, 0x1 ;  /* 0x000080400000791a */ /* 0x010fc80000000000 */
.L_x_95:
[----:B------:R-:W-:Y:S05]  /*24420*/  BSYNC B0 ;  /* 0x0000000000007941 */ /* 0x000fea0003800000 */
.L_x_94:
        /* <DEDUP_REMOVED lines=17> */
[----:B-----5:R-:W5:Y:S02]  /*24540*/  FENCE.VIEW.ASYNC.S ;  /* 0x00000000000073c6 */ /* 0x020f640000000000 */
[----:B-----5:R-:W-:Y:S06]  /*24550*/  BAR.SYNC.DEFER_BLOCKING 0x1, 0x80 ;  /* 0x0042000000007b1d */ /* 0x020fec0000010000 */
[----:B------:R-:W-:Y:S05]  /*24560*/  @P1 BRA `(.L_x_97) ;  /* 0x0000000000381947 */ /* 0x000fea0003800000 */
[----:B--2---:R-:W4:Y:S01]  /*24570*/  LDC.64 R4, c[0x0][0x198] ;  /* 0x00006600ff047b82 */ /* 0x004f220000000a00 */
[----:B------:R-:W-:Y:S01]  /*24580*/  R2UR UR8, R245 ;  /* 0x00000000f50872ca */ /* 0x000fe200000e0000 */
[----:B------:R-:W-:Y:S01]  /*24590*/  UMOV UR9, 0x1c0 ;  /* 0x000001c000097882 */ /* 0x000fe20000000000 */
[----:B------:R-:W-:Y:S01]  /*245a0*/  UMOV UR11, UR36 ;  /* 0x00000024000b7c82 */ /* 0x000fe20008000000 */
[----:B------:R-:W-:-:S04]  /*245b0*/  UMOV UR12, UR37 ;  /* 0x00000025000c7c82 */ /* 0x000fc80008000000 */
[----:B------:R-:W2:Y:S01]  /*245c0*/  S2UR UR10, SR_CTAID.X ;  /* 0x00000000000a79c3 */ /* 0x000ea20000002500 */
[----:B----4-:R-:W-:-:S04]  /*245d0*/  IADD3 R0, P0, R4, 0x670, RZ ;  /* 0x0000067004007810 */ /* 0x010fc80007f1e0ff */
[----:B------:R-:W-:Y:S02]  /*245e0*/  IADD3.X R4, RZ, R5, RZ, P0, !PT ;  /* 0x00000005ff047210 */ /* 0x000fe400007fe4ff */
[----:B------:R-:W-:Y:S02]  /*245f0*/  R2UR UR4, R0 ;  /* 0x00000000000472ca */ /* 0x000fe400000e0000 */
[----:B------:R-:W-:Y:S01]  /*24600*/  R2UR UR5, R4 ;  /* 0x00000000040572ca */ /* 0x000fe200000e0000 */
[----:B--2---:R-:W-:-:S12]  /*24610*/  USHF.L.U32 UR10, UR10, 0x6, URZ ;  /* 0x000000060a0a7899 */ /* 0x004fd8000800063f */
[----:B------:R2:W-:Y:S01]  /*24620*/  UTMASTG.4D [UR8], [UR4] ;  /* 0x00000008040073b5 */ /* 0x0005e20008018000 */
[----:B------:R0:W-:Y:S01]  /*24630*/  UTMACMDFLUSH ;  /* 0x00000000000079b7 */ /* 0x0001e20000000000 */
[----:B--2---:R-:W-:-:S04]  /*24640*/  DEPBAR.LE SB0, 0x1 ;  /* 0x000080400000791a */ /* 0x004fc80000000000 */
.L_x_97:
[----:B------:R-:W-:Y:S05]  /*24650*/  BSYNC B0 ;  /* 0x0000000000007941 */ /* 0x000fea0003800000 */
.L_x_96:
[----:B------:R-:W-:Y:S06]  /*24660*/  BAR.SYNC.DEFER_BLOCKING 0x1, 0x80 ;  /* 0x0042000000007b1d */ /* 0x000fec0000010000 */
[----:B------:R-:W-:Y:S01]  /*24670*/  BSSY B0, `(.L_x_98) ;  /* 0x0000019000007945 */ /* 0x000fe20003800000 */
[----:B------:R1:W-:Y:S04]  /*24680*/  STSM.16.M88.4 [R2+0x1000], R44 ;  /* 0x0010002c02007844 */ /* 0x0003e80000000200 */
        /* <DEDUP_REMOVED lines=9> */
[----:B-1234-:R-:W1:Y:S01]  /*24720*/  LDC.64 R2, c[0x0][0x198] ;  /* 0x00006600ff027b82 */ /* 0x01ee620000000a00 */
        /* <DEDUP_REMOVED lines=11> */
[----:B------:R1:W-:Y:S02]  /*247e0*/  UTMASTG.4D [UR8], [UR4] ;  /* 0x00000008040073b5 */ /* 0x0003e40008018000 */
[----:B-1----:R0:W-:Y:S02]  /*247f0*/  UTMACMDFLUSH ;  /* 0x00000000000079b7 */ /* 0x0021e40000000000 */
.L_x_99:
[----:B------:R-:W-:Y:S05]  /*24800*/  BSYNC B0 ;  /* 0x0000000000007941 */ /* 0x000fea0003800000 */
.L_x_98:
[----:B------:R-:W-:-:S04]  /*24810*/  DEPBAR.LE SB0, 0x0 ;  /* 0x000080000000791a */ /* 0x000fc80000000000 */
[----:B------:R-:W-:Y:S05]  /*24820*/  EXIT ;  /* 0x000000000000794d */ /* 0x000fea0003800000 */
.L_x_7:
[----:B-1----:R1:W2:Y:S02]  /*24830*/  SYNCS.PHASECHK.TRANS64.TRYWAIT P2, [R5+URZ+0x50048], R0 ;  /* 0x05004800050075a7 */ /* 0x0022a4000804017f */
[----:B--2---:R-:W-:Y:S05]  /*24840*/  @!P2 NANOSLEEP.SYNCS 0x989680 ;  /* 0x009896800000a95d */ /* 0x004fea0003900000 */
[----:B------:R-:W2:Y:S02]  /*24850*/  @!P2 SYNCS.PHASECHK.TRANS64 P2, [R5+URZ+0x50048], R0 ;  /* 0x050048000500a5a7 */ /* 0x000ea4000804007f */
[----:B--2---:R-:W-:Y:S05]  /*24860*/  @!P2 BRA `(.L_x_7) ;  /* 0xfffffffc00f0a947 */ /* 0x004fea000383ffff */
[----:B------:R-:W-:Y:S05]  /*24870*/  BRA `(.L_x_100) ;  /* 0xfffffdbc00cc7947 */ /* 0x000fea000383ffff */
.L_x_12:
[----:B-1----:R1:W3:Y:S02]  /*24880*/  SYNCS.PHASECHK.TRANS64.TRYWAIT P1, [R0+URZ+0x50020], R5 ;  /* 0x05002005000075a7 */ /* 0x0022e4000802017f */
[----:B---3--:R-:W-:Y:S05]  /*24890*/  @!P1 NANOSLEEP.SYNCS 0x989680 ;  /* 0x009896800000995d */ /* 0x008fea0003900000 */
[----:B------:R-:W3:Y:S02]  /*248a0*/  @!P1 SYNCS.PHASECHK.TRANS64 P1, [R0+URZ+0x50020], R5 ;  /* 0x05002005000095a7 */ /* 0x000ee4000802007f */
[----:B---3--:R-:W-:Y:S05]  /*248b0*/  @!P1 BRA `(.L_x_12) ;  /* 0xfffffffc00f09947 */ /* 0x008fea000383ffff */
[----:B------:R-:W-:Y:S05]  /*248c0*/  BRA `(.L_x_101) ;  /* 0xfffffdc4001c7947 */ /* 0x000fea000383ffff */
.L_x_14:
[----:B-1----:R1:W2:Y:S02]  /*248d0*/  SYNCS.PHASECHK.TRANS64.TRYWAIT P1, [R4+URZ+0x50020], R7 ;  /* 0x05002007040075a7 */ /* 0x0022a4000802017f */
[----:B--2---:R-:W-:Y:S05]  /*248e0*/  @!P1 NANOSLEEP.SYNCS 0x989680 ;  /* 0x009896800000995d */ /* 0x004fea0003900000 */
[----:B------:R-:W2:Y:S02]  /*248f0*/  @!P1 SYNCS.PHASECHK.TRANS64 P1, [R4+URZ+0x50020], R7 ;  /* 0x05002007040095a7 */ /* 0x000ea4000802007f */
[----:B--2---:R-:W-:Y:S05]  /*24900*/  @!P1 BRA `(.L_x_14) ;  /* 0xfffffffc00f09947 */ /* 0x004fea000383ffff */
[----:B------:R-:W-:Y:S05]  /*24910*/  BRA `(.L_x_102) ;  /* 0xfffffdc400fc7947 */ /* 0x000fea000383ffff */
.L_x_17:
[----:B-1----:R1:W3:Y:S02]  /*24920*/  SYNCS.PHASECHK.TRANS64.TRYWAIT P1, [R0+URZ+0x50020], R7 ;  /* 0x05002007000075a7 */ /* 0x0022e4000802017f */
[----:B---3--:R-:W-:Y:S05]  /*24930*/  @!P1 NANOSLEEP.SYNCS 0x989680 ;  /* 0x009896800000995d */ /* 0x008fea0003900000 */
[----:B------:R-:W3:Y:S02]  /*24940*/  @!P1 SYNCS.PHASECHK.TRANS64 P1, [R0+URZ+0x50020], R7 ;  /* 0x05002007000095a7 */ /* 0x000ee4000802007f */
[----:B---3--:R-:W-:Y:S05]  /*24950*/  @!P1 BRA `(.L_x_17) ;  /* 0xfffffffc00f09947 */ /* 0x008fea000383ffff */
[----:B------:R-:W-:Y:S05]  /*24960*/  BRA `(.L_x_103) ;  /* 0xfffffdcc00187947 */ /* 0x000fea000383ffff */
.L_x_19:
[----:B-1----:R1:W2:Y:S02]  /*24970*/  SYNCS.PHASECHK.TRANS64.TRYWAIT P1, [R5+URZ+0x50020], R0 ;  /* 0x05002000050075a7 */ /* 0x0022a4000802017f */
[----:B--2---:R-:W-:Y:S05]  /*24980*/  @!P1 NANOSLEEP.SYNCS 0x989680 ;  /* 0x009896800000995d */ /* 0x004fea0003900000 */
[----:B------:R-:W2:Y:S02]  /*24990*/  @!P1 SYNCS.PHASECHK.TRANS64 P1, [R5+URZ+0x50020], R0 ;  /* 0x05002000050095a7 */ /* 0x000ea4000802007f */
[----:B--2---:R-:W-:Y:S05]  /*249a0*/  @!P1 BRA `(.L_x_19) ;  /* 0xfffffffc00f09947 */ /* 0x004fea000383ffff */
[----:B------:R-:W-:Y:S05]  /*249b0*/  BRA `(.L_x_104) ;  /* 0xfffffdd000207947 */ /* 0x000fea000383ffff */
.L_x_21:
[----:B-1----:R-:W1:Y:S01]  /*249c0*/  S2R R2, SR_CgaCtaId ;  /* 0x0000000000027919 */ /* 0x002e620000008800 */
[----:B------:R-:W-:-:S04]  /*249d0*/  MOV R0, 0x400 ;  /* 0x0000040000007802 */ /* 0x000fc80000000f00 */
[----:B-1----:R-:W-:-:S04]  /*249e0*/  LEA R0, R2, R0, 0x18 ;  /* 0x0000000002007211 */ /* 0x002fc800078ec0ff */
[----:B------:R1:W2:Y:S03]  /*249f0*/  SYNCS.PHASECHK.TRANS64.TRYWAIT P1, [R0+URZ+0x50040], R22 ;  /* 0x05004016000075a7 */ /* 0x0002a6000802017f */
[----:B--2---:R-:W-:Y:S05]  /*24a00*/  @!P1 NANOSLEEP.SYNCS 0x989680 ;  /* 0x009896800000995d */ /* 0x004fea0003900000 */
[----:B------:R-:W2:Y:S02]  /*24a10*/  @!P1 SYNCS.PHASECHK.TRANS64 P1, [R0+URZ+0x50040], R22 ;  /* 0x05004016000095a7 */ /* 0x000ea4000802007f */
[----:B--2---:R-:W-:Y:S05]  /*24a20*/  @!P1 BRA `(.L_x_21) ;  /* 0xfffffffc00e49947 */ /* 0x004fea000383ffff */
[----:B------:R-:W-:Y:S05]  /*24a30*/  BRA `(.L_x_105) ;  /* 0xfffffdd400347947 */ /* 0x000fea000383ffff */
.L_x_22:
        /* <DEDUP_REMOVED lines=8> */
.L_x_23:
[----:B-1----:R-:W1:Y:S01]  /*24ac0*/  S2R R26, SR_CgaCtaId ;  /* 0x00000000001a7919 */ /* 0x002e620000008800 */
[----:B------:R-:W-:-:S04]  /*24ad0*/  MOV R24, 0x400 ;  /* 0x0000040000187802 */ /* 0x000fc80000000f00 */
[----:B-1----:R-:W-:-:S04]  /*24ae0*/  LEA R24, R26, R24, 0x18 ;  /* 0x000000181a187211 */ /* 0x002fc800078ec0ff */
[----:B------:R1:W3:Y:S03]  /*24af0*/  SYNCS.PHASECHK.TRANS64.TRYWAIT P6, [R24+URZ+0x50008], R22 ;  /* 0x05000816180075a7 */ /* 0x0002e600080c017f */
[----:B---3--:R-:W-:Y:S05]  /*24b00*/  @!P6 NANOSLEEP.SYNCS 0x989680 ;  /* 0x009896800000e95d */ /* 0x008fea0003900000 */
[----:B------:R-:W3:Y:S02]  /*24b10*/  @!P6 SYNCS.PHASECHK.TRANS64 P6, [R24+URZ+0x50008], R22 ;  /* 0x050008161800e5a7 */ /* 0x000ee400080c007f */
[----:B---3--:R-:W-:Y:S05]  /*24b20*/  @!P6 BRA `(.L_x_23) ;  /* 0xfffffffc00e4e947 */ /* 0x008fea000383ffff */
[----:B------:R-:W-:Y:S05]  /*24b30*/  BRA `(.L_x_107) ;  /* 0xfffffdf8009c7947 */ /* 0x000fea000383ffff */
.L_x_25:
[----:B--2---:R2:W3:Y:S02]  /*24b40*/  SYNCS.PHASECHK.TRANS64.TRYWAIT P1, [R0+URZ+0x50000], R4 ;  /* 0x05000004000075a7 */ /* 0x0044e4000802017f */
[----:B---3--:R-:W-:Y:S05]  /*24b50*/  @!P1 NANOSLEEP.SYNCS 0x989680 ;  /* 0x009896800000995d */ /* 0x008fea0003900000 */
[----:B------:R-:W3:Y:S02]  /*24b60*/  @!P1 SYNCS.PHASECHK.TRANS64 P1, [R0+URZ+0x50000], R4 ;  /* 0x05000004000095a7 */ /* 0x000ee4000802007f */
[----:B---3--:R-:W-:Y:S05]  /*24b70*/  @!P1 BRA `(.L_x_25) ;  /* 0xfffffffc00f09947 */ /* 0x008fea000383ffff */
[----:B------:R-:W-:Y:S05]  /*24b80*/  BRA `(.L_x_108) ;  /* 0xfffffe5800447947 */ /* 0x000fea000383ffff */
.L_x_28:
[----:B--2---:R2:W3:Y:S02]  /*24b90*/  SYNCS.PHASECHK.TRANS64.TRYWAIT P3, [R0+URZ+0x50020], R4 ;  /* 0x05002004000075a7 */ /* 0x0044e4000806017f */
[----:B---3--:R-:W-:Y:S05]  /*24ba0*/  @!P3 NANOSLEEP.SYNCS 0x989680 ;  /* 0x009896800000b95d */ /* 0x008fea0003900000 */
[----:B------:R-:W3:Y:S02]  /*24bb0*/  @!P3 SYNCS.PHASECHK.TRANS64 P3, [R0+URZ+0x50020], R4 ;  /* 0x050020040000b5a7 */ /* 0x000ee4000806007f */
[----:B---3--:R-:W-:Y:S05]  /*24bc0*/  @!P3 BRA `(.L_x_28) ;  /* 0xfffffffc00f0b947 */ /* 0x008fea000383ffff */
[----:B------:R-:W-:Y:S05]  /*24bd0*/  BRA `(.L_x_109) ;  /* 0xfffffe6800b47947 */ /* 0x000fea000383ffff */
.L_x_30:
[----:B--2---:R2:W3:Y:S02]  /*24be0*/  SYNCS.PHASECHK.TRANS64.TRYWAIT P3, [R5+URZ+0x50000], R6 ;  /* 0x05000006050075a7 */ /* 0x0044e4000806017f */
[----:B---3--:R-:W-:Y:S05]  /*24bf0*/  @!P3 NANOSLEEP.SYNCS 0x989680 ;  /* 0x009896800000b95d */ /* 0x008fea0003900000 */
[----:B------:R-:W3:Y:S02]  /*24c00*/  @!P3 SYNCS.PHASECHK.TRANS64 P3, [R5+URZ+0x50000], R6 ;  /* 0x050000060500b5a7 */ /* 0x000ee4000806007f */
[----:B---3--:R-:W-:Y:S05]  /*24c10*/  @!P3 BRA `(.L_x_30) ;  /* 0xfffffffc00f0b947 */ /* 0x008fea000383ffff */
[----:B------:R-:W-:Y:S05]  /*24c20*/  BRA `(.L_x_110) ;  /* 0xfffffe7000bc7947 */ /* 0x000fea000383ffff */
.L_x_34:
[----:B-1----:R1:W2:Y:S02]  /*24c30*/  SYNCS.PHASECHK.TRANS64.TRYWAIT P1, [R0+URZ+0x50020], R2 ;  /* 0x05002002000075a7 */ /* 0x0022a4000802017f */
[----:B--2---:R-:W-:Y:S05]  /*24c40*/  @!P1 NANOSLEEP.SYNCS 0x989680 ;  /* 0x009896800000995d */ /* 0x004fea0003900000 */
[----:B------:R-:W2:Y:S02]  /*24c50*/  @!P1 SYNCS.PHASECHK.TRANS64 P1, [R0+URZ+0x50020], R2 ;  /* 0x05002002000095a7 */ /* 0x000ea4000802007f */
[----:B--2---:R-:W-:Y:S05]  /*24c60*/  @!P1 BRA `(.L_x_34) ;  /* 0xfffffffc00f09947 */ /* 0x004fea000383ffff */
[----:B------:R-:W-:Y:S05]  /*24c70*/  BRA `(.L_x_111) ;  /* 0xfffffef000a87947 */ /* 0x000fea000383ffff */
.L_x_38:
[----:B-1----:R1:W2:Y:S02]  /*24c80*/  SYNCS.PHASECHK.TRANS64.TRYWAIT P1, [R0+URZ+0x50000], R2 ;  /* 0x05000002000075a7 */ /* 0x0022a4000802017f */
[----:B--2---:R-:W-:Y:S05]  /*24c90*/  @!P1 NANOSLEEP.SYNCS 0x989680 ;  /* 0x009896800000995d */ /* 0x004fea0003900000 */
[----:B------:R-:W2:Y:S02]  /*24ca0*/  @!P1 SYNCS.PHASECHK.TRANS64 P1, [R0+URZ+0x50000], R2 ;  /* 0x05000002000095a7 */ /* 0x000ea4000802007f */
[----:B--2---:R-:W-:Y:S05]  /*24cb0*/  @!P1 BRA `(.L_x_38) ;  /* 0xfffffffc00f09947 */ /* 0x004fea000383ffff */
[----:B------:R-:W-:Y:S05]  /*24cc0*/  BRA `(.L_x_112) ;  /* 0xfffffef400dc7947 */ /* 0x000fea000383ffff */
.L_x_41:
[----:B-1----:R1:W2:Y:S02]  /*24cd0*/  SYNCS.PHASECHK.TRANS64.TRYWAIT P2, [R0+URZ+0x50020], R2 ;  /* 0x05002002000075a7 */ /* 0x0022a4000804017f */
[----:B--2---:R-:W-:Y:S05]  /*24ce0*/  @!P2 NANOSLEEP.SYNCS 0x989680 ;  /* 0x009896800000a95d */ /* 0x004fea0003900000 */
[----:B------:R-:W2:Y:S02]  /*24cf0*/  @!P2 SYNCS.PHASECHK.TRANS64 P2, [R0+URZ+0x50020], R2 ;  /* 0x050020020000a5a7 */ /* 0x000ea4000804007f */
[----:B--2---:R-:W-:Y:S05]  /*24d00*/  @!P2 BRA `(.L_x_41) ;  /* 0xfffffffc00f0a947 */ /* 0x004fea000383ffff */
[----:B------:R-:W-:Y:S05]  /*24d10*/  BRA `(.L_x_113) ;  /* 0xffffff0800747947 */ /* 0x000fea000383ffff */
.L_x_44:
[----:B--2---:R2:W3:Y:S02]  /*24d20*/  SYNCS.PHASECHK.TRANS64.TRYWAIT P2, [R2+URZ+0x50000], R3 ;  /* 0x05000003020075a7 */ /* 0x0044e4000804017f */
[----:B---3--:R-:W-:Y:S05]  /*24d30*/  @!P2 NANOSLEEP.SYNCS 0x989680 ;  /* 0x009896800000a95d */ /* 0x008fea0003900000 */
[----:B------:R-:W3:Y:S02]  /*24d40*/  @!P2 SYNCS.PHASECHK.TRANS64 P2, [R2+URZ+0x50000], R3 ;  /* 0x050000030200a5a7 */ /* 0x000ee4000804007f */
[----:B---3--:R-:W-:Y:S05]  /*24d50*/  @!P2 BRA `(.L_x_44) ;  /* 0xfffffffc00f0a947 */ /* 0x008fea000383ffff */
[----:B------:R-:W-:Y:S05]  /*24d60*/  BRA `(.L_x_114) ;  /* 0xffffff1400607947 */ /* 0x000fea000383ffff */
.L_x_48:
[----:B-1----:R1:W2:Y:S02]  /*24d70*/  SYNCS.PHASECHK.TRANS64.TRYWAIT P1, [R0+URZ+0x50020], R3 ;  /* 0x05002003000075a7 */ /* 0x0022a4000802017f */
[----:B--2---:R-:W-:Y:S05]  /*24d80*/  @!P1 NANOSLEEP.SYNCS 0x989680 ;  /* 0x009896800000995d */ /* 0x004fea0003900000 */
[----:B------:R-:W2:Y:S02]  /*24d90*/  @!P1 SYNCS.PHASECHK.TRANS64 P1, [R0+URZ+0x50020], R3 ;  /* 0x05002003000095a7 */ /* 0x000ea4000802007f */
[----:B--2---:R-:W-:Y:S05]  /*24da0*/  @!P1 BRA `(.L_x_48) ;  /* 0xfffffffc00f09947 */ /* 0x004fea000383ffff */
[----:B------:R-:W-:Y:S05]  /*24db0*/  BRA `(.L_x_115) ;  /* 0xffffff94005c7947 */ /* 0x000fea000383ffff */
        .weak           $__internal_0_$__cuda_sm20_rcp_rn_f32_slowpath
        .type           $__internal_0_$__cuda_sm20_rcp_rn_f32_slowpath,@function
        .size           $__internal_0_$__cuda_sm20_rcp_rn_f32_slowpath,(.L_x_121 - $__internal_0_$__cuda_sm20_rcp_rn_f32_slowpath)
$__internal_0_$__cuda_sm20_rcp_rn_f32_slowpath:
[----:B------:R-:W-:Y:S01]  /*24dc0*/  IMAD.SHL.U32 R2, R0, 0x2, RZ ;  /* 0x0000000200027824 */ /* 0x000fe200078e00ff */
[----:B------:R-:W-:Y:S04]  /*24dd0*/  BSSY B2, `(.L_x_116) ;  /* 0x0000030000027945 */ /* 0x000fe80003800000 */
[----:B------:R-:W-:-:S04]  /*24de0*/  SHF.R.U32.HI R2, RZ, 0x18, R2 ;  /* 0x00000018ff027819 */ /* 0x000fc80000011602 */
[----:B------:R-:W-:-:S13]  /*24df0*/  ISETP.NE.U32.AND P0, PT, R2, RZ, PT ;  /* 0x000000ff0200720c */ /* 0x000fda0003f05070 */
[----:B------:R-:W-:Y:S05]  /*24e00*/  @P0 BRA `(.L_x_117) ;  /* 0x0000000000280947 */ /* 0x000fea0003800000 */
[----:B------:R-:W-:-:S04]  /*24e10*/  SHF.L.U32 R2, R0, 0x1, RZ ;  /* 0x0000000100027819 */ /* 0x000fc800000006ff */
[----:B------:R-:W-:-:S13]  /*24e20*/  ISETP.NE.AND P0, PT, R2, RZ, PT ;  /* 0x000000ff0200720c */ /* 0x000fda0003f05270 */
[----:B------:R-:W-:Y:S01]  /*24e30*/  @P0 FFMA R5, R0, 1.84467440737095516160e+19, RZ ;  /* 0x5f80000000050823 */ /* 0x000fe200000000ff */
[----:B------:R-:W-:Y:S08]  /*24e40*/  @!P0 MUFU.RCP R2, R0 ;  /* 0x0000000000028308 */ /* 0x000ff00000001000 */
[----:B------:R-:W1:Y:S02]  /*24e50*/  @P0 MUFU.RCP R3, R5 ;  /* 0x0000000500030308 */ /* 0x000e640000001000 */
[----:B-1----:R-:W-:-:S04]  /*24e60*/  @P0 FFMA R5, R5, R3, -1 ;  /* 0xbf80000005050423 */ /* 0x002fc80000000003 */
[----:B------:R-:W-:-:S04]  /*24e70*/  @P0 FADD.FTZ R5, -R5, -RZ ;  /* 0x800000ff05050221 */ /* 0x000fc80000010100 */
[----:B------:R-:W-:-:S04]  /*24e80*/  @P0 FFMA R3, R3, R5, R3 ;  /* 0x0000000503030223 */ /* 0x000fc80000000003 */
[----:B------:R-:W-:Y:S01]  /*24e90*/  @P0 FFMA R2, R3, 1.84467440737095516160e+19, RZ ;  /* 0x5f80000003020823 */ /* 0x000fe200000000ff */
[----:B------:R-:W-:Y:S06]  /*24ea0*/  BRA `(.L_x_118) ;  /* 0x0000000000887947 */ /* 0x000fec0003800000 */
.L_x_117:
[----:B------:R-:W-:-:S04]  /*24eb0*/  IADD3 R12, R2, -0xfd, RZ ;  /* 0xffffff03020c7810 */ /* 0x000fc80007ffe0ff */
[----:B------:R-:W-:-:S13]  /*24ec0*/  ISETP.GT.U32.AND P0, PT, R12, 0x1, PT ;  /* 0x000000010c00780c */ /* 0x000fda0003f04070 */
[----:B------:R-:W-:Y:S05]  /*24ed0*/  @P0 BRA `(.L_x_119) ;  /* 0x0000000000780947 */ /* 0x000fea0003800000 */
[----:B------:R-:W-:Y:S01]  /*24ee0*/  LOP3.LUT R5, R0, 0x7fffff, RZ, 0xc0, !PT ;  /* 0x007fffff00057812 */ /* 0x000fe200078ec0ff */
[----:B------:R-:W-:Y:S01]  /*24ef0*/  IMAD.MOV.U32 R15, RZ, RZ, 0x3 ;  /* 0x00000003ff0f7424 */ /* 0x000fe200078e00ff */
[----:B------:R-:W-:Y:S02]  /*24f00*/  IADD3 R2, R2, -0xfc, RZ ;  /* 0xffffff0402027810 */ /* 0x000fe40007ffe0ff */
[----:B------:R-:W-:Y:S02]  /*24f10*/  LOP3.LUT R5, R5, 0x3f800000, RZ, 0xfc, !PT ;  /* 0x3f80000005057812 */ /* 0x000fe400078efcff */
[----:B------:R-:W-:Y:S02]  /*24f20*/  SHF.L.U32 R15, R15, R12, RZ ;  /* 0x0000000c0f0f7219 */ /* 0x000fe400000006ff */
[----:B------:R-:W1:Y:S02]  /*24f30*/  MUFU.RCP R3, R5 ;  /* 0x0000000500037308 */ /* 0x000e640000001000 */
[----:B-1----:R-:W-:-:S04]  /*24f40*/  FFMA R6, R5, R3, -1 ;  /* 0xbf80000005067423 */ /* 0x002fc80000000003 */
[----:B------:R-:W-:-:S04]  /*24f50*/  FADD.FTZ R6, -R6, -RZ ;  /* 0x800000ff06067221 */ /* 0x000fc80000010100 */
[CCC-:B------:R-:W-:Y:S01]  /*24f60*/  FFMA.RM R5, R3.reuse, R6.reuse, R3.reuse ;  /* 0x0000000603057223 */ /* 0x1c0fe20000004003 */
[----:B------:R-:W-:-:S05]  /*24f70*/  FFMA.RP R3, R3, R6, R3 ;  /* 0x0000000603037223 */ /* 0x000fca0000008003 */
[C---:B------:R-:W-:Y:S02]  /*24f80*/  FSETP.NEU.FTZ.AND P0, PT, R5.reuse, R3, PT ;  /* 0x000000030500720b */ /* 0x040fe40003f1d000 */
[----:B------:R-:W-:Y:S02]  /*24f90*/  LOP3.LUT R3, R5, 0x7fffff, RZ, 0xc0, !PT ;  /* 0x007fffff05037812 */ /* 0x000fe400078ec0ff */
[----:B------:R-:W-:Y:S02]  /*24fa0*/  SEL R5, RZ, 0xffffffff, !P0 ;  /* 0xffffffffff057807 */ /* 0x000fe40004000000 */
[----:B------:R-:W-:Y:S02]  /*24fb0*/  LOP3.LUT R3, R3, 0x800000, RZ, 0xfc, !PT ;  /* 0x0080000003037812 */ /* 0x000fe400078efcff */
[----:B------:R-:W-:Y:S02]  /*24fc0*/  IADD3 R6, -R5, RZ, RZ ;  /* 0x000000ff05067210 */ /* 0x000fe40007ffe1ff */
[----:B------:R-:W-:-:S02]  /*24fd0*/  LOP3.LUT R15, R15, R3, RZ, 0xc0, !PT ;  /* 0x000000030f0f7212 */ /* 0x000fc400078ec0ff */
[-C--:B------:R-:W-:Y:S02]  /*24fe0*/  LOP3.LUT P1, RZ, R6, R12.reuse, R3, 0xf8, !PT ;  /* 0x0000000c06ff7212 */ /* 0x080fe4000782f803 */
[----:B------:R-:W-:Y:S02]  /*24ff0*/  SHF.R.U32.HI R5, RZ, R12, R15 ;  /* 0x0000000cff057219 */ /* 0x000fe4000001160f */
[----:B------:R-:W-:Y:S02]  /*25000*/  SHF.R.U32.HI R2, RZ, R2, R3 ;  /* 0x00000002ff027219 */ /* 0x000fe40000011603 */
[C---:B------:R-:W-:Y:S02]  /*25010*/  LOP3.LUT P0, RZ, R5.reuse, 0x1, RZ, 0xc0, !PT ;  /* 0x0000000105ff7812 */ /* 0x040fe4000780c0ff */
[----:B------:R-:W-:-:S04]  /*25020*/  LOP3.LUT P2, RZ, R5, 0x2, RZ, 0xc0, !PT ;  /* 0x0000000205ff7812 */ /* 0x000fc8000784c0ff */
[----:B------:R-:W-:Y:S02]  /*25030*/  PLOP3.LUT P0, PT, P0, P1, P2, 0xe0, 0x0 ;  /* 0x000000000000781c */ /* 0x000fe40000703c20 */
[----:B------:R-:W-:Y:S02]  /*25040*/  LOP3.LUT P1, RZ, R0, 0x7fffff, RZ, 0xc0, !PT ;  /* 0x007fffff00ff7812 */ /* 0x000fe4000782c0ff */
[----:B------:R-:W-:-:S05]  /*25050*/  SEL R3, RZ, 0x1, !P0 ;  /* 0x00000001ff037807 */ /* 0x000fca0004000000 */
[----:B------:R-:W-:-:S05]  /*25060*/  IMAD.MOV R3, RZ, RZ, -R3 ;  /* 0x000000ffff037224 */ /* 0x000fca00078e0a03 */
[----:B------:R-:W-:-:S13]  /*25070*/  ISETP.GE.AND P0, PT, R3, RZ, PT ;  /* 0x000000ff0300720c */ /* 0x000fda0003f06270 */
[----:B------:R-:W-:-:S04]  /*25080*/  @!P0 IADD3 R2, R2, 0x1, RZ ;  /* 0x0000000102028810 */ /* 0x000fc80007ffe0ff */
[----:B------:R-:W-:-:S04]  /*25090*/  @!P1 SHF.L.U32 R2, R2, 0x1, RZ ;  /* 0x0000000102029819 */ /* 0x000fc800000006ff */
[----:B------:R-:W-:Y:S01]  /*250a0*/  LOP3.LUT R2, R2, 0x80000000, R0, 0xf8, !PT ;  /* 0x8000000002027812 */ /* 0x000fe200078ef800 */
[----:B------:R-:W-:Y:S06]  /*250b0*/  BRA `(.L_x_118) ;  /* 0x0000000000047947 */ /* 0x000fec0003800000 */
.L_x_119:
[----:B------:R1:W2:Y:S02]  /*250c0*/  MUFU.RCP R2, R0 ;  /* 0x0000000000027308 */ /* 0x0002a40000001000 */
.L_x_118:
[----:B------:R-:W-:Y:S05]  /*250d0*/  BSYNC B2 ;  /* 0x0000000000027941 */ /* 0x000fea0003800000 */
.L_x_116:
[----:B--2---:R-:W-:Y:S01]  /*250e0*/  IMAD.MOV.U32 R5, RZ, RZ, R2 ;  /* 0x000000ffff057224 */ /* 0x004fe200078e0002 */
[----:B------:R-:W-:Y:S02]  /*250f0*/  MOV R2, R7 ;  /* 0x0000000700027202 */ /* 0x000fe40000000f00 */
[----:B------:R-:W-:-:S04]  /*25100*/  MOV R3, 0x0 ;  /* 0x0000000000037802 */ /* 0x000fc80000000f00 */
[----:B-1----:R-:W-:Y:S05]  /*25110*/  RET.REL.NODEC R2 `(_ZN7cutlass13device_kernelINS_4fmha6kernel13FmhaKernelTmaINS1_10collective15FmhaMainloopTmaINS_6half_tEfN4cute5tupleIJNS7_1CILi64EEESA_NS9_ILi512EEEEEENS4_14ResidualFusionEJEEENS4_15FmhaFwdEpilogueIS6_fNS8_IJSA_SB_SA_EEEEEJEEEEEvNT_6ParamsE) ;  /* 0xfffffdac02b87950 */ /* 0x002fea0003c3ffff */
.L_x_120:
[----:B------:R-:W-:-:S00]  /*25120*/  BRA `(.L_x_120) ;  /* 0xfffffffc00fc7947 */ /* 0x000fc0000383ffff */
[----:B------:R-:W-:-:S00]  /*25130*/  NOP ;  /* 0x0000000000007918 */ /* 0x000fc00000000000 */
        /* <DEDUP_REMOVED lines=12> */
.L_x_121:


//--------------------- .nv.global.init           --------------------------
	.section	.nv.global.init,"aw",@progbits
.nv.global.init:
	.type		$str$23,@object
	.size		$str$23,($str$24 - $str$23)
$str$23:
        /*0000*/ 	.byte	0x28, 0x61, 0x64, 0x64, 0x72, 0x65, 0x73, 0x73, 0x20, 0x26, 0x20, 0x6d, 0x61, 0x73, 0x6b, 0x29
        /*0010*/ 	.byte	0x20, 0x3d, 0x3d, 0x20, 0x30, 0x00
	.type		$str$24,@object
	.size		$str$24,(__unnamed_1 - $str$24)
$str$24:
        /*0016*/ 	.byte	0x2f, 0x74, 0x6d, 0x70, 0x2f, 0x63, 0x75, 0x74, 0x6c, 0x61, 0x73, 0x73, 0x5f, 0x73, 0x77, 0x65
        /*0026*/ 	.byte	0x65, 0x70, 0x5f, 0x73, 0x72, 0x63, 0x2f, 0x69, 0x6e, 0x63, 0x6c, 0x75, 0x64, 0x65, 0x2f, 0x63
        /*0036*/ 	.byte	0x75, 0x74, 0x65, 0x2f, 0x70, 0x6f, 0x69, 0x6e, 0x74, 0x65, 0x72, 0x5f, 0x66, 0x6c, 0x61, 0x67
        /*0046*/ 	.byte	0x67, 0x65, 0x64, 0x2e, 0x68, 0x70, 0x70, 0x00
	.type		__unnamed_1,@object
	.size		__unnamed_1,(__unnamed_2 - __unnamed_1)
__unnamed_1:
        /* <DEDUP_REMOVED lines=28> */
        /*020e*/ 	.byte	0x3e, 0x3e, 0x3e, 0x3e, 0x3e, 0x5d, 0x00
	.type		__unnamed_2,@object
	.size		__unnamed_2,(.L_1 - __unnamed_2)
__unnamed_2:
        /* <DEDUP_REMOVED lines=29> */
.L_1:


//--------------------- .nv.shared._ZN7cutlass13device_kernelINS_4fmha6kernel13FmhaKernelTmaINS1_10collective15FmhaMainloopTmaINS_6half_tEfN4cute5tupleIJNS7_1CILi64EEESA_NS9_ILi512EEEEEENS4_14ResidualFusionEJEEENS4_15FmhaFwdEpilogueIS6_fNS8_IJSA_SB_SA_EEEEEJEEEEEvNT_6ParamsE --------------------------
	.section	.nv.shared._ZN7cutlass13device_kernelINS_4fmha6kernel13FmhaKernelTmaINS1_10collective15FmhaMainloopTmaINS_6half_tEfN4cute5tupleIJNS7_1CILi64EEESA_NS9_ILi512EEEEEENS4_14ResidualFusionEJEEENS4_15FmhaFwdEpilogueIS6_fNS8_IJSA_SB_SA_EEEEEJEEEEEvNT_6ParamsE,"aw",@nobits
	.sectionflags	@""
	.align	16
	.zero		1024


//--------------------- .nv.shared.reserved.0     --------------------------
	.section	.nv.shared.reserved.0,"aw",@nobits
	.weak		__nv_reservedSMEM_offset_0_alias
	.size		__nv_reservedSMEM_offset_0_alias, 0, 0
	.other		__nv_reservedSMEM_offset_0_alias,@"STO_CUDA_RESERVED_SHARED STV_DEFAULT"
__nv_reservedSMEM_offset_0_alias:
	.zero		0


//--------------------- .nv.global                --------------------------
	.section	.nv.global,"aw",@nobits
.nv.global:
	.type		_ZN39_INTERNAL_0fc4883c_4_k_cu_e132d05f_30454cute1_E,@object
	.size		_ZN39_INTERNAL_0fc4883c_4_k_cu_e132d05f_30454cute1_E,(_ZN39_INTERNAL_0fc4883c_4_k_cu_e132d05f_30454cuda3std3__45__cpo6cbeginE - _ZN39_INTERNAL_0fc4883c_4_k_cu_e132d05f_30454cute1_E)
_ZN39_INTERNAL_0fc4883c_4_k_cu_e132d05f_30454cute1_E:
	.zero		1
	.type		_ZN39_INTERNAL_0fc4883c_4_k_cu_e132d05f_30454cuda3std3__45__cpo6cbeginE,@object
	.size		_ZN39_INTERNAL_0fc4883c_4_k_cu_e132d05f_30454cuda3std3__45__cpo6cbeginE,(_ZN39_INTERNAL_0fc4883c_4_k_cu_e132d05f_30454cuda3std3__48in_placeE - _ZN39_INTERNAL_0fc4883c_4_k_cu_e132d05f_30454cuda3std3__45__cpo6cbeginE)
_ZN39_INTERNAL_0fc4883c_4_k_cu_e132d05f_30454cuda3std3__45__cpo6cbeginE:
	.zero		1
	.type		_ZN39_INTERNAL_0fc4883c_4_k_cu_e132d05f_30454cuda3std3__48in_placeE,@object
	.size		_ZN39_INTERNAL_0fc4883c_4_k_cu_e132d05f_30454cuda3std3__48in_placeE,(_ZN39_INTERNAL_0fc4883c_4_k_cu_e132d05f_30454cuda3std6ranges3__45__cpo9iter_moveE - _ZN39_INTERNAL_0fc4883c_4_k_cu_e132d05f_30454cuda3std3__48in_placeE)
_ZN39_INTERNAL_0fc4883c_4_k_cu_e132d05f_30454cuda3std3__48in_placeE:
	.zero		1
	.type		_ZN39_INTERNAL_0fc4883c_4_k_cu_e132d05f_30454cuda3std6ranges3__45__cpo9iter_moveE,@object
	.size		_ZN39_INTERNAL_0fc4883c_4_k_cu_e132d05f_30454cuda3std6ranges3__45__cpo9iter_moveE,(_ZN39_INTERNAL_0fc4883c_4_k_cu_e132d05f_30454cuda3std3__45__cpo5beginE - _ZN39_INTERNAL_0fc4883c_4_k_cu_e132d05f_30454cuda3std6ranges3__45__cpo9iter_moveE)
_ZN39_INTERNAL_0fc4883c_4_k_cu_e132d05f_30454cuda3std6ranges3__45__cpo9iter_moveE:
	.zero		1
	.type		_ZN39_INTERNAL_0fc4883c_4_k_cu_e132d05f_30454cuda3std3__45__cpo5beginE,@object
	.size		_ZN39_INTERNAL_0fc4883c_4_k_cu_e132d05f_30454cuda3std3__45__cpo5beginE,(_ZN39_INTERNAL_0fc4883c_4_k_cu_e132d05f_30454cuda3std3__441_GLOBAL__N__0fc4883c_4_k_cu_e132d05f_30456ignoreE - _ZN39_INTERNAL_0fc4883c_4_k_cu_e132d05f_30454cuda3std3__45__cpo5beginE)
_ZN39_INTERNAL_0fc4883c_4_k_cu_e132d05f_30454cuda3std3__45__cpo5beginE:
	.zero		1
	.type		_ZN39_INTERNAL_0fc4883c_4_k_cu_e132d05f_30454cuda3std3__441_GLOBAL__N__0fc4883c_4_k_cu_e132d05f_30456ignoreE,@object
	.size		_ZN39_INTERNAL_0fc4883c_4_k_cu_e132d05f_30454cuda3std3__441_GLOBAL__N__0fc4883c_4_k_cu_e132d05f_30456ignoreE,(_ZN39_INTERNAL_0fc4883c_4_k_cu_e132d05f_30454cute7productE - _ZN39_INTERNAL_0fc4883c_4_k_cu_e132d05f_30454cuda3std3__441_GLOBAL__N__0fc4883c_4_k_cu_e132d05f_30456ignoreE)
_ZN39_INTERNAL_0fc4883c_4_k_cu_e132d05f_30454cuda3std3__441_GLOBAL__N__0fc4883c_4_k_cu_e132d05f_30456ignoreE:
	.zero		1
	.type		_ZN39_INTERNAL_0fc4883c_4_k_cu_e132d05f_30454cute7productE,@object
	.size		_ZN39_INTERNAL_0fc4883c_4_k_cu_e132d05f_30454cute7productE,(_ZN39_INTERNAL_0fc4883c_4_k_cu_e132d05f_30454cuda3std3__45__cpo3endE - _ZN39_INTERNAL_0fc4883c_4_k_cu_e132d05f_30454cute7productE)
_ZN39_INTERNAL_0fc4883c_4_k_cu_e132d05f_30454cute7productE:
	.zero		1
	.type		_ZN39_INTERNAL_0fc4883c_4_k_cu_e132d05f_30454cuda3std3__45__cpo3endE,@object
	.size		_ZN39_INTERNAL_0fc4883c_4_k_cu_e132d05f_30454cuda3std3__45__cpo3endE,(_ZN39_INTERNAL_0fc4883c_4_k_cu_e132d05f_30454cuda3std3__419piecewise_constructE - _ZN39_INTERNAL_0fc4883c_4_k_cu_e132d05f_30454cuda3std3__45__cpo3endE)
_ZN39_INTERNAL_0fc4883c_4_k_cu_e132d05f_30454cuda3std3__45__cpo3endE:
	.zero		1
	.type		_ZN39_INTERNAL_0fc4883c_4_k_cu_e132d05f_30454cuda3std3__419piecewise_constructE,@object
	.size		_ZN39_INTERNAL_0fc4883c_4_k_cu_e132d05f_30454cuda3std3__419piecewise_constructE,(_ZN39_INTERNAL_0fc4883c_4_k_cu_e132d05f_30454cuda3std3__45__cpo4cendE - _ZN39_INTERNAL_0fc4883c_4_k_cu_e132d05f_30454cuda3std3__419piecewise_constructE)
_ZN39_INTERNAL_0fc4883c_4_k_cu_e132d05f_30454cuda3std3__419piecewise_constructE:
	.zero		1
	.type		_ZN39_INTERNAL_0fc4883c_4_k_cu_e132d05f_30454cuda3std3__45__cpo4cendE,@object
	.size		_ZN39_INTERNAL_0fc4883c_4_k_cu_e132d05f_30454cuda3std3__45__cpo4cendE,(_ZN39_INTERNAL_0fc4883c_4_k_cu_e132d05f_30454cuda3std6ranges3__45__cpo4swapE - _ZN39_INTERNAL_0fc4883c_4_k_cu_e132d05f_30454cuda3std3__45__cpo4cendE)
_ZN39_INTERNAL_0fc4883c_4_k_cu_e132d05f_30454cuda3std3__45__cpo4cendE:
	.zero		1
	.type		_ZN39_INTERNAL_0fc4883c_4_k_cu_e132d05f_30454cuda3std6ranges3__45__cpo4swapE,@object
	.size		_ZN39_INTERNAL_0fc4883c_4_k_cu_e132d05f_30454cuda3std6ranges3__45__cpo4swapE,(.L_9 - _ZN39_INTERNAL_0fc4883c_4_k_cu_e132d05f_30454cuda3std6ranges3__45__cpo4swapE)
_ZN39_INTERNAL_0fc4883c_4_k_cu_e132d05f_30454cuda3std6ranges3__45__cpo4swapE:
	.zero		1
.L_9:


//--------------------- .nv.constant0._ZN7cutlass13device_kernelINS_4fmha6kernel13FmhaKernelTmaINS1_10collective15FmhaMainloopTmaINS_6half_tEfN4cute5tupleIJNS7_1CILi64EEESA_NS9_ILi512EEEEEENS4_14ResidualFusionEJEEENS4_15FmhaFwdEpilogueIS6_fNS8_IJSA_SB_SA_EEEEEJEEEEEvNT_6ParamsE --------------------------
	.section	.nv.constant0._ZN7cutlass13device_kernelINS_4fmha6kernel13FmhaKernelTmaINS1_10collective15FmhaMainloopTmaINS_6half_tEfN4cute5tupleIJNS7_1CILi64EEESA_NS9_ILi512EEEEEENS4_14ResidualFusionEJEEENS4_15FmhaFwdEpilogueIS6_fNS8_IJSA_SB_SA_EEEEEJEEEEEvNT_6ParamsE,"a",@progbits
	.sectionflags	@""
	.align	4
.nv.constant0._ZN7cutlass13device_kernelINS_4fmha6kernel13FmhaKernelTmaINS1_10collective15FmhaMainloopTmaINS_6half_tEfN4cute5tupleIJNS7_1CILi64EEESA_NS9_ILi512EEEEEENS4_14ResidualFusionEJEEENS4_15FmhaFwdEpilogueIS6_fNS8_IJSA_SB_SA_EEEEEJEEEEEvNT_6ParamsE:
	.zero		2688


//--------------------- SYMBOLS --------------------------

	.type		.nv.reservedSmem.offset0,@object
	.size		.nv.reservedSmem.offset0,0x4
	.type		__assertfail,@function
